//
// Generated by NVIDIA NVVM Compiler
//
// Compiler Build ID: CL-36424714
// Cuda compilation tools, release 13.0, V13.0.88
// Based on NVVM 20.0.0
//

.version 9.0
.target sm_100
.address_size 64

.extern .func  (.param .b64 func_retval0) malloc
(
	.param .b64 malloc_param_0
)
;
.extern .func free
(
	.param .b64 free_param_0
)
;

.func  (.param .b32 func_retval0) IsAccuratePredictionForCategoricalCrossentropyWithHierarchy(
	.param .b64 IsAccuratePredictionForCategoricalCrossentropyWithHierarchy_param_0,
	.param .b64 IsAccuratePredictionForCategoricalCrossentropyWithHierarchy_param_1,
	.param .b32 IsAccuratePredictionForCategoricalCrossentropyWithHierarchy_param_2,
	.param .b64 IsAccuratePredictionForCategoricalCrossentropyWithHierarchy_param_3,
	.param .b32 IsAccuratePredictionForCategoricalCrossentropyWithHierarchy_param_4
)
{
	.reg .pred 	%p<18>;
	.reg .b16 	%rs<22>;
	.reg .b32 	%r<43>;
	.reg .b32 	%f<16>;
	.reg .b64 	%rd<12>;

	ld.param.u64 	%rd5, [IsAccuratePredictionForCategoricalCrossentropyWithHierarchy_param_0];
	ld.param.u64 	%rd6, [IsAccuratePredictionForCategoricalCrossentropyWithHierarchy_param_1];
	ld.param.u32 	%r17, [IsAccuratePredictionForCategoricalCrossentropyWithHierarchy_param_2];
	ld.param.u64 	%rd7, [IsAccuratePredictionForCategoricalCrossentropyWithHierarchy_param_3];
	ld.param.u32 	%r18, [IsAccuratePredictionForCategoricalCrossentropyWithHierarchy_param_4];
	cvta.to.local.u64 	%rd1, %rd7;
	setp.lt.s32 	%p4, %r18, 1;
	mov.pred 	%p17, -1;
	mov.b32 	%r34, -1;
	mov.u32 	%r33, %r34;
	@%p4 bra 	$L__BB0_11;
	cvta.to.global.u64 	%rd2, %rd5;
	cvta.to.global.u64 	%rd3, %rd6;
	mov.b32 	%r35, 0;
	mov.b32 	%r33, -1;
	mov.f32 	%f12, 0fBF800000;
	mov.b16 	%rs2, 1;
	mov.b16 	%rs16, 0;
	mov.f32 	%f13, %f12;
	mov.u32 	%r34, %r33;
$L__BB0_2:
	ld.local.u32 	%r4, [%rd1];
	setp.ge.s32 	%p5, %r4, %r17;
	@%p5 bra 	$L__BB0_10;
	cvt.s64.s32 	%rd4, %r4;
	mul.wide.s32 	%rd8, %r4, 4;
	add.s64 	%rd9, %rd2, %rd8;
	ld.global.f32 	%f3, [%rd9];
	abs.f32 	%f4, %f3;
	setp.geu.f32 	%p6, %f4, 0f41180000;
	@%p6 bra 	$L__BB0_5;
	shl.b64 	%rd10, %rd4, 2;
	add.s64 	%rd11, %rd3, %rd10;
	ld.global.f32 	%f11, [%rd11];
	add.s32 	%r5, %r35, 1;
	setp.gt.f32 	%p12, %f3, %f12;
	selp.b32 	%r33, %r35, %r33, %p12;
	selp.f32 	%f12, %f3, %f12, %p12;
	setp.gt.f32 	%p13, %f11, %f13;
	selp.b32 	%r34, %r35, %r34, %p13;
	selp.f32 	%f13, %f11, %f13, %p13;
	add.s32 	%r31, %r4, 1;
	st.local.u32 	[%rd1], %r31;
	mov.b16 	%rs16, 1;
	mov.u32 	%r35, %r5;
	bra.uni 	$L__BB0_9;
$L__BB0_5:
	add.f32 	%f10, %f4, 0f3F000000;
	cvt.rzi.s32.f32 	%r22, %f10;
	mul.hi.s32 	%r23, %r22, 1717986919;
	shr.u32 	%r24, %r23, 31;
	shr.s32 	%r25, %r23, 2;
	add.s32 	%r8, %r25, %r24;
	setp.geu.f32 	%p7, %f3, 0f00000000;
	@%p7 bra 	$L__BB0_7;
	add.s32 	%r29, %r4, %r8;
	st.local.u32 	[%rd1], %r29;
	bra.uni 	$L__BB0_8;
$L__BB0_7:
	add.s32 	%r26, %r4, 1;
	st.local.u32 	[%rd1], %r26;
	{ // callseq 0, 0
	.param .b64 param0;
	st.param.b64 	[param0], %rd5;
	.param .b64 param1;
	st.param.b64 	[param1], %rd6;
	.param .b32 param2;
	st.param.b32 	[param2], %r17;
	.param .b64 param3;
	st.param.b64 	[param3], %rd7;
	.param .b32 param4;
	st.param.b32 	[param4], %r8;
	.param .b32 retval0;
	call.uni (retval0), 
	IsAccuratePredictionForCategoricalCrossentropyWithHierarchy, 
	(
	param0, 
	param1, 
	param2, 
	param3, 
	param4
	);
	ld.param.b32 	%r27, [retval0];
	} // callseq 0
	cvt.u16.u32 	%rs10, %r27;
	setp.ne.s16 	%p8, %rs10, 0;
	and.b16  	%rs11, %rs2, 255;
	setp.ne.s16 	%p9, %rs11, 0;
	and.pred  	%p10, %p8, %p9;
	selp.u16 	%rs2, 1, 0, %p10;
$L__BB0_8:
	and.b16  	%rs13, %rs16, 255;
	setp.eq.s16 	%p11, %rs13, 0;
	selp.u32 	%r30, 1, 0, %p11;
	add.s32 	%r35, %r35, %r30;
	mov.b16 	%rs16, 0;
$L__BB0_9:
	setp.lt.s32 	%p14, %r35, %r18;
	@%p14 bra 	$L__BB0_2;
$L__BB0_10:
	and.b16  	%rs15, %rs2, 255;
	setp.ne.s16 	%p17, %rs15, 0;
$L__BB0_11:
	setp.eq.s32 	%p15, %r33, %r34;
	and.pred  	%p16, %p15, %p17;
	selp.u32 	%r32, 1, 0, %p16;
	st.param.b32 	[func_retval0], %r32;
	ret;

}
.func SoftmaxWithHierarchy(
	.param .b64 SoftmaxWithHierarchy_param_0,
	.param .b64 SoftmaxWithHierarchy_param_1,
	.param .b32 SoftmaxWithHierarchy_param_2,
	.param .b64 SoftmaxWithHierarchy_param_3
)
{
	.local .align 8 .b8 	__local_depot1[40];
	.reg .b64 	%SP;
	.reg .b64 	%SPL;
	.reg .pred 	%p<42>;
	.reg .b16 	%rs<45>;
	.reg .b32 	%r<119>;
	.reg .b32 	%f<154>;
	.reg .b64 	%rd<93>;

	mov.u64 	%SPL, __local_depot1;
	cvta.local.u64 	%SP, %SPL;
	ld.param.u64 	%rd24, [SoftmaxWithHierarchy_param_0];
	ld.param.u64 	%rd25, [SoftmaxWithHierarchy_param_1];
	ld.param.u32 	%r39, [SoftmaxWithHierarchy_param_2];
	ld.param.u64 	%rd26, [SoftmaxWithHierarchy_param_3];
	cvta.to.global.u64 	%rd1, %rd25;
	cvta.to.global.u64 	%rd2, %rd24;
	cvta.to.local.u64 	%rd3, %rd26;
	ld.local.u32 	%r40, [%rd3];
	mul.wide.s32 	%rd28, %r40, 4;
	add.s64 	%rd29, %rd2, %rd28;
	ld.global.f32 	%f29, [%rd29];
	add.s64 	%rd30, %rd1, %rd28;
	st.global.f32 	[%rd30], %f29;
	abs.f32 	%f30, %f29;
	add.f32 	%f31, %f30, 0f3F000000;
	cvt.rzi.s32.f32 	%r41, %f31;
	mul.hi.s32 	%r42, %r41, 1717986919;
	shr.u32 	%r43, %r42, 31;
	shr.s32 	%r44, %r42, 2;
	add.s32 	%r45, %r44, %r43;
	cvt.rn.f32.s32 	%f32, %r45;
	cvt.rzi.s32.f32 	%r1, %f32;
	add.s32 	%r46, %r40, 1;
	st.local.u32 	[%rd3], %r46;
	setp.lt.s32 	%p3, %r1, 11;
	add.u64 	%rd86, %SP, 0;
	@%p3 bra 	$L__BB1_2;
	mul.wide.u32 	%rd31, %r1, 4;
	{ // callseq 1, 0
	.param .b64 param0;
	st.param.b64 	[param0], %rd31;
	.param .b64 retval0;
	call.uni (retval0), 
	malloc, 
	(
	param0
	);
	ld.param.b64 	%rd86, [retval0];
	} // callseq 1
$L__BB1_2:
	setp.lt.s32 	%p5, %r1, 1;
	mov.pred 	%p41, -1;
	mov.f32 	%f142, 0fCE6E6B28;
	@%p5 bra 	$L__BB1_40;
	and.b32  	%r2, %r1, 3;
	setp.lt.u32 	%p6, %r1, 4;
	mov.f32 	%f142, 0fCE6E6B28;
	mov.b16 	%rs39, 0;
	mov.b32 	%r111, 0;
	@%p6 bra 	$L__BB1_30;
	and.b32  	%r111, %r1, 2147483644;
	neg.s32 	%r110, %r111;
	add.s64 	%rd87, %rd86, 8;
	mov.f32 	%f142, 0fCE6E6B28;
	mov.b16 	%rs39, 0;
$L__BB1_5:
	ld.local.u32 	%r6, [%rd3];
	mul.wide.s32 	%rd33, %r6, 4;
	add.s64 	%rd34, %rd2, %rd33;
	ld.global.f32 	%f37, [%rd34];
	abs.f32 	%f38, %f37;
	setp.geu.f32 	%p7, %f38, 0f40A00000;
	@%p7 bra 	$L__BB1_10;
	add.s64 	%rd36, %rd1, %rd33;
	ld.global.f32 	%f39, [%rd36];
	max.f32 	%f142, %f142, %f39;
	st.u32 	[%rd87+-8], %r6;
	ld.local.u32 	%r7, [%rd3];
	add.s32 	%r48, %r7, 1;
	st.local.u32 	[%rd3], %r48;
	setp.ge.s32 	%p8, %r48, %r39;
	mov.b16 	%rs39, 1;
	@%p8 bra 	$L__BB1_11;
	mul.wide.s32 	%rd37, %r7, 4;
	add.s64 	%rd38, %rd2, %rd37;
	ld.global.f32 	%f3, [%rd38+4];
	setp.leu.f32 	%p9, %f3, 0f40A00000;
	@%p9 bra 	$L__BB1_11;
	add.f32 	%f40, %f3, 0f3DCCCCCD;
	cvt.rzi.s32.f32 	%r49, %f40;
	mul.hi.s32 	%r50, %r49, 1717986919;
	shr.u32 	%r51, %r50, 31;
	shr.s32 	%r52, %r50, 2;
	add.s32 	%r53, %r52, %r51;
	mul.lo.s32 	%r54, %r53, 10;
	sub.s32 	%r55, %r49, %r54;
	setp.ne.s32 	%p10, %r55, 1;
	@%p10 bra 	$L__BB1_11;
	{ // callseq 3, 0
	.param .b64 param0;
	st.param.b64 	[param0], %rd24;
	.param .b64 param1;
	st.param.b64 	[param1], %rd25;
	.param .b32 param2;
	st.param.b32 	[param2], %r39;
	.param .b64 param3;
	st.param.b64 	[param3], %rd26;
	call.uni 
	SoftmaxWithHierarchy, 
	(
	param0, 
	param1, 
	param2, 
	param3
	);
	} // callseq 3
	bra.uni 	$L__BB1_11;
$L__BB1_10:
	{ // callseq 2, 0
	.param .b64 param0;
	st.param.b64 	[param0], %rd24;
	.param .b64 param1;
	st.param.b64 	[param1], %rd25;
	.param .b32 param2;
	st.param.b32 	[param2], %r39;
	.param .b64 param3;
	st.param.b64 	[param3], %rd26;
	call.uni 
	SoftmaxWithHierarchy, 
	(
	param0, 
	param1, 
	param2, 
	param3
	);
	} // callseq 2
$L__BB1_11:
	ld.local.u32 	%r8, [%rd3];
	mul.wide.s32 	%rd39, %r8, 4;
	add.s64 	%rd40, %rd2, %rd39;
	ld.global.f32 	%f41, [%rd40];
	abs.f32 	%f42, %f41;
	setp.lt.f32 	%p11, %f42, 0f40A00000;
	@%p11 bra 	$L__BB1_13;
	{ // callseq 4, 0
	.param .b64 param0;
	st.param.b64 	[param0], %rd24;
	.param .b64 param1;
	st.param.b64 	[param1], %rd25;
	.param .b32 param2;
	st.param.b32 	[param2], %r39;
	.param .b64 param3;
	st.param.b64 	[param3], %rd26;
	call.uni 
	SoftmaxWithHierarchy, 
	(
	param0, 
	param1, 
	param2, 
	param3
	);
	} // callseq 4
	bra.uni 	$L__BB1_17;
$L__BB1_13:
	add.s64 	%rd42, %rd1, %rd39;
	ld.global.f32 	%f43, [%rd42];
	max.f32 	%f142, %f142, %f43;
	st.u32 	[%rd87+-4], %r8;
	ld.local.u32 	%r9, [%rd3];
	add.s32 	%r56, %r9, 1;
	st.local.u32 	[%rd3], %r56;
	setp.ge.s32 	%p12, %r56, %r39;
	mov.b16 	%rs39, 1;
	@%p12 bra 	$L__BB1_17;
	mul.wide.s32 	%rd43, %r9, 4;
	add.s64 	%rd44, %rd2, %rd43;
	ld.global.f32 	%f6, [%rd44+4];
	setp.leu.f32 	%p13, %f6, 0f40A00000;
	@%p13 bra 	$L__BB1_17;
	add.f32 	%f44, %f6, 0f3DCCCCCD;
	cvt.rzi.s32.f32 	%r57, %f44;
	mul.hi.s32 	%r58, %r57, 1717986919;
	shr.u32 	%r59, %r58, 31;
	shr.s32 	%r60, %r58, 2;
	add.s32 	%r61, %r60, %r59;
	mul.lo.s32 	%r62, %r61, 10;
	sub.s32 	%r63, %r57, %r62;
	setp.ne.s32 	%p14, %r63, 1;
	@%p14 bra 	$L__BB1_17;
	{ // callseq 5, 0
	.param .b64 param0;
	st.param.b64 	[param0], %rd24;
	.param .b64 param1;
	st.param.b64 	[param1], %rd25;
	.param .b32 param2;
	st.param.b32 	[param2], %r39;
	.param .b64 param3;
	st.param.b64 	[param3], %rd26;
	call.uni 
	SoftmaxWithHierarchy, 
	(
	param0, 
	param1, 
	param2, 
	param3
	);
	} // callseq 5
$L__BB1_17:
	ld.local.u32 	%r10, [%rd3];
	mul.wide.s32 	%rd45, %r10, 4;
	add.s64 	%rd46, %rd2, %rd45;
	ld.global.f32 	%f45, [%rd46];
	abs.f32 	%f46, %f45;
	setp.lt.f32 	%p15, %f46, 0f40A00000;
	@%p15 bra 	$L__BB1_19;
	{ // callseq 6, 0
	.param .b64 param0;
	st.param.b64 	[param0], %rd24;
	.param .b64 param1;
	st.param.b64 	[param1], %rd25;
	.param .b32 param2;
	st.param.b32 	[param2], %r39;
	.param .b64 param3;
	st.param.b64 	[param3], %rd26;
	call.uni 
	SoftmaxWithHierarchy, 
	(
	param0, 
	param1, 
	param2, 
	param3
	);
	} // callseq 6
	bra.uni 	$L__BB1_23;
$L__BB1_19:
	add.s64 	%rd48, %rd1, %rd45;
	ld.global.f32 	%f47, [%rd48];
	max.f32 	%f142, %f142, %f47;
	st.u32 	[%rd87], %r10;
	ld.local.u32 	%r11, [%rd3];
	add.s32 	%r64, %r11, 1;
	st.local.u32 	[%rd3], %r64;
	setp.ge.s32 	%p16, %r64, %r39;
	mov.b16 	%rs39, 1;
	@%p16 bra 	$L__BB1_23;
	mul.wide.s32 	%rd49, %r11, 4;
	add.s64 	%rd50, %rd2, %rd49;
	ld.global.f32 	%f9, [%rd50+4];
	setp.leu.f32 	%p17, %f9, 0f40A00000;
	@%p17 bra 	$L__BB1_23;
	add.f32 	%f48, %f9, 0f3DCCCCCD;
	cvt.rzi.s32.f32 	%r65, %f48;
	mul.hi.s32 	%r66, %r65, 1717986919;
	shr.u32 	%r67, %r66, 31;
	shr.s32 	%r68, %r66, 2;
	add.s32 	%r69, %r68, %r67;
	mul.lo.s32 	%r70, %r69, 10;
	sub.s32 	%r71, %r65, %r70;
	setp.ne.s32 	%p18, %r71, 1;
	@%p18 bra 	$L__BB1_23;
	{ // callseq 7, 0
	.param .b64 param0;
	st.param.b64 	[param0], %rd24;
	.param .b64 param1;
	st.param.b64 	[param1], %rd25;
	.param .b32 param2;
	st.param.b32 	[param2], %r39;
	.param .b64 param3;
	st.param.b64 	[param3], %rd26;
	call.uni 
	SoftmaxWithHierarchy, 
	(
	param0, 
	param1, 
	param2, 
	param3
	);
	} // callseq 7
$L__BB1_23:
	ld.local.u32 	%r12, [%rd3];
	mul.wide.s32 	%rd51, %r12, 4;
	add.s64 	%rd52, %rd2, %rd51;
	ld.global.f32 	%f49, [%rd52];
	abs.f32 	%f50, %f49;
	setp.lt.f32 	%p19, %f50, 0f40A00000;
	@%p19 bra 	$L__BB1_25;
	{ // callseq 8, 0
	.param .b64 param0;
	st.param.b64 	[param0], %rd24;
	.param .b64 param1;
	st.param.b64 	[param1], %rd25;
	.param .b32 param2;
	st.param.b32 	[param2], %r39;
	.param .b64 param3;
	st.param.b64 	[param3], %rd26;
	call.uni 
	SoftmaxWithHierarchy, 
	(
	param0, 
	param1, 
	param2, 
	param3
	);
	} // callseq 8
	bra.uni 	$L__BB1_29;
$L__BB1_25:
	add.s64 	%rd54, %rd1, %rd51;
	ld.global.f32 	%f51, [%rd54];
	max.f32 	%f142, %f142, %f51;
	st.u32 	[%rd87+4], %r12;
	ld.local.u32 	%r13, [%rd3];
	add.s32 	%r72, %r13, 1;
	st.local.u32 	[%rd3], %r72;
	setp.ge.s32 	%p20, %r72, %r39;
	mov.b16 	%rs39, 1;
	@%p20 bra 	$L__BB1_29;
	mul.wide.s32 	%rd55, %r13, 4;
	add.s64 	%rd56, %rd2, %rd55;
	ld.global.f32 	%f12, [%rd56+4];
	setp.leu.f32 	%p21, %f12, 0f40A00000;
	@%p21 bra 	$L__BB1_29;
	add.f32 	%f52, %f12, 0f3DCCCCCD;
	cvt.rzi.s32.f32 	%r73, %f52;
	mul.hi.s32 	%r74, %r73, 1717986919;
	shr.u32 	%r75, %r74, 31;
	shr.s32 	%r76, %r74, 2;
	add.s32 	%r77, %r76, %r75;
	mul.lo.s32 	%r78, %r77, 10;
	sub.s32 	%r79, %r73, %r78;
	setp.ne.s32 	%p22, %r79, 1;
	@%p22 bra 	$L__BB1_29;
	{ // callseq 9, 0
	.param .b64 param0;
	st.param.b64 	[param0], %rd24;
	.param .b64 param1;
	st.param.b64 	[param1], %rd25;
	.param .b32 param2;
	st.param.b32 	[param2], %r39;
	.param .b64 param3;
	st.param.b64 	[param3], %rd26;
	call.uni 
	SoftmaxWithHierarchy, 
	(
	param0, 
	param1, 
	param2, 
	param3
	);
	} // callseq 9
$L__BB1_29:
	add.s32 	%r110, %r110, 4;
	add.s64 	%rd87, %rd87, 16;
	setp.ne.s32 	%p23, %r110, 0;
	@%p23 bra 	$L__BB1_5;
$L__BB1_30:
	setp.eq.s32 	%p24, %r2, 0;
	@%p24 bra 	$L__BB1_39;
	mul.wide.u32 	%rd57, %r111, 4;
	add.s64 	%rd88, %rd86, %rd57;
	neg.s32 	%r112, %r2;
$L__BB1_32:
	.pragma "nounroll";
	ld.local.u32 	%r18, [%rd3];
	mul.wide.s32 	%rd58, %r18, 4;
	add.s64 	%rd59, %rd2, %rd58;
	ld.global.f32 	%f53, [%rd59];
	abs.f32 	%f54, %f53;
	setp.lt.f32 	%p25, %f54, 0f40A00000;
	@%p25 bra 	$L__BB1_34;
	{ // callseq 10, 0
	.param .b64 param0;
	st.param.b64 	[param0], %rd24;
	.param .b64 param1;
	st.param.b64 	[param1], %rd25;
	.param .b32 param2;
	st.param.b32 	[param2], %r39;
	.param .b64 param3;
	st.param.b64 	[param3], %rd26;
	call.uni 
	SoftmaxWithHierarchy, 
	(
	param0, 
	param1, 
	param2, 
	param3
	);
	} // callseq 10
	bra.uni 	$L__BB1_38;
$L__BB1_34:
	add.s64 	%rd61, %rd1, %rd58;
	ld.global.f32 	%f55, [%rd61];
	max.f32 	%f142, %f142, %f55;
	st.u32 	[%rd88], %r18;
	ld.local.u32 	%r19, [%rd3];
	add.s32 	%r80, %r19, 1;
	st.local.u32 	[%rd3], %r80;
	setp.ge.s32 	%p26, %r80, %r39;
	mov.b16 	%rs39, 1;
	@%p26 bra 	$L__BB1_38;
	mul.wide.s32 	%rd62, %r19, 4;
	add.s64 	%rd63, %rd2, %rd62;
	ld.global.f32 	%f18, [%rd63+4];
	setp.leu.f32 	%p27, %f18, 0f40A00000;
	@%p27 bra 	$L__BB1_38;
	add.f32 	%f56, %f18, 0f3DCCCCCD;
	cvt.rzi.s32.f32 	%r81, %f56;
	mul.hi.s32 	%r82, %r81, 1717986919;
	shr.u32 	%r83, %r82, 31;
	shr.s32 	%r84, %r82, 2;
	add.s32 	%r85, %r84, %r83;
	mul.lo.s32 	%r86, %r85, 10;
	sub.s32 	%r87, %r81, %r86;
	setp.ne.s32 	%p28, %r87, 1;
	@%p28 bra 	$L__BB1_38;
	{ // callseq 11, 0
	.param .b64 param0;
	st.param.b64 	[param0], %rd24;
	.param .b64 param1;
	st.param.b64 	[param1], %rd25;
	.param .b32 param2;
	st.param.b32 	[param2], %r39;
	.param .b64 param3;
	st.param.b64 	[param3], %rd26;
	call.uni 
	SoftmaxWithHierarchy, 
	(
	param0, 
	param1, 
	param2, 
	param3
	);
	} // callseq 11
$L__BB1_38:
	add.s64 	%rd88, %rd88, 4;
	add.s32 	%r112, %r112, 1;
	setp.ne.s32 	%p29, %r112, 0;
	@%p29 bra 	$L__BB1_32;
$L__BB1_39:
	and.b16  	%rs34, %rs39, 255;
	setp.eq.s16 	%p41, %rs34, 0;
$L__BB1_40:
	@%p41 bra 	$L__BB1_55;
	setp.lt.s32 	%p30, %r1, 1;
	mov.f32 	%f152, 0f00000000;
	@%p30 bra 	$L__BB1_48;
	and.b32  	%r21, %r1, 3;
	setp.lt.u32 	%p31, %r1, 4;
	mov.f32 	%f152, 0f00000000;
	mov.b32 	%r113, 0;
	@%p31 bra 	$L__BB1_45;
	and.b32  	%r113, %r1, 2147483644;
	neg.s32 	%r115, %r113;
	add.s64 	%rd90, %rd86, 8;
	mov.f32 	%f152, 0f00000000;
$L__BB1_44:
	ld.u32 	%r89, [%rd90+-8];
	mul.wide.s32 	%rd64, %r89, 4;
	add.s64 	%rd65, %rd1, %rd64;
	ld.global.f32 	%f61, [%rd65];
	sub.f32 	%f62, %f61, %f142;
	fma.rn.f32 	%f63, %f62, 0f3BBB989D, 0f3F000000;
	cvt.sat.f32.f32 	%f64, %f63;
	mov.f32 	%f65, 0f4B400001;
	mov.f32 	%f66, 0f437C0000;
	fma.rm.f32 	%f67, %f64, %f66, %f65;
	add.f32 	%f68, %f67, 0fCB40007F;
	neg.f32 	%f69, %f68;
	fma.rn.f32 	%f70, %f62, 0f3FB8AA3B, %f69;
	fma.rn.f32 	%f71, %f62, 0f32A57060, %f70;
	mov.b32 	%r90, %f67;
	shl.b32 	%r91, %r90, 23;
	mov.b32 	%f72, %r91;
	ex2.approx.ftz.f32 	%f73, %f71;
	mul.f32 	%f74, %f73, %f72;
	add.f32 	%f75, %f152, %f74;
	st.global.f32 	[%rd65], %f74;
	ld.u32 	%r92, [%rd90+-4];
	mul.wide.s32 	%rd66, %r92, 4;
	add.s64 	%rd67, %rd1, %rd66;
	ld.global.f32 	%f76, [%rd67];
	sub.f32 	%f77, %f76, %f142;
	fma.rn.f32 	%f78, %f77, 0f3BBB989D, 0f3F000000;
	cvt.sat.f32.f32 	%f79, %f78;
	fma.rm.f32 	%f80, %f79, %f66, %f65;
	add.f32 	%f81, %f80, 0fCB40007F;
	neg.f32 	%f82, %f81;
	fma.rn.f32 	%f83, %f77, 0f3FB8AA3B, %f82;
	fma.rn.f32 	%f84, %f77, 0f32A57060, %f83;
	mov.b32 	%r93, %f80;
	shl.b32 	%r94, %r93, 23;
	mov.b32 	%f85, %r94;
	ex2.approx.ftz.f32 	%f86, %f84;
	mul.f32 	%f87, %f86, %f85;
	add.f32 	%f88, %f75, %f87;
	st.global.f32 	[%rd67], %f87;
	ld.u32 	%r95, [%rd90];
	mul.wide.s32 	%rd68, %r95, 4;
	add.s64 	%rd69, %rd1, %rd68;
	ld.global.f32 	%f89, [%rd69];
	sub.f32 	%f90, %f89, %f142;
	fma.rn.f32 	%f91, %f90, 0f3BBB989D, 0f3F000000;
	cvt.sat.f32.f32 	%f92, %f91;
	fma.rm.f32 	%f93, %f92, %f66, %f65;
	add.f32 	%f94, %f93, 0fCB40007F;
	neg.f32 	%f95, %f94;
	fma.rn.f32 	%f96, %f90, 0f3FB8AA3B, %f95;
	fma.rn.f32 	%f97, %f90, 0f32A57060, %f96;
	mov.b32 	%r96, %f93;
	shl.b32 	%r97, %r96, 23;
	mov.b32 	%f98, %r97;
	ex2.approx.ftz.f32 	%f99, %f97;
	mul.f32 	%f100, %f99, %f98;
	add.f32 	%f101, %f88, %f100;
	st.global.f32 	[%rd69], %f100;
	ld.u32 	%r98, [%rd90+4];
	mul.wide.s32 	%rd70, %r98, 4;
	add.s64 	%rd71, %rd1, %rd70;
	ld.global.f32 	%f102, [%rd71];
	sub.f32 	%f103, %f102, %f142;
	fma.rn.f32 	%f104, %f103, 0f3BBB989D, 0f3F000000;
	cvt.sat.f32.f32 	%f105, %f104;
	fma.rm.f32 	%f106, %f105, %f66, %f65;
	add.f32 	%f107, %f106, 0fCB40007F;
	neg.f32 	%f108, %f107;
	fma.rn.f32 	%f109, %f103, 0f3FB8AA3B, %f108;
	fma.rn.f32 	%f110, %f103, 0f32A57060, %f109;
	mov.b32 	%r99, %f106;
	shl.b32 	%r100, %r99, 23;
	mov.b32 	%f111, %r100;
	ex2.approx.ftz.f32 	%f112, %f110;
	mul.f32 	%f113, %f112, %f111;
	add.f32 	%f152, %f101, %f113;
	st.global.f32 	[%rd71], %f113;
	add.s32 	%r115, %r115, 4;
	add.s64 	%rd90, %rd90, 16;
	setp.eq.s32 	%p32, %r115, 0;
	@%p32 bra 	$L__BB1_45;
	bra.uni 	$L__BB1_44;
$L__BB1_45:
	setp.eq.s32 	%p33, %r21, 0;
	@%p33 bra 	$L__BB1_48;
	mul.wide.u32 	%rd72, %r113, 4;
	add.s64 	%rd89, %rd86, %rd72;
	neg.s32 	%r114, %r21;
$L__BB1_47:
	.pragma "nounroll";
	ld.u32 	%r101, [%rd89];
	mul.wide.s32 	%rd73, %r101, 4;
	add.s64 	%rd74, %rd1, %rd73;
	ld.global.f32 	%f114, [%rd74];
	sub.f32 	%f115, %f114, %f142;
	fma.rn.f32 	%f116, %f115, 0f3BBB989D, 0f3F000000;
	cvt.sat.f32.f32 	%f117, %f116;
	mov.f32 	%f118, 0f4B400001;
	mov.f32 	%f119, 0f437C0000;
	fma.rm.f32 	%f120, %f117, %f119, %f118;
	add.f32 	%f121, %f120, 0fCB40007F;
	neg.f32 	%f122, %f121;
	fma.rn.f32 	%f123, %f115, 0f3FB8AA3B, %f122;
	fma.rn.f32 	%f124, %f115, 0f32A57060, %f123;
	mov.b32 	%r102, %f120;
	shl.b32 	%r103, %r102, 23;
	mov.b32 	%f125, %r103;
	ex2.approx.ftz.f32 	%f126, %f124;
	mul.f32 	%f127, %f126, %f125;
	add.f32 	%f152, %f152, %f127;
	st.global.f32 	[%rd74], %f127;
	add.s64 	%rd89, %rd89, 4;
	add.s32 	%r114, %r114, 1;
	setp.ne.s32 	%p34, %r114, 0;
	@%p34 bra 	$L__BB1_47;
$L__BB1_48:
	setp.lt.s32 	%p35, %r1, 1;
	@%p35 bra 	$L__BB1_55;
	and.b32  	%r28, %r1, 3;
	setp.lt.u32 	%p36, %r1, 4;
	mov.b32 	%r117, 0;
	@%p36 bra 	$L__BB1_52;
	and.b32  	%r117, %r1, 2147483644;
	neg.s32 	%r116, %r117;
	add.s64 	%rd91, %rd86, 8;
$L__BB1_51:
	ld.u32 	%r105, [%rd91+-8];
	mul.wide.s32 	%rd75, %r105, 4;
	add.s64 	%rd76, %rd1, %rd75;
	ld.global.f32 	%f128, [%rd76];
	div.rn.f32 	%f129, %f128, %f152;
	st.global.f32 	[%rd76], %f129;
	ld.u32 	%r106, [%rd91+-4];
	mul.wide.s32 	%rd77, %r106, 4;
	add.s64 	%rd78, %rd1, %rd77;
	ld.global.f32 	%f130, [%rd78];
	div.rn.f32 	%f131, %f130, %f152;
	st.global.f32 	[%rd78], %f131;
	ld.u32 	%r107, [%rd91];
	mul.wide.s32 	%rd79, %r107, 4;
	add.s64 	%rd80, %rd1, %rd79;
	ld.global.f32 	%f132, [%rd80];
	div.rn.f32 	%f133, %f132, %f152;
	st.global.f32 	[%rd80], %f133;
	ld.u32 	%r108, [%rd91+4];
	mul.wide.s32 	%rd81, %r108, 4;
	add.s64 	%rd82, %rd1, %rd81;
	ld.global.f32 	%f134, [%rd82];
	div.rn.f32 	%f135, %f134, %f152;
	st.global.f32 	[%rd82], %f135;
	add.s32 	%r116, %r116, 4;
	add.s64 	%rd91, %rd91, 16;
	setp.ne.s32 	%p37, %r116, 0;
	@%p37 bra 	$L__BB1_51;
$L__BB1_52:
	setp.eq.s32 	%p38, %r28, 0;
	@%p38 bra 	$L__BB1_55;
	mul.wide.u32 	%rd83, %r117, 4;
	add.s64 	%rd92, %rd86, %rd83;
	neg.s32 	%r118, %r28;
$L__BB1_54:
	.pragma "nounroll";
	ld.u32 	%r109, [%rd92];
	mul.wide.s32 	%rd84, %r109, 4;
	add.s64 	%rd85, %rd1, %rd84;
	ld.global.f32 	%f136, [%rd85];
	div.rn.f32 	%f137, %f136, %f152;
	st.global.f32 	[%rd85], %f137;
	add.s64 	%rd92, %rd92, 4;
	add.s32 	%r118, %r118, 1;
	setp.ne.s32 	%p39, %r118, 0;
	@%p39 bra 	$L__BB1_54;
$L__BB1_55:
	setp.lt.s32 	%p40, %r1, 11;
	@%p40 bra 	$L__BB1_57;
	{ // callseq 12, 0
	.param .b64 param0;
	st.param.b64 	[param0], %rd86;
	call.uni 
	free, 
	(
	param0
	);
	} // callseq 12
$L__BB1_57:
	ret;

}
	// .globl	Sum
.visible .entry Sum(
	.param .u32 Sum_param_0,
	.param .u64 .ptr .align 1 Sum_param_1,
	.param .u64 .ptr .align 1 Sum_param_2,
	.param .u64 .ptr .align 1 Sum_param_3
)
{
	.reg .pred 	%p<3>;
	.reg .b32 	%r<11>;
	.reg .b32 	%f<4>;
	.reg .b64 	%rd<11>;

	ld.param.u32 	%r6, [Sum_param_0];
	ld.param.u64 	%rd4, [Sum_param_1];
	ld.param.u64 	%rd5, [Sum_param_2];
	ld.param.u64 	%rd6, [Sum_param_3];
	mov.u32 	%r7, %ctaid.x;
	mov.u32 	%r1, %ntid.x;
	mov.u32 	%r8, %tid.x;
	mad.lo.s32 	%r10, %r7, %r1, %r8;
	setp.ge.s32 	%p1, %r10, %r6;
	@%p1 bra 	$L__BB2_3;
	mov.u32 	%r9, %nctaid.x;
	mul.lo.s32 	%r3, %r1, %r9;
	cvta.to.global.u64 	%rd1, %rd4;
	cvta.to.global.u64 	%rd2, %rd5;
	cvta.to.global.u64 	%rd3, %rd6;
$L__BB2_2:
	mul.wide.s32 	%rd7, %r10, 4;
	add.s64 	%rd8, %rd1, %rd7;
	ld.global.nc.f32 	%f1, [%rd8];
	add.s64 	%rd9, %rd2, %rd7;
	ld.global.nc.f32 	%f2, [%rd9];
	add.f32 	%f3, %f1, %f2;
	add.s64 	%rd10, %rd3, %rd7;
	st.global.f32 	[%rd10], %f3;
	add.s32 	%r10, %r10, %r3;
	setp.lt.s32 	%p2, %r10, %r6;
	@%p2 bra 	$L__BB2_2;
$L__BB2_3:
	ret;

}
	// .globl	UpdateAdamOptimizer
.visible .entry UpdateAdamOptimizer(
	.param .u32 UpdateAdamOptimizer_param_0,
	.param .f32 UpdateAdamOptimizer_param_1,
	.param .f32 UpdateAdamOptimizer_param_2,
	.param .f32 UpdateAdamOptimizer_param_3,
	.param .f32 UpdateAdamOptimizer_param_4,
	.param .u64 .ptr .align 1 UpdateAdamOptimizer_param_5,
	.param .u64 .ptr .align 1 UpdateAdamOptimizer_param_6,
	.param .u64 .ptr .align 1 UpdateAdamOptimizer_param_7,
	.param .u64 .ptr .align 1 UpdateAdamOptimizer_param_8
)
{
	.reg .pred 	%p<3>;
	.reg .b32 	%r<11>;
	.reg .b32 	%f<22>;
	.reg .b64 	%rd<14>;

	ld.param.u32 	%r6, [UpdateAdamOptimizer_param_0];
	ld.param.f32 	%f3, [UpdateAdamOptimizer_param_1];
	ld.param.f32 	%f4, [UpdateAdamOptimizer_param_2];
	ld.param.f32 	%f5, [UpdateAdamOptimizer_param_3];
	ld.param.f32 	%f6, [UpdateAdamOptimizer_param_4];
	ld.param.u64 	%rd5, [UpdateAdamOptimizer_param_5];
	ld.param.u64 	%rd6, [UpdateAdamOptimizer_param_6];
	ld.param.u64 	%rd7, [UpdateAdamOptimizer_param_7];
	ld.param.u64 	%rd8, [UpdateAdamOptimizer_param_8];
	mov.u32 	%r7, %ctaid.x;
	mov.u32 	%r1, %ntid.x;
	mov.u32 	%r8, %tid.x;
	mad.lo.s32 	%r10, %r7, %r1, %r8;
	setp.ge.s32 	%p1, %r10, %r6;
	@%p1 bra 	$L__BB3_3;
	mov.f32 	%f7, 0f3F800000;
	sub.f32 	%f1, %f7, %f3;
	sub.f32 	%f2, %f7, %f4;
	mov.u32 	%r9, %nctaid.x;
	mul.lo.s32 	%r3, %r1, %r9;
	cvta.to.global.u64 	%rd1, %rd5;
	cvta.to.global.u64 	%rd2, %rd7;
	cvta.to.global.u64 	%rd3, %rd8;
	cvta.to.global.u64 	%rd4, %rd6;
$L__BB3_2:
	mul.wide.s32 	%rd9, %r10, 4;
	add.s64 	%rd10, %rd1, %rd9;
	ld.global.nc.f32 	%f8, [%rd10];
	add.s64 	%rd11, %rd2, %rd9;
	ld.global.f32 	%f9, [%rd11];
	mul.f32 	%f10, %f3, %f9;
	fma.rn.f32 	%f11, %f1, %f8, %f10;
	st.global.f32 	[%rd11], %f11;
	add.s64 	%rd12, %rd3, %rd9;
	ld.global.f32 	%f12, [%rd12];
	mul.f32 	%f13, %f4, %f12;
	mul.f32 	%f14, %f2, %f8;
	fma.rn.f32 	%f15, %f8, %f14, %f13;
	st.global.f32 	[%rd12], %f15;
	mul.f32 	%f16, %f6, %f11;
	sqrt.rn.f32 	%f17, %f15;
	add.f32 	%f18, %f5, %f17;
	div.rn.f32 	%f19, %f16, %f18;
	add.s64 	%rd13, %rd4, %rd9;
	ld.global.f32 	%f20, [%rd13];
	sub.f32 	%f21, %f20, %f19;
	st.global.f32 	[%rd13], %f21;
	add.s32 	%r10, %r10, %r3;
	setp.lt.s32 	%p2, %r10, %r6;
	@%p2 bra 	$L__BB3_2;
$L__BB3_3:
	ret;

}
	// .globl	ComputeAccuracy
.visible .entry ComputeAccuracy(
	.param .u32 ComputeAccuracy_param_0,
	.param .u32 ComputeAccuracy_param_1,
	.param .u64 .ptr .align 1 ComputeAccuracy_param_2,
	.param .u64 .ptr .align 1 ComputeAccuracy_param_3,
	.param .u64 .ptr .align 1 ComputeAccuracy_param_4
)
{
	.reg .pred 	%p<44>;
	.reg .b32 	%r<113>;
	.reg .b32 	%f<67>;
	.reg .b64 	%rd<85>;

	ld.param.u32 	%r44, [ComputeAccuracy_param_0];
	ld.param.u32 	%r43, [ComputeAccuracy_param_1];
	ld.param.u64 	%rd4, [ComputeAccuracy_param_2];
	ld.param.u64 	%rd5, [ComputeAccuracy_param_3];
	ld.param.u64 	%rd6, [ComputeAccuracy_param_4];
	cvta.to.global.u64 	%rd1, %rd5;
	cvta.to.global.u64 	%rd2, %rd6;
	cvta.to.global.u64 	%rd3, %rd4;
	mov.u32 	%r45, %ctaid.x;
	mov.u32 	%r46, %ntid.x;
	mov.u32 	%r47, %tid.x;
	mad.lo.s32 	%r1, %r45, %r46, %r47;
	setp.ge.s32 	%p1, %r1, %r44;
	@%p1 bra 	$L__BB4_17;
	setp.ne.s32 	%p2, %r43, 1;
	@%p2 bra 	$L__BB4_3;
	mul.wide.s32 	%rd81, %r1, 4;
	add.s64 	%rd82, %rd1, %rd81;
	ld.global.nc.f32 	%f62, [%rd82];
	add.s64 	%rd83, %rd2, %rd81;
	ld.global.nc.f32 	%f63, [%rd83];
	sub.f32 	%f64, %f62, %f63;
	abs.f32 	%f65, %f64;
	setp.lt.f32 	%p43, %f65, 0f3F000000;
	selp.f32 	%f66, 0f3F800000, 0f00000000, %p43;
	add.s64 	%rd84, %rd3, %rd81;
	st.global.f32 	[%rd84], %f66;
	bra.uni 	$L__BB4_17;
$L__BB4_3:
	mul.lo.s32 	%r111, %r43, %r1;
	setp.lt.s32 	%p3, %r43, 2;
	mov.u32 	%r112, %r111;
	@%p3 bra 	$L__BB4_16;
	add.s32 	%r103, %r111, 1;
	add.s32 	%r49, %r111, 2;
	add.s32 	%r50, %r111, %r43;
	max.s32 	%r51, %r50, %r49;
	not.b32 	%r52, %r111;
	add.s32 	%r4, %r51, %r52;
	sub.s32 	%r53, %r51, %r111;
	add.s32 	%r54, %r53, -2;
	and.b32  	%r5, %r4, 7;
	setp.lt.u32 	%p4, %r54, 7;
	mov.u32 	%r112, %r111;
	@%p4 bra 	$L__BB4_8;
	add.s32 	%r93, %r111, 4;
	and.b32  	%r55, %r4, -8;
	neg.s32 	%r92, %r55;
	mov.u32 	%r112, %r111;
$L__BB4_6:
	.pragma "nounroll";
	add.s32 	%r56, %r93, -3;
	mul.wide.s32 	%rd7, %r56, 4;
	add.s64 	%rd8, %rd2, %rd7;
	ld.global.nc.f32 	%f1, [%rd8];
	mul.wide.s32 	%rd9, %r111, 4;
	add.s64 	%rd10, %rd2, %rd9;
	ld.global.nc.f32 	%f2, [%rd10];
	setp.gt.f32 	%p5, %f1, %f2;
	selp.b32 	%r57, %r56, %r111, %p5;
	add.s64 	%rd11, %rd1, %rd7;
	ld.global.nc.f32 	%f3, [%rd11];
	mul.wide.s32 	%rd12, %r112, 4;
	add.s64 	%rd13, %rd1, %rd12;
	ld.global.nc.f32 	%f4, [%rd13];
	setp.gt.f32 	%p6, %f3, %f4;
	selp.b32 	%r58, %r56, %r112, %p6;
	add.s32 	%r59, %r93, -2;
	ld.global.nc.f32 	%f5, [%rd8+4];
	mul.wide.s32 	%rd14, %r57, 4;
	add.s64 	%rd15, %rd2, %rd14;
	ld.global.nc.f32 	%f6, [%rd15];
	setp.gt.f32 	%p7, %f5, %f6;
	selp.b32 	%r60, %r59, %r57, %p7;
	ld.global.nc.f32 	%f7, [%rd11+4];
	mul.wide.s32 	%rd16, %r58, 4;
	add.s64 	%rd17, %rd1, %rd16;
	ld.global.nc.f32 	%f8, [%rd17];
	setp.gt.f32 	%p8, %f7, %f8;
	selp.b32 	%r61, %r59, %r58, %p8;
	add.s32 	%r62, %r93, -1;
	ld.global.nc.f32 	%f9, [%rd8+8];
	mul.wide.s32 	%rd18, %r60, 4;
	add.s64 	%rd19, %rd2, %rd18;
	ld.global.nc.f32 	%f10, [%rd19];
	setp.gt.f32 	%p9, %f9, %f10;
	selp.b32 	%r63, %r62, %r60, %p9;
	ld.global.nc.f32 	%f11, [%rd11+8];
	mul.wide.s32 	%rd20, %r61, 4;
	add.s64 	%rd21, %rd1, %rd20;
	ld.global.nc.f32 	%f12, [%rd21];
	setp.gt.f32 	%p10, %f11, %f12;
	selp.b32 	%r64, %r62, %r61, %p10;
	add.s32 	%r65, %r93, 4;
	ld.global.nc.f32 	%f13, [%rd8+12];
	mul.wide.s32 	%rd22, %r63, 4;
	add.s64 	%rd23, %rd2, %rd22;
	ld.global.nc.f32 	%f14, [%rd23];
	setp.gt.f32 	%p11, %f13, %f14;
	selp.b32 	%r66, %r93, %r63, %p11;
	ld.global.nc.f32 	%f15, [%rd11+12];
	mul.wide.s32 	%rd24, %r64, 4;
	add.s64 	%rd25, %rd1, %rd24;
	ld.global.nc.f32 	%f16, [%rd25];
	setp.gt.f32 	%p12, %f15, %f16;
	selp.b32 	%r67, %r93, %r64, %p12;
	add.s32 	%r68, %r93, 1;
	ld.global.nc.f32 	%f17, [%rd8+16];
	mul.wide.s32 	%rd26, %r66, 4;
	add.s64 	%rd27, %rd2, %rd26;
	ld.global.nc.f32 	%f18, [%rd27];
	setp.gt.f32 	%p13, %f17, %f18;
	selp.b32 	%r69, %r68, %r66, %p13;
	ld.global.nc.f32 	%f19, [%rd11+16];
	mul.wide.s32 	%rd28, %r67, 4;
	add.s64 	%rd29, %rd1, %rd28;
	ld.global.nc.f32 	%f20, [%rd29];
	setp.gt.f32 	%p14, %f19, %f20;
	selp.b32 	%r70, %r68, %r67, %p14;
	add.s32 	%r71, %r93, 2;
	ld.global.nc.f32 	%f21, [%rd8+20];
	mul.wide.s32 	%rd30, %r69, 4;
	add.s64 	%rd31, %rd2, %rd30;
	ld.global.nc.f32 	%f22, [%rd31];
	setp.gt.f32 	%p15, %f21, %f22;
	selp.b32 	%r72, %r71, %r69, %p15;
	ld.global.nc.f32 	%f23, [%rd11+20];
	mul.wide.s32 	%rd32, %r70, 4;
	add.s64 	%rd33, %rd1, %rd32;
	ld.global.nc.f32 	%f24, [%rd33];
	setp.gt.f32 	%p16, %f23, %f24;
	selp.b32 	%r73, %r71, %r70, %p16;
	add.s32 	%r74, %r93, 3;
	ld.global.nc.f32 	%f25, [%rd8+24];
	mul.wide.s32 	%rd34, %r72, 4;
	add.s64 	%rd35, %rd2, %rd34;
	ld.global.nc.f32 	%f26, [%rd35];
	setp.gt.f32 	%p17, %f25, %f26;
	selp.b32 	%r75, %r74, %r72, %p17;
	ld.global.nc.f32 	%f27, [%rd11+24];
	mul.wide.s32 	%rd36, %r73, 4;
	add.s64 	%rd37, %rd1, %rd36;
	ld.global.nc.f32 	%f28, [%rd37];
	setp.gt.f32 	%p18, %f27, %f28;
	selp.b32 	%r76, %r74, %r73, %p18;
	ld.global.nc.f32 	%f29, [%rd8+28];
	mul.wide.s32 	%rd38, %r75, 4;
	add.s64 	%rd39, %rd2, %rd38;
	ld.global.nc.f32 	%f30, [%rd39];
	setp.gt.f32 	%p19, %f29, %f30;
	selp.b32 	%r111, %r65, %r75, %p19;
	ld.global.nc.f32 	%f31, [%rd11+28];
	mul.wide.s32 	%rd40, %r76, 4;
	add.s64 	%rd41, %rd1, %rd40;
	ld.global.nc.f32 	%f32, [%rd41];
	setp.gt.f32 	%p20, %f31, %f32;
	selp.b32 	%r112, %r65, %r76, %p20;
	add.s32 	%r93, %r93, 8;
	add.s32 	%r92, %r92, 8;
	setp.ne.s32 	%p21, %r92, 0;
	@%p21 bra 	$L__BB4_6;
	add.s32 	%r103, %r93, -3;
$L__BB4_8:
	setp.eq.s32 	%p22, %r5, 0;
	@%p22 bra 	$L__BB4_16;
	and.b32  	%r22, %r4, 3;
	setp.lt.u32 	%p23, %r5, 4;
	@%p23 bra 	$L__BB4_11;
	mul.wide.s32 	%rd42, %r103, 4;
	add.s64 	%rd43, %rd2, %rd42;
	ld.global.nc.f32 	%f33, [%rd43];
	mul.wide.s32 	%rd44, %r111, 4;
	add.s64 	%rd45, %rd2, %rd44;
	ld.global.nc.f32 	%f34, [%rd45];
	setp.gt.f32 	%p24, %f33, %f34;
	selp.b32 	%r78, %r103, %r111, %p24;
	add.s64 	%rd46, %rd1, %rd42;
	ld.global.nc.f32 	%f35, [%rd46];
	mul.wide.s32 	%rd47, %r112, 4;
	add.s64 	%rd48, %rd1, %rd47;
	ld.global.nc.f32 	%f36, [%rd48];
	setp.gt.f32 	%p25, %f35, %f36;
	selp.b32 	%r79, %r103, %r112, %p25;
	add.s32 	%r80, %r103, 1;
	ld.global.nc.f32 	%f37, [%rd43+4];
	mul.wide.s32 	%rd49, %r78, 4;
	add.s64 	%rd50, %rd2, %rd49;
	ld.global.nc.f32 	%f38, [%rd50];
	setp.gt.f32 	%p26, %f37, %f38;
	selp.b32 	%r81, %r80, %r78, %p26;
	ld.global.nc.f32 	%f39, [%rd46+4];
	mul.wide.s32 	%rd51, %r79, 4;
	add.s64 	%rd52, %rd1, %rd51;
	ld.global.nc.f32 	%f40, [%rd52];
	setp.gt.f32 	%p27, %f39, %f40;
	selp.b32 	%r82, %r80, %r79, %p27;
	add.s32 	%r83, %r103, 2;
	ld.global.nc.f32 	%f41, [%rd43+8];
	mul.wide.s32 	%rd53, %r81, 4;
	add.s64 	%rd54, %rd2, %rd53;
	ld.global.nc.f32 	%f42, [%rd54];
	setp.gt.f32 	%p28, %f41, %f42;
	selp.b32 	%r84, %r83, %r81, %p28;
	ld.global.nc.f32 	%f43, [%rd46+8];
	mul.wide.s32 	%rd55, %r82, 4;
	add.s64 	%rd56, %rd1, %rd55;
	ld.global.nc.f32 	%f44, [%rd56];
	setp.gt.f32 	%p29, %f43, %f44;
	selp.b32 	%r85, %r83, %r82, %p29;
	add.s32 	%r86, %r103, 3;
	ld.global.nc.f32 	%f45, [%rd43+12];
	mul.wide.s32 	%rd57, %r84, 4;
	add.s64 	%rd58, %rd2, %rd57;
	ld.global.nc.f32 	%f46, [%rd58];
	setp.gt.f32 	%p30, %f45, %f46;
	selp.b32 	%r111, %r86, %r84, %p30;
	ld.global.nc.f32 	%f47, [%rd46+12];
	mul.wide.s32 	%rd59, %r85, 4;
	add.s64 	%rd60, %rd1, %rd59;
	ld.global.nc.f32 	%f48, [%rd60];
	setp.gt.f32 	%p31, %f47, %f48;
	selp.b32 	%r112, %r86, %r85, %p31;
	add.s32 	%r103, %r103, 4;
$L__BB4_11:
	setp.eq.s32 	%p32, %r22, 0;
	@%p32 bra 	$L__BB4_16;
	setp.eq.s32 	%p33, %r22, 1;
	@%p33 bra 	$L__BB4_14;
	mul.wide.s32 	%rd61, %r103, 4;
	add.s64 	%rd62, %rd2, %rd61;
	ld.global.nc.f32 	%f49, [%rd62];
	mul.wide.s32 	%rd63, %r111, 4;
	add.s64 	%rd64, %rd2, %rd63;
	ld.global.nc.f32 	%f50, [%rd64];
	setp.gt.f32 	%p34, %f49, %f50;
	selp.b32 	%r88, %r103, %r111, %p34;
	add.s64 	%rd65, %rd1, %rd61;
	ld.global.nc.f32 	%f51, [%rd65];
	mul.wide.s32 	%rd66, %r112, 4;
	add.s64 	%rd67, %rd1, %rd66;
	ld.global.nc.f32 	%f52, [%rd67];
	setp.gt.f32 	%p35, %f51, %f52;
	selp.b32 	%r89, %r103, %r112, %p35;
	add.s32 	%r90, %r103, 1;
	ld.global.nc.f32 	%f53, [%rd62+4];
	mul.wide.s32 	%rd68, %r88, 4;
	add.s64 	%rd69, %rd2, %rd68;
	ld.global.nc.f32 	%f54, [%rd69];
	setp.gt.f32 	%p36, %f53, %f54;
	selp.b32 	%r111, %r90, %r88, %p36;
	ld.global.nc.f32 	%f55, [%rd65+4];
	mul.wide.s32 	%rd70, %r89, 4;
	add.s64 	%rd71, %rd1, %rd70;
	ld.global.nc.f32 	%f56, [%rd71];
	setp.gt.f32 	%p37, %f55, %f56;
	selp.b32 	%r112, %r90, %r89, %p37;
	add.s32 	%r103, %r103, 2;
$L__BB4_14:
	and.b32  	%r91, %r4, 1;
	setp.eq.b32 	%p38, %r91, 1;
	not.pred 	%p39, %p38;
	@%p39 bra 	$L__BB4_16;
	mul.wide.s32 	%rd72, %r103, 4;
	add.s64 	%rd73, %rd2, %rd72;
	ld.global.nc.f32 	%f57, [%rd73];
	mul.wide.s32 	%rd74, %r111, 4;
	add.s64 	%rd75, %rd2, %rd74;
	ld.global.nc.f32 	%f58, [%rd75];
	setp.gt.f32 	%p40, %f57, %f58;
	selp.b32 	%r111, %r103, %r111, %p40;
	add.s64 	%rd76, %rd1, %rd72;
	ld.global.nc.f32 	%f59, [%rd76];
	mul.wide.s32 	%rd77, %r112, 4;
	add.s64 	%rd78, %rd1, %rd77;
	ld.global.nc.f32 	%f60, [%rd78];
	setp.gt.f32 	%p41, %f59, %f60;
	selp.b32 	%r112, %r103, %r112, %p41;
$L__BB4_16:
	setp.eq.s32 	%p42, %r111, %r112;
	selp.f32 	%f61, 0f3F800000, 0f00000000, %p42;
	mul.wide.s32 	%rd79, %r1, 4;
	add.s64 	%rd80, %rd3, %rd79;
	st.global.f32 	[%rd80], %f61;
$L__BB4_17:
	ret;

}
	// .globl	ComputeSingleAccuracyForCategoricalCrossentropyWithHierarchy
.visible .entry ComputeSingleAccuracyForCategoricalCrossentropyWithHierarchy(
	.param .u32 ComputeSingleAccuracyForCategoricalCrossentropyWithHierarchy_param_0,
	.param .u32 ComputeSingleAccuracyForCategoricalCrossentropyWithHierarchy_param_1,
	.param .u64 .ptr .align 1 ComputeSingleAccuracyForCategoricalCrossentropyWithHierarchy_param_2,
	.param .u64 .ptr .align 1 ComputeSingleAccuracyForCategoricalCrossentropyWithHierarchy_param_3,
	.param .u64 .ptr .align 1 ComputeSingleAccuracyForCategoricalCrossentropyWithHierarchy_param_4
)
{
	.local .align 4 .b8 	__local_depot5[4];
	.reg .b64 	%SP;
	.reg .b64 	%SPL;
	.reg .pred 	%p<3>;
	.reg .b16 	%rs<2>;
	.reg .b32 	%r<11>;
	.reg .b32 	%f<2>;
	.reg .b64 	%rd<12>;

	mov.u64 	%SPL, __local_depot5;
	cvta.local.u64 	%SP, %SPL;
	ld.param.u32 	%r3, [ComputeSingleAccuracyForCategoricalCrossentropyWithHierarchy_param_0];
	ld.param.u32 	%r2, [ComputeSingleAccuracyForCategoricalCrossentropyWithHierarchy_param_1];
	ld.param.u64 	%rd1, [ComputeSingleAccuracyForCategoricalCrossentropyWithHierarchy_param_2];
	ld.param.u64 	%rd2, [ComputeSingleAccuracyForCategoricalCrossentropyWithHierarchy_param_3];
	ld.param.u64 	%rd3, [ComputeSingleAccuracyForCategoricalCrossentropyWithHierarchy_param_4];
	mov.u32 	%r4, %ctaid.x;
	mov.u32 	%r5, %ntid.x;
	mov.u32 	%r6, %tid.x;
	mad.lo.s32 	%r1, %r4, %r5, %r6;
	setp.ge.s32 	%p1, %r1, %r3;
	@%p1 bra 	$L__BB5_2;
	add.u64 	%rd4, %SP, 0;
	add.u64 	%rd5, %SPL, 0;
	cvta.to.global.u64 	%rd6, %rd1;
	mov.b32 	%r7, 0;
	st.local.u32 	[%rd5], %r7;
	mul.lo.s32 	%r8, %r2, %r1;
	mul.wide.s32 	%rd7, %r8, 4;
	add.s64 	%rd8, %rd2, %rd7;
	add.s64 	%rd9, %rd3, %rd7;
	{ // callseq 13, 0
	.param .b64 param0;
	st.param.b64 	[param0], %rd8;
	.param .b64 param1;
	st.param.b64 	[param1], %rd9;
	.param .b32 param2;
	st.param.b32 	[param2], %r2;
	.param .b64 param3;
	st.param.b64 	[param3], %rd4;
	.param .b32 param4;
	st.param.b32 	[param4], 10000000;
	.param .b32 retval0;
	call.uni (retval0), 
	IsAccuratePredictionForCategoricalCrossentropyWithHierarchy, 
	(
	param0, 
	param1, 
	param2, 
	param3, 
	param4
	);
	ld.param.b32 	%r9, [retval0];
	} // callseq 13
	cvt.u16.u32 	%rs1, %r9;
	setp.eq.s16 	%p2, %rs1, 0;
	selp.f32 	%f1, 0f00000000, 0f3F800000, %p2;
	mul.wide.s32 	%rd10, %r1, 4;
	add.s64 	%rd11, %rd6, %rd10;
	st.global.f32 	[%rd11], %f1;
$L__BB5_2:
	ret;

}
	// .globl	ComputeSoftmaxWithHierarchy
.visible .entry ComputeSoftmaxWithHierarchy(
	.param .u32 ComputeSoftmaxWithHierarchy_param_0,
	.param .u32 ComputeSoftmaxWithHierarchy_param_1,
	.param .u64 .ptr .align 1 ComputeSoftmaxWithHierarchy_param_2,
	.param .u64 .ptr .align 1 ComputeSoftmaxWithHierarchy_param_3
)
{
	.local .align 4 .b8 	__local_depot6[4];
	.reg .b64 	%SP;
	.reg .b64 	%SPL;
	.reg .pred 	%p<2>;
	.reg .b32 	%r<9>;
	.reg .b64 	%rd<7>;

	mov.u64 	%SPL, __local_depot6;
	cvta.local.u64 	%SP, %SPL;
	ld.param.u32 	%r3, [ComputeSoftmaxWithHierarchy_param_0];
	ld.param.u32 	%r2, [ComputeSoftmaxWithHierarchy_param_1];
	ld.param.u64 	%rd1, [ComputeSoftmaxWithHierarchy_param_2];
	ld.param.u64 	%rd2, [ComputeSoftmaxWithHierarchy_param_3];
	mov.u32 	%r4, %ctaid.x;
	mov.u32 	%r5, %ntid.x;
	mov.u32 	%r6, %tid.x;
	mad.lo.s32 	%r1, %r4, %r5, %r6;
	setp.ge.s32 	%p1, %r1, %r3;
	@%p1 bra 	$L__BB6_2;
	add.u64 	%rd3, %SP, 0;
	add.u64 	%rd4, %SPL, 0;
	mov.b32 	%r7, 0;
	st.local.u32 	[%rd4], %r7;
	mul.lo.s32 	%r8, %r2, %r1;
	mul.wide.s32 	%rd5, %r8, 4;
	add.s64 	%rd6, %rd2, %rd5;
	{ // callseq 14, 0
	.param .b64 param0;
	st.param.b64 	[param0], %rd1;
	.param .b64 param1;
	st.param.b64 	[param1], %rd6;
	.param .b32 param2;
	st.param.b32 	[param2], %r2;
	.param .b64 param3;
	st.param.b64 	[param3], %rd3;
	call.uni 
	SoftmaxWithHierarchy, 
	(
	param0, 
	param1, 
	param2, 
	param3
	);
	} // callseq 14
$L__BB6_2:
	ret;

}
	// .globl	ComputeSoftmaxGradientWitHierarchy
.visible .entry ComputeSoftmaxGradientWitHierarchy(
	.param .u32 ComputeSoftmaxGradientWitHierarchy_param_0,
	.param .u32 ComputeSoftmaxGradientWitHierarchy_param_1,
	.param .u64 .ptr .align 1 ComputeSoftmaxGradientWitHierarchy_param_2,
	.param .u64 .ptr .align 1 ComputeSoftmaxGradientWitHierarchy_param_3,
	.param .u64 .ptr .align 1 ComputeSoftmaxGradientWitHierarchy_param_4,
	.param .u64 .ptr .align 1 ComputeSoftmaxGradientWitHierarchy_param_5
)
{
	.reg .pred 	%p<4>;
	.reg .b32 	%r<8>;
	.reg .b32 	%f<13>;
	.reg .b64 	%rd<17>;
	.reg .b64 	%fd<2>;

	ld.param.u32 	%r3, [ComputeSoftmaxGradientWitHierarchy_param_0];
	ld.param.u32 	%r2, [ComputeSoftmaxGradientWitHierarchy_param_1];
	ld.param.u64 	%rd2, [ComputeSoftmaxGradientWitHierarchy_param_2];
	ld.param.u64 	%rd3, [ComputeSoftmaxGradientWitHierarchy_param_3];
	ld.param.u64 	%rd4, [ComputeSoftmaxGradientWitHierarchy_param_4];
	ld.param.u64 	%rd5, [ComputeSoftmaxGradientWitHierarchy_param_5];
	cvta.to.global.u64 	%rd1, %rd5;
	mov.u32 	%r4, %ctaid.x;
	mov.u32 	%r5, %ntid.x;
	mov.u32 	%r6, %tid.x;
	mad.lo.s32 	%r1, %r4, %r5, %r6;
	setp.ge.s32 	%p1, %r1, %r3;
	@%p1 bra 	$L__BB7_4;
	cvta.to.global.u64 	%rd6, %rd2;
	rem.s32 	%r7, %r1, %r2;
	mul.wide.s32 	%rd7, %r7, 4;
	add.s64 	%rd8, %rd6, %rd7;
	ld.global.f32 	%f1, [%rd8];
	abs.f32 	%f2, %f1;
	setp.geu.f32 	%p2, %f2, 0f40A00000;
	@%p2 bra 	$L__BB7_3;
	cvta.to.global.u64 	%rd11, %rd4;
	mul.wide.s32 	%rd12, %r1, 4;
	add.s64 	%rd13, %rd11, %rd12;
	ld.global.f32 	%f3, [%rd13];
	cvta.to.global.u64 	%rd14, %rd3;
	add.s64 	%rd15, %rd14, %rd12;
	ld.global.f32 	%f4, [%rd15];
	add.f32 	%f5, %f3, 0fBF800000;
	abs.f32 	%f6, %f5;
	cvt.f64.f32 	%fd1, %f6;
	setp.lt.f64 	%p3, %fd1, 0d3EB0C6F7A0B5ED8D;
	mov.f32 	%f7, 0f3F800000;
	sub.f32 	%f8, %f7, %f4;
	mul.f32 	%f9, %f4, %f8;
	neg.f32 	%f10, %f4;
	mul.f32 	%f11, %f3, %f10;
	selp.f32 	%f12, %f9, %f11, %p3;
	add.s64 	%rd16, %rd1, %rd12;
	st.global.f32 	[%rd16], %f12;
	bra.uni 	$L__BB7_4;
$L__BB7_3:
	mul.wide.s32 	%rd9, %r1, 4;
	add.s64 	%rd10, %rd1, %rd9;
	st.global.f32 	[%rd10], %f1;
$L__BB7_4:
	ret;

}
	// .globl	SwishGradient
.visible .entry SwishGradient(
	.param .u32 SwishGradient_param_0,
	.param .u64 .ptr .align 1 SwishGradient_param_1,
	.param .u64 .ptr .align 1 SwishGradient_param_2,
	.param .u64 .ptr .align 1 SwishGradient_param_3,
	.param .u64 .ptr .align 1 SwishGradient_param_4
)
{
	.reg .pred 	%p<3>;
	.reg .b32 	%r<6>;
	.reg .b32 	%f<14>;
	.reg .b64 	%rd<16>;

	ld.param.u32 	%r2, [SwishGradient_param_0];
	ld.param.u64 	%rd1, [SwishGradient_param_1];
	ld.param.u64 	%rd2, [SwishGradient_param_2];
	ld.param.u64 	%rd3, [SwishGradient_param_3];
	ld.param.u64 	%rd4, [SwishGradient_param_4];
	mov.u32 	%r3, %ctaid.x;
	mov.u32 	%r4, %ntid.x;
	mov.u32 	%r5, %tid.x;
	mad.lo.s32 	%r1, %r3, %r4, %r5;
	setp.ge.s32 	%p1, %r1, %r2;
	@%p1 bra 	$L__BB8_4;
	cvta.to.global.u64 	%rd5, %rd3;
	mul.wide.s32 	%rd6, %r1, 4;
	add.s64 	%rd7, %rd5, %rd6;
	ld.global.nc.f32 	%f1, [%rd7];
	abs.f32 	%f5, %f1;
	setp.lt.f32 	%p2, %f5, 0f38D1B717;
	mov.f32 	%f13, 0f3F000000;
	@%p2 bra 	$L__BB8_3;
	cvta.to.global.u64 	%rd8, %rd1;
	add.s64 	%rd10, %rd8, %rd6;
	ld.global.nc.f32 	%f6, [%rd10];
	div.rn.f32 	%f13, %f6, %f1;
$L__BB8_3:
	cvta.to.global.u64 	%rd11, %rd2;
	add.s64 	%rd13, %rd11, %rd6;
	ld.global.nc.f32 	%f7, [%rd13];
	mul.f32 	%f8, %f1, %f13;
	mov.f32 	%f9, 0f3F800000;
	sub.f32 	%f10, %f9, %f13;
	fma.rn.f32 	%f11, %f8, %f10, %f13;
	mul.f32 	%f12, %f7, %f11;
	cvta.to.global.u64 	%rd14, %rd4;
	add.s64 	%rd15, %rd14, %rd6;
	st.global.f32 	[%rd15], %f12;
$L__BB8_4:
	ret;

}
	// .globl	MultiplyEachRowIntoSingleValue
.visible .entry MultiplyEachRowIntoSingleValue(
	.param .u32 MultiplyEachRowIntoSingleValue_param_0,
	.param .u32 MultiplyEachRowIntoSingleValue_param_1,
	.param .u64 .ptr .align 1 MultiplyEachRowIntoSingleValue_param_2,
	.param .u64 .ptr .align 1 MultiplyEachRowIntoSingleValue_param_3,
	.param .u64 .ptr .align 1 MultiplyEachRowIntoSingleValue_param_4
)
{
	.reg .pred 	%p<11>;
	.reg .b32 	%r<20>;
	.reg .b32 	%f<112>;
	.reg .b64 	%rd<40>;

	ld.param.u32 	%r12, [MultiplyEachRowIntoSingleValue_param_0];
	ld.param.u32 	%r11, [MultiplyEachRowIntoSingleValue_param_1];
	ld.param.u64 	%rd23, [MultiplyEachRowIntoSingleValue_param_2];
	ld.param.u64 	%rd24, [MultiplyEachRowIntoSingleValue_param_3];
	ld.param.u64 	%rd25, [MultiplyEachRowIntoSingleValue_param_4];
	mov.u32 	%r13, %ctaid.x;
	mov.u32 	%r14, %ntid.x;
	mov.u32 	%r15, %tid.x;
	mad.lo.s32 	%r1, %r13, %r14, %r15;
	setp.ge.s32 	%p1, %r1, %r12;
	@%p1 bra 	$L__BB9_15;
	cvta.to.global.u64 	%rd1, %rd24;
	cvta.to.global.u64 	%rd2, %rd25;
	setp.lt.s32 	%p2, %r11, 1;
	mov.f32 	%f111, 0f00000000;
	@%p2 bra 	$L__BB9_14;
	mul.lo.s32 	%r16, %r11, %r1;
	mul.wide.s32 	%rd26, %r16, 4;
	add.s64 	%rd33, %rd1, %rd26;
	add.s64 	%rd32, %rd2, %rd26;
	and.b32  	%r2, %r11, 15;
	setp.lt.u32 	%p3, %r11, 16;
	mov.f32 	%f111, 0f00000000;
	@%p3 bra 	$L__BB9_5;
	and.b32  	%r17, %r11, 2147483632;
	neg.s32 	%r18, %r17;
	mov.f32 	%f111, 0f00000000;
$L__BB9_4:
	.pragma "nounroll";
	ld.global.nc.f32 	%f18, [%rd33];
	ld.global.nc.f32 	%f19, [%rd32];
	fma.rn.f32 	%f20, %f18, %f19, %f111;
	ld.global.nc.f32 	%f21, [%rd33+4];
	ld.global.nc.f32 	%f22, [%rd32+4];
	fma.rn.f32 	%f23, %f21, %f22, %f20;
	ld.global.nc.f32 	%f24, [%rd33+8];
	ld.global.nc.f32 	%f25, [%rd32+8];
	fma.rn.f32 	%f26, %f24, %f25, %f23;
	ld.global.nc.f32 	%f27, [%rd33+12];
	ld.global.nc.f32 	%f28, [%rd32+12];
	fma.rn.f32 	%f29, %f27, %f28, %f26;
	ld.global.nc.f32 	%f30, [%rd33+16];
	ld.global.nc.f32 	%f31, [%rd32+16];
	fma.rn.f32 	%f32, %f30, %f31, %f29;
	ld.global.nc.f32 	%f33, [%rd33+20];
	ld.global.nc.f32 	%f34, [%rd32+20];
	fma.rn.f32 	%f35, %f33, %f34, %f32;
	ld.global.nc.f32 	%f36, [%rd33+24];
	ld.global.nc.f32 	%f37, [%rd32+24];
	fma.rn.f32 	%f38, %f36, %f37, %f35;
	ld.global.nc.f32 	%f39, [%rd33+28];
	ld.global.nc.f32 	%f40, [%rd32+28];
	fma.rn.f32 	%f41, %f39, %f40, %f38;
	ld.global.nc.f32 	%f42, [%rd33+32];
	ld.global.nc.f32 	%f43, [%rd32+32];
	fma.rn.f32 	%f44, %f42, %f43, %f41;
	ld.global.nc.f32 	%f45, [%rd33+36];
	ld.global.nc.f32 	%f46, [%rd32+36];
	fma.rn.f32 	%f47, %f45, %f46, %f44;
	ld.global.nc.f32 	%f48, [%rd33+40];
	ld.global.nc.f32 	%f49, [%rd32+40];
	fma.rn.f32 	%f50, %f48, %f49, %f47;
	ld.global.nc.f32 	%f51, [%rd33+44];
	ld.global.nc.f32 	%f52, [%rd32+44];
	fma.rn.f32 	%f53, %f51, %f52, %f50;
	ld.global.nc.f32 	%f54, [%rd33+48];
	ld.global.nc.f32 	%f55, [%rd32+48];
	fma.rn.f32 	%f56, %f54, %f55, %f53;
	ld.global.nc.f32 	%f57, [%rd33+52];
	ld.global.nc.f32 	%f58, [%rd32+52];
	fma.rn.f32 	%f59, %f57, %f58, %f56;
	ld.global.nc.f32 	%f60, [%rd33+56];
	ld.global.nc.f32 	%f61, [%rd32+56];
	fma.rn.f32 	%f62, %f60, %f61, %f59;
	ld.global.nc.f32 	%f63, [%rd33+60];
	ld.global.nc.f32 	%f64, [%rd32+60];
	fma.rn.f32 	%f111, %f63, %f64, %f62;
	add.s64 	%rd33, %rd33, 64;
	add.s64 	%rd32, %rd32, 64;
	add.s32 	%r18, %r18, 16;
	setp.ne.s32 	%p4, %r18, 0;
	@%p4 bra 	$L__BB9_4;
$L__BB9_5:
	setp.eq.s32 	%p5, %r2, 0;
	@%p5 bra 	$L__BB9_14;
	and.b32  	%r6, %r11, 7;
	setp.lt.u32 	%p6, %r2, 8;
	@%p6 bra 	$L__BB9_8;
	ld.global.nc.f32 	%f66, [%rd33];
	ld.global.nc.f32 	%f67, [%rd32];
	fma.rn.f32 	%f68, %f66, %f67, %f111;
	ld.global.nc.f32 	%f69, [%rd33+4];
	ld.global.nc.f32 	%f70, [%rd32+4];
	fma.rn.f32 	%f71, %f69, %f70, %f68;
	ld.global.nc.f32 	%f72, [%rd33+8];
	ld.global.nc.f32 	%f73, [%rd32+8];
	fma.rn.f32 	%f74, %f72, %f73, %f71;
	ld.global.nc.f32 	%f75, [%rd33+12];
	ld.global.nc.f32 	%f76, [%rd32+12];
	fma.rn.f32 	%f77, %f75, %f76, %f74;
	ld.global.nc.f32 	%f78, [%rd33+16];
	ld.global.nc.f32 	%f79, [%rd32+16];
	fma.rn.f32 	%f80, %f78, %f79, %f77;
	ld.global.nc.f32 	%f81, [%rd33+20];
	ld.global.nc.f32 	%f82, [%rd32+20];
	fma.rn.f32 	%f83, %f81, %f82, %f80;
	ld.global.nc.f32 	%f84, [%rd33+24];
	ld.global.nc.f32 	%f85, [%rd32+24];
	fma.rn.f32 	%f86, %f84, %f85, %f83;
	ld.global.nc.f32 	%f87, [%rd33+28];
	ld.global.nc.f32 	%f88, [%rd32+28];
	fma.rn.f32 	%f111, %f87, %f88, %f86;
	add.s64 	%rd33, %rd33, 32;
	add.s64 	%rd32, %rd32, 32;
$L__BB9_8:
	setp.eq.s32 	%p7, %r6, 0;
	@%p7 bra 	$L__BB9_14;
	and.b32  	%r7, %r11, 3;
	setp.lt.u32 	%p8, %r6, 4;
	@%p8 bra 	$L__BB9_11;
	ld.global.nc.f32 	%f90, [%rd33];
	ld.global.nc.f32 	%f91, [%rd32];
	fma.rn.f32 	%f92, %f90, %f91, %f111;
	ld.global.nc.f32 	%f93, [%rd33+4];
	ld.global.nc.f32 	%f94, [%rd32+4];
	fma.rn.f32 	%f95, %f93, %f94, %f92;
	ld.global.nc.f32 	%f96, [%rd33+8];
	ld.global.nc.f32 	%f97, [%rd32+8];
	fma.rn.f32 	%f98, %f96, %f97, %f95;
	ld.global.nc.f32 	%f99, [%rd33+12];
	ld.global.nc.f32 	%f100, [%rd32+12];
	fma.rn.f32 	%f111, %f99, %f100, %f98;
	add.s64 	%rd33, %rd33, 16;
	add.s64 	%rd32, %rd32, 16;
$L__BB9_11:
	setp.eq.s32 	%p9, %r7, 0;
	@%p9 bra 	$L__BB9_14;
	neg.s32 	%r19, %r7;
$L__BB9_13:
	.pragma "nounroll";
	ld.global.nc.f32 	%f101, [%rd33];
	ld.global.nc.f32 	%f102, [%rd32];
	fma.rn.f32 	%f111, %f101, %f102, %f111;
	add.s64 	%rd33, %rd33, 4;
	add.s64 	%rd32, %rd32, 4;
	add.s32 	%r19, %r19, 1;
	setp.ne.s32 	%p10, %r19, 0;
	@%p10 bra 	$L__BB9_13;
$L__BB9_14:
	cvta.to.global.u64 	%rd27, %rd23;
	mul.wide.s32 	%rd28, %r1, 4;
	add.s64 	%rd29, %rd27, %rd28;
	st.global.f32 	[%rd29], %f111;
$L__BB9_15:
	ret;

}
	// .globl	ApplyZeroPaddingForRowId
.visible .entry ApplyZeroPaddingForRowId(
	.param .u32 ApplyZeroPaddingForRowId_param_0,
	.param .u32 ApplyZeroPaddingForRowId_param_1,
	.param .u32 ApplyZeroPaddingForRowId_param_2,
	.param .u32 ApplyZeroPaddingForRowId_param_3,
	.param .u32 ApplyZeroPaddingForRowId_param_4,
	.param .u32 ApplyZeroPaddingForRowId_param_5,
	.param .u32 ApplyZeroPaddingForRowId_param_6,
	.param .u64 .ptr .align 1 ApplyZeroPaddingForRowId_param_7,
	.param .u64 .ptr .align 1 ApplyZeroPaddingForRowId_param_8,
	.param .u8 ApplyZeroPaddingForRowId_param_9
)
{
	.reg .pred 	%p<7>;
	.reg .b16 	%rs<4>;
	.reg .b32 	%r<23>;
	.reg .b64 	%rd<29>;

	ld.param.u32 	%r10, [ApplyZeroPaddingForRowId_param_0];
	ld.param.u32 	%r4, [ApplyZeroPaddingForRowId_param_1];
	ld.param.u32 	%r5, [ApplyZeroPaddingForRowId_param_2];
	ld.param.u32 	%r6, [ApplyZeroPaddingForRowId_param_3];
	ld.param.u32 	%r7, [ApplyZeroPaddingForRowId_param_4];
	ld.param.u32 	%r8, [ApplyZeroPaddingForRowId_param_5];
	ld.param.u32 	%r9, [ApplyZeroPaddingForRowId_param_6];
	ld.param.u64 	%rd15, [ApplyZeroPaddingForRowId_param_7];
	ld.param.u64 	%rd16, [ApplyZeroPaddingForRowId_param_8];
	ld.param.s8 	%rs1, [ApplyZeroPaddingForRowId_param_9];
	cvta.to.global.u64 	%rd1, %rd15;
	cvta.to.global.u64 	%rd2, %rd16;
	mov.u32 	%r11, %ctaid.x;
	mov.u32 	%r12, %ntid.x;
	mov.u32 	%r13, %tid.x;
	mad.lo.s32 	%r1, %r11, %r12, %r13;
	setp.ge.s32 	%p1, %r1, %r10;
	@%p1 bra 	$L__BB10_8;
	add.s32 	%r14, %r6, %r4;
	add.s32 	%r15, %r14, %r7;
	add.s32 	%r16, %r8, %r5;
	add.s32 	%r17, %r16, %r9;
	div.s32 	%r18, %r1, %r4;
	mul.lo.s32 	%r19, %r18, %r4;
	sub.s32 	%r20, %r1, %r19;
	add.s32 	%r21, %r20, %r6;
	mad.lo.s32 	%r22, %r18, %r15, %r21;
	mad.lo.s32 	%r2, %r22, %r17, %r8;
	mul.lo.s32 	%r3, %r5, %r1;
	setp.eq.s16 	%p2, %rs1, 0;
	@%p2 bra 	$L__BB10_5;
	mul.wide.s32 	%rd17, %r3, 4;
	add.s64 	%rd3, %rd2, %rd17;
	mul.wide.s32 	%rd18, %r2, 4;
	add.s64 	%rd4, %rd1, %rd18;
	cvt.s64.s32 	%rd5, %r5;
	setp.eq.s32 	%p3, %r5, 0;
	@%p3 bra 	$L__BB10_8;
	shl.b64 	%rd6, %rd5, 2;
	mov.b64 	%rd27, 0;
$L__BB10_4:
	add.s64 	%rd20, %rd4, %rd27;
	ld.global.u8 	%rs2, [%rd20];
	add.s64 	%rd21, %rd3, %rd27;
	st.global.u8 	[%rd21], %rs2;
	add.s64 	%rd27, %rd27, 1;
	setp.lt.u64 	%p4, %rd27, %rd6;
	@%p4 bra 	$L__BB10_4;
	bra.uni 	$L__BB10_8;
$L__BB10_5:
	mul.wide.s32 	%rd22, %r3, 4;
	add.s64 	%rd9, %rd2, %rd22;
	cvt.s64.s32 	%rd10, %r5;
	setp.eq.s32 	%p5, %r5, 0;
	@%p5 bra 	$L__BB10_8;
	mul.wide.s32 	%rd24, %r2, 4;
	add.s64 	%rd11, %rd1, %rd24;
	shl.b64 	%rd12, %rd10, 2;
	mov.b64 	%rd28, 0;
$L__BB10_7:
	add.s64 	%rd25, %rd9, %rd28;
	ld.global.u8 	%rs3, [%rd25];
	add.s64 	%rd26, %rd11, %rd28;
	st.global.u8 	[%rd26], %rs3;
	add.s64 	%rd28, %rd28, 1;
	setp.lt.u64 	%p6, %rd28, %rd12;
	@%p6 bra 	$L__BB10_7;
$L__BB10_8:
	ret;

}
	// .globl	WordEmbeddingForwardPropagation
.visible .entry WordEmbeddingForwardPropagation(
	.param .u32 WordEmbeddingForwardPropagation_param_0,
	.param .u32 WordEmbeddingForwardPropagation_param_1,
	.param .u32 WordEmbeddingForwardPropagation_param_2,
	.param .u32 WordEmbeddingForwardPropagation_param_3,
	.param .u32 WordEmbeddingForwardPropagation_param_4,
	.param .u64 .ptr .align 1 WordEmbeddingForwardPropagation_param_5,
	.param .u64 .ptr .align 1 WordEmbeddingForwardPropagation_param_6,
	.param .u64 .ptr .align 1 WordEmbeddingForwardPropagation_param_7
)
{
	.reg .pred 	%p<11>;
	.reg .b32 	%r<58>;
	.reg .b32 	%f<32>;
	.reg .b64 	%rd<54>;

	ld.param.u32 	%r34, [WordEmbeddingForwardPropagation_param_0];
	ld.param.u32 	%r32, [WordEmbeddingForwardPropagation_param_2];
	ld.param.u32 	%r33, [WordEmbeddingForwardPropagation_param_3];
	ld.param.u64 	%rd5, [WordEmbeddingForwardPropagation_param_5];
	ld.param.u64 	%rd4, [WordEmbeddingForwardPropagation_param_6];
	ld.param.u64 	%rd6, [WordEmbeddingForwardPropagation_param_7];
	cvta.to.global.u64 	%rd1, %rd5;
	cvta.to.global.u64 	%rd2, %rd6;
	mov.u32 	%r35, %ctaid.x;
	mov.u32 	%r36, %ntid.x;
	mov.u32 	%r37, %tid.x;
	mad.lo.s32 	%r1, %r35, %r36, %r37;
	setp.ge.s32 	%p1, %r1, %r34;
	@%p1 bra 	$L__BB11_14;
	cvta.to.global.u64 	%rd7, %rd4;
	div.s32 	%r38, %r1, %r32;
	mul.lo.s32 	%r39, %r38, %r32;
	sub.s32 	%r40, %r1, %r39;
	mul.wide.s32 	%rd8, %r1, 4;
	add.s64 	%rd9, %rd7, %rd8;
	ld.global.f32 	%f1, [%rd9];
	add.f32 	%f2, %f1, 0f3DCCCCCD;
	cvt.rzi.s32.f32 	%r41, %f2;
	mul.lo.s32 	%r50, %r41, %r33;
	mul.lo.s32 	%r42, %r33, %r32;
	mad.lo.s32 	%r49, %r42, %r38, %r40;
	setp.lt.s32 	%p2, %r33, 1;
	@%p2 bra 	$L__BB11_14;
	and.b32  	%r4, %r33, 15;
	setp.lt.u32 	%p3, %r33, 16;
	@%p3 bra 	$L__BB11_5;
	shl.b32 	%r5, %r32, 4;
	and.b32  	%r43, %r33, 2147483632;
	neg.s32 	%r46, %r43;
	add.s64 	%rd3, %rd2, 32;
	mul.wide.s32 	%rd14, %r32, 4;
$L__BB11_4:
	.pragma "nounroll";
	mul.wide.s32 	%rd10, %r50, 4;
	add.s64 	%rd11, %rd3, %rd10;
	ld.global.f32 	%f3, [%rd11+-32];
	mul.wide.s32 	%rd12, %r49, 4;
	add.s64 	%rd13, %rd1, %rd12;
	st.global.f32 	[%rd13], %f3;
	ld.global.f32 	%f4, [%rd11+-28];
	add.s64 	%rd15, %rd13, %rd14;
	st.global.f32 	[%rd15], %f4;
	ld.global.f32 	%f5, [%rd11+-24];
	add.s64 	%rd16, %rd15, %rd14;
	st.global.f32 	[%rd16], %f5;
	ld.global.f32 	%f6, [%rd11+-20];
	add.s64 	%rd17, %rd16, %rd14;
	st.global.f32 	[%rd17], %f6;
	ld.global.f32 	%f7, [%rd11+-16];
	add.s64 	%rd18, %rd17, %rd14;
	st.global.f32 	[%rd18], %f7;
	ld.global.f32 	%f8, [%rd11+-12];
	add.s64 	%rd19, %rd18, %rd14;
	st.global.f32 	[%rd19], %f8;
	ld.global.f32 	%f9, [%rd11+-8];
	add.s64 	%rd20, %rd19, %rd14;
	st.global.f32 	[%rd20], %f9;
	ld.global.f32 	%f10, [%rd11+-4];
	add.s64 	%rd21, %rd20, %rd14;
	st.global.f32 	[%rd21], %f10;
	ld.global.f32 	%f11, [%rd11];
	add.s64 	%rd22, %rd21, %rd14;
	st.global.f32 	[%rd22], %f11;
	ld.global.f32 	%f12, [%rd11+4];
	add.s64 	%rd23, %rd22, %rd14;
	st.global.f32 	[%rd23], %f12;
	ld.global.f32 	%f13, [%rd11+8];
	add.s64 	%rd24, %rd23, %rd14;
	st.global.f32 	[%rd24], %f13;
	ld.global.f32 	%f14, [%rd11+12];
	add.s64 	%rd25, %rd24, %rd14;
	st.global.f32 	[%rd25], %f14;
	ld.global.f32 	%f15, [%rd11+16];
	add.s64 	%rd26, %rd25, %rd14;
	st.global.f32 	[%rd26], %f15;
	ld.global.f32 	%f16, [%rd11+20];
	add.s64 	%rd27, %rd26, %rd14;
	st.global.f32 	[%rd27], %f16;
	ld.global.f32 	%f17, [%rd11+24];
	add.s64 	%rd28, %rd27, %rd14;
	st.global.f32 	[%rd28], %f17;
	ld.global.f32 	%f18, [%rd11+28];
	add.s64 	%rd29, %rd28, %rd14;
	st.global.f32 	[%rd29], %f18;
	add.s32 	%r50, %r50, 16;
	add.s32 	%r49, %r49, %r5;
	add.s32 	%r46, %r46, 16;
	setp.ne.s32 	%p4, %r46, 0;
	@%p4 bra 	$L__BB11_4;
$L__BB11_5:
	setp.eq.s32 	%p5, %r4, 0;
	@%p5 bra 	$L__BB11_14;
	and.b32  	%r15, %r33, 7;
	setp.lt.u32 	%p6, %r4, 8;
	@%p6 bra 	$L__BB11_8;
	mul.wide.s32 	%rd30, %r50, 4;
	add.s64 	%rd31, %rd2, %rd30;
	ld.global.f32 	%f19, [%rd31];
	mul.wide.s32 	%rd32, %r49, 4;
	add.s64 	%rd33, %rd1, %rd32;
	st.global.f32 	[%rd33], %f19;
	ld.global.f32 	%f20, [%rd31+4];
	mul.wide.s32 	%rd34, %r32, 4;
	add.s64 	%rd35, %rd33, %rd34;
	st.global.f32 	[%rd35], %f20;
	ld.global.f32 	%f21, [%rd31+8];
	add.s64 	%rd36, %rd35, %rd34;
	st.global.f32 	[%rd36], %f21;
	ld.global.f32 	%f22, [%rd31+12];
	add.s64 	%rd37, %rd36, %rd34;
	st.global.f32 	[%rd37], %f22;
	ld.global.f32 	%f23, [%rd31+16];
	add.s64 	%rd38, %rd37, %rd34;
	st.global.f32 	[%rd38], %f23;
	ld.global.f32 	%f24, [%rd31+20];
	add.s64 	%rd39, %rd38, %rd34;
	st.global.f32 	[%rd39], %f24;
	ld.global.f32 	%f25, [%rd31+24];
	add.s64 	%rd40, %rd39, %rd34;
	st.global.f32 	[%rd40], %f25;
	ld.global.f32 	%f26, [%rd31+28];
	add.s64 	%rd41, %rd40, %rd34;
	st.global.f32 	[%rd41], %f26;
	shl.b32 	%r44, %r32, 3;
	add.s32 	%r49, %r44, %r49;
	add.s32 	%r50, %r50, 8;
$L__BB11_8:
	setp.eq.s32 	%p7, %r15, 0;
	@%p7 bra 	$L__BB11_14;
	and.b32  	%r20, %r33, 3;
	setp.lt.u32 	%p8, %r15, 4;
	@%p8 bra 	$L__BB11_11;
	mul.wide.s32 	%rd42, %r50, 4;
	add.s64 	%rd43, %rd2, %rd42;
	ld.global.f32 	%f27, [%rd43];
	mul.wide.s32 	%rd44, %r49, 4;
	add.s64 	%rd45, %rd1, %rd44;
	st.global.f32 	[%rd45], %f27;
	ld.global.f32 	%f28, [%rd43+4];
	mul.wide.s32 	%rd46, %r32, 4;
	add.s64 	%rd47, %rd45, %rd46;
	st.global.f32 	[%rd47], %f28;
	ld.global.f32 	%f29, [%rd43+8];
	add.s64 	%rd48, %rd47, %rd46;
	st.global.f32 	[%rd48], %f29;
	ld.global.f32 	%f30, [%rd43+12];
	add.s64 	%rd49, %rd48, %rd46;
	st.global.f32 	[%rd49], %f30;
	shl.b32 	%r45, %r32, 2;
	add.s32 	%r49, %r45, %r49;
	add.s32 	%r50, %r50, 4;
$L__BB11_11:
	setp.eq.s32 	%p9, %r20, 0;
	@%p9 bra 	$L__BB11_14;
	neg.s32 	%r55, %r20;
$L__BB11_13:
	.pragma "nounroll";
	mul.wide.s32 	%rd50, %r49, 4;
	add.s64 	%rd51, %rd1, %rd50;
	mul.wide.s32 	%rd52, %r50, 4;
	add.s64 	%rd53, %rd2, %rd52;
	ld.global.f32 	%f31, [%rd53];
	st.global.f32 	[%rd51], %f31;
	add.s32 	%r49, %r49, %r32;
	add.s32 	%r50, %r50, 1;
	add.s32 	%r55, %r55, 1;
	setp.ne.s32 	%p10, %r55, 0;
	@%p10 bra 	$L__BB11_13;
$L__BB11_14:
	ret;

}
	// .globl	WordEmbeddingBackwardPropagation
.visible .entry WordEmbeddingBackwardPropagation(
	.param .u32 WordEmbeddingBackwardPropagation_param_0,
	.param .u32 WordEmbeddingBackwardPropagation_param_1,
	.param .u32 WordEmbeddingBackwardPropagation_param_2,
	.param .u32 WordEmbeddingBackwardPropagation_param_3,
	.param .u32 WordEmbeddingBackwardPropagation_param_4,
	.param .u64 .ptr .align 1 WordEmbeddingBackwardPropagation_param_5,
	.param .u64 .ptr .align 1 WordEmbeddingBackwardPropagation_param_6,
	.param .u64 .ptr .align 1 WordEmbeddingBackwardPropagation_param_7
)
{
	.reg .pred 	%p<11>;
	.reg .b32 	%r<58>;
	.reg .b32 	%f<61>;
	.reg .b64 	%rd<56>;

	ld.param.u32 	%r33, [WordEmbeddingBackwardPropagation_param_0];
	ld.param.u32 	%r31, [WordEmbeddingBackwardPropagation_param_2];
	ld.param.u32 	%r32, [WordEmbeddingBackwardPropagation_param_3];
	ld.param.u64 	%rd4, [WordEmbeddingBackwardPropagation_param_6];
	ld.param.u64 	%rd5, [WordEmbeddingBackwardPropagation_param_7];
	cvta.to.global.u64 	%rd1, %rd5;
	mov.u32 	%r34, %ctaid.x;
	mov.u32 	%r35, %ntid.x;
	mov.u32 	%r36, %tid.x;
	mad.lo.s32 	%r1, %r34, %r35, %r36;
	setp.ge.s32 	%p1, %r1, %r33;
	@%p1 bra 	$L__BB12_14;
	cvta.to.global.u64 	%rd6, %rd4;
	div.s32 	%r37, %r1, %r31;
	mul.lo.s32 	%r38, %r37, %r31;
	sub.s32 	%r39, %r1, %r38;
	mul.wide.s32 	%rd7, %r1, 4;
	add.s64 	%rd8, %rd6, %rd7;
	ld.global.f32 	%f1, [%rd8];
	add.f32 	%f2, %f1, 0f3DCCCCCD;
	cvt.rzi.s32.f32 	%r40, %f2;
	mul.lo.s32 	%r50, %r40, %r32;
	mul.lo.s32 	%r41, %r32, %r31;
	mad.lo.s32 	%r49, %r41, %r37, %r39;
	setp.lt.s32 	%p2, %r32, 1;
	@%p2 bra 	$L__BB12_14;
	setp.lt.u32 	%p3, %r32, 16;
	@%p3 bra 	$L__BB12_5;
	and.b32  	%r42, %r32, 2147483632;
	neg.s32 	%r46, %r42;
	mul.wide.s32 	%rd14, %r31, 4;
	shl.b32 	%r43, %r31, 4;
$L__BB12_4:
	.pragma "nounroll";
	ld.param.u64 	%rd54, [WordEmbeddingBackwardPropagation_param_5];
	mul.wide.s32 	%rd9, %r50, 4;
	cvta.to.global.u64 	%rd10, %rd54;
	add.s64 	%rd11, %rd10, %rd9;
	mul.wide.s32 	%rd12, %r49, 4;
	add.s64 	%rd13, %rd1, %rd12;
	ld.global.f32 	%f3, [%rd13];
	atom.global.add.f32 	%f4, [%rd11], %f3;
	add.s64 	%rd15, %rd13, %rd14;
	ld.global.f32 	%f5, [%rd15];
	atom.global.add.f32 	%f6, [%rd11+4], %f5;
	add.s64 	%rd16, %rd15, %rd14;
	ld.global.f32 	%f7, [%rd16];
	atom.global.add.f32 	%f8, [%rd11+8], %f7;
	add.s64 	%rd17, %rd16, %rd14;
	ld.global.f32 	%f9, [%rd17];
	atom.global.add.f32 	%f10, [%rd11+12], %f9;
	add.s64 	%rd18, %rd17, %rd14;
	ld.global.f32 	%f11, [%rd18];
	atom.global.add.f32 	%f12, [%rd11+16], %f11;
	add.s64 	%rd19, %rd18, %rd14;
	ld.global.f32 	%f13, [%rd19];
	atom.global.add.f32 	%f14, [%rd11+20], %f13;
	add.s64 	%rd20, %rd19, %rd14;
	ld.global.f32 	%f15, [%rd20];
	atom.global.add.f32 	%f16, [%rd11+24], %f15;
	add.s64 	%rd21, %rd20, %rd14;
	ld.global.f32 	%f17, [%rd21];
	atom.global.add.f32 	%f18, [%rd11+28], %f17;
	add.s64 	%rd22, %rd21, %rd14;
	ld.global.f32 	%f19, [%rd22];
	atom.global.add.f32 	%f20, [%rd11+32], %f19;
	add.s64 	%rd23, %rd22, %rd14;
	ld.global.f32 	%f21, [%rd23];
	atom.global.add.f32 	%f22, [%rd11+36], %f21;
	add.s64 	%rd24, %rd23, %rd14;
	ld.global.f32 	%f23, [%rd24];
	atom.global.add.f32 	%f24, [%rd11+40], %f23;
	add.s64 	%rd25, %rd24, %rd14;
	ld.global.f32 	%f25, [%rd25];
	atom.global.add.f32 	%f26, [%rd11+44], %f25;
	add.s64 	%rd26, %rd25, %rd14;
	ld.global.f32 	%f27, [%rd26];
	atom.global.add.f32 	%f28, [%rd11+48], %f27;
	add.s64 	%rd27, %rd26, %rd14;
	ld.global.f32 	%f29, [%rd27];
	atom.global.add.f32 	%f30, [%rd11+52], %f29;
	add.s64 	%rd28, %rd27, %rd14;
	ld.global.f32 	%f31, [%rd28];
	atom.global.add.f32 	%f32, [%rd11+56], %f31;
	add.s64 	%rd29, %rd28, %rd14;
	ld.global.f32 	%f33, [%rd29];
	atom.global.add.f32 	%f34, [%rd11+60], %f33;
	add.s32 	%r50, %r50, 16;
	add.s32 	%r49, %r49, %r43;
	add.s32 	%r46, %r46, 16;
	setp.ne.s32 	%p4, %r46, 0;
	@%p4 bra 	$L__BB12_4;
$L__BB12_5:
	and.b32  	%r13, %r32, 15;
	setp.eq.s32 	%p5, %r13, 0;
	@%p5 bra 	$L__BB12_14;
	ld.param.u64 	%rd55, [WordEmbeddingBackwardPropagation_param_5];
	cvta.to.global.u64 	%rd2, %rd55;
	and.b32  	%r14, %r32, 7;
	setp.lt.u32 	%p6, %r13, 8;
	@%p6 bra 	$L__BB12_8;
	mul.wide.s32 	%rd30, %r49, 4;
	add.s64 	%rd31, %rd1, %rd30;
	ld.global.f32 	%f35, [%rd31];
	mul.wide.s32 	%rd32, %r50, 4;
	add.s64 	%rd33, %rd2, %rd32;
	atom.global.add.f32 	%f36, [%rd33], %f35;
	mul.wide.s32 	%rd34, %r31, 4;
	add.s64 	%rd35, %rd31, %rd34;
	ld.global.f32 	%f37, [%rd35];
	atom.global.add.f32 	%f38, [%rd33+4], %f37;
	add.s64 	%rd36, %rd35, %rd34;
	ld.global.f32 	%f39, [%rd36];
	atom.global.add.f32 	%f40, [%rd33+8], %f39;
	add.s64 	%rd37, %rd36, %rd34;
	ld.global.f32 	%f41, [%rd37];
	atom.global.add.f32 	%f42, [%rd33+12], %f41;
	add.s64 	%rd38, %rd37, %rd34;
	ld.global.f32 	%f43, [%rd38];
	atom.global.add.f32 	%f44, [%rd33+16], %f43;
	add.s64 	%rd39, %rd38, %rd34;
	ld.global.f32 	%f45, [%rd39];
	atom.global.add.f32 	%f46, [%rd33+20], %f45;
	add.s64 	%rd40, %rd39, %rd34;
	ld.global.f32 	%f47, [%rd40];
	atom.global.add.f32 	%f48, [%rd33+24], %f47;
	add.s64 	%rd41, %rd40, %rd34;
	ld.global.f32 	%f49, [%rd41];
	atom.global.add.f32 	%f50, [%rd33+28], %f49;
	shl.b32 	%r44, %r31, 3;
	add.s32 	%r49, %r44, %r49;
	add.s32 	%r50, %r50, 8;
$L__BB12_8:
	setp.eq.s32 	%p7, %r14, 0;
	@%p7 bra 	$L__BB12_14;
	and.b32  	%r19, %r32, 3;
	setp.lt.u32 	%p8, %r14, 4;
	@%p8 bra 	$L__BB12_11;
	mul.wide.s32 	%rd42, %r49, 4;
	add.s64 	%rd43, %rd1, %rd42;
	ld.global.f32 	%f51, [%rd43];
	mul.wide.s32 	%rd44, %r50, 4;
	add.s64 	%rd45, %rd2, %rd44;
	atom.global.add.f32 	%f52, [%rd45], %f51;
	mul.wide.s32 	%rd46, %r31, 4;
	add.s64 	%rd47, %rd43, %rd46;
	ld.global.f32 	%f53, [%rd47];
	atom.global.add.f32 	%f54, [%rd45+4], %f53;
	add.s64 	%rd48, %rd47, %rd46;
	ld.global.f32 	%f55, [%rd48];
	atom.global.add.f32 	%f56, [%rd45+8], %f55;
	add.s64 	%rd49, %rd48, %rd46;
	ld.global.f32 	%f57, [%rd49];
	atom.global.add.f32 	%f58, [%rd45+12], %f57;
	shl.b32 	%r45, %r31, 2;
	add.s32 	%r49, %r45, %r49;
	add.s32 	%r50, %r50, 4;
$L__BB12_11:
	setp.eq.s32 	%p9, %r19, 0;
	@%p9 bra 	$L__BB12_14;
	neg.s32 	%r55, %r19;
$L__BB12_13:
	.pragma "nounroll";
	mul.wide.s32 	%rd50, %r49, 4;
	add.s64 	%rd51, %rd1, %rd50;
	mul.wide.s32 	%rd52, %r50, 4;
	add.s64 	%rd53, %rd2, %rd52;
	ld.global.f32 	%f59, [%rd51];
	atom.global.add.f32 	%f60, [%rd53], %f59;
	add.s32 	%r50, %r50, 1;
	add.s32 	%r49, %r49, %r31;
	add.s32 	%r55, %r55, 1;
	setp.ne.s32 	%p10, %r55, 0;
	@%p10 bra 	$L__BB12_13;
$L__BB12_14:
	ret;

}
	// .globl	YOLOV3Forward
.visible .entry YOLOV3Forward(
	.param .u32 YOLOV3Forward_param_0,
	.param .u64 .ptr .align 1 YOLOV3Forward_param_1,
	.param .u64 .ptr .align 1 YOLOV3Forward_param_2,
	.param .u32 YOLOV3Forward_param_3,
	.param .u32 YOLOV3Forward_param_4,
	.param .u32 YOLOV3Forward_param_5,
	.param .u32 YOLOV3Forward_param_6,
	.param .u32 YOLOV3Forward_param_7,
	.param .u32 YOLOV3Forward_param_8,
	.param .u32 YOLOV3Forward_param_9,
	.param .u32 YOLOV3Forward_param_10,
	.param .u32 YOLOV3Forward_param_11,
	.param .u32 YOLOV3Forward_param_12,
	.param .u32 YOLOV3Forward_param_13
)
{
	.reg .pred 	%p<11>;
	.reg .b32 	%r<115>;
	.reg .b32 	%f<141>;
	.reg .b64 	%rd<26>;

	ld.param.u32 	%r53, [YOLOV3Forward_param_0];
	ld.param.u64 	%rd8, [YOLOV3Forward_param_1];
	ld.param.u64 	%rd9, [YOLOV3Forward_param_2];
	ld.param.u32 	%r42, [YOLOV3Forward_param_3];
	ld.param.u32 	%r43, [YOLOV3Forward_param_4];
	ld.param.u32 	%r44, [YOLOV3Forward_param_5];
	ld.param.u32 	%r49, [YOLOV3Forward_param_10];
	ld.param.u32 	%r50, [YOLOV3Forward_param_11];
	ld.param.u32 	%r51, [YOLOV3Forward_param_12];
	ld.param.u32 	%r52, [YOLOV3Forward_param_13];
	cvta.to.global.u64 	%rd1, %rd8;
	cvta.to.global.u64 	%rd2, %rd9;
	mov.u32 	%r54, %ctaid.x;
	mov.u32 	%r55, %ntid.x;
	mov.u32 	%r56, %tid.x;
	mad.lo.s32 	%r1, %r54, %r55, %r56;
	setp.ge.s32 	%p1, %r1, %r53;
	@%p1 bra 	$L__BB13_15;
	ld.param.u32 	%r103, [YOLOV3Forward_param_8];
	ld.param.u32 	%r100, [YOLOV3Forward_param_7];
	ld.param.u32 	%r99, [YOLOV3Forward_param_6];
	mul.hi.s32 	%r57, %r42, 1431655766;
	shr.u32 	%r58, %r57, 31;
	add.s32 	%r2, %r57, %r58;
	div.s32 	%r59, %r99, %r43;
	div.s32 	%r60, %r100, %r44;
	mul.lo.s32 	%r4, %r44, %r43;
	mul.lo.s32 	%r61, %r4, 3;
	div.s32 	%r3, %r1, %r61;
	mul.lo.s32 	%r62, %r3, %r61;
	sub.s32 	%r63, %r1, %r62;
	div.s32 	%r5, %r63, %r4;
	mul.lo.s32 	%r64, %r5, %r4;
	sub.s32 	%r65, %r63, %r64;
	div.s32 	%r6, %r65, %r44;
	mul.lo.s32 	%r66, %r6, %r44;
	sub.s32 	%r7, %r65, %r66;
	mul.lo.s32 	%r67, %r4, %r42;
	mul.lo.s32 	%r68, %r67, %r3;
	mul.lo.s32 	%r8, %r5, %r2;
	mad.lo.s32 	%r69, %r8, %r43, %r6;
	add.s32 	%r70, %r7, %r68;
	mad.lo.s32 	%r9, %r69, %r44, %r70;
	add.s32 	%r71, %r8, %r68;
	mad.lo.s32 	%r10, %r65, %r42, %r71;
	cvt.rn.f32.s32 	%f1, %r7;
	mul.wide.s32 	%rd10, %r9, 4;
	add.s64 	%rd11, %rd2, %rd10;
	ld.global.f32 	%f2, [%rd11];
	fma.rn.f32 	%f3, %f2, 0fBBBB989D, 0f3F000000;
	cvt.sat.f32.f32 	%f4, %f3;
	mov.f32 	%f5, 0f4B400001;
	mov.f32 	%f6, 0f437C0000;
	fma.rm.f32 	%f7, %f4, %f6, %f5;
	add.f32 	%f8, %f7, 0fCB40007F;
	neg.f32 	%f9, %f8;
	fma.rn.f32 	%f10, %f2, 0fBFB8AA3B, %f9;
	fma.rn.f32 	%f11, %f2, 0fB2A57060, %f10;
	mov.b32 	%r72, %f7;
	shl.b32 	%r73, %r72, 23;
	mov.b32 	%f12, %r73;
	ex2.approx.ftz.f32 	%f13, %f11;
	fma.rn.f32 	%f14, %f13, %f12, 0f3F800000;
	rcp.rn.f32 	%f15, %f14;
	add.f32 	%f16, %f15, %f1;
	cvt.rn.f32.s32 	%f17, %r60;
	mul.f32 	%f18, %f16, %f17;
	mul.wide.s32 	%rd12, %r10, 4;
	add.s64 	%rd3, %rd1, %rd12;
	st.global.f32 	[%rd3], %f18;
	cvt.rn.f32.s32 	%f19, %r6;
	mul.wide.s32 	%rd4, %r4, 4;
	add.s64 	%rd5, %rd11, %rd4;
	ld.global.f32 	%f20, [%rd5];
	fma.rn.f32 	%f21, %f20, 0fBBBB989D, 0f3F000000;
	cvt.sat.f32.f32 	%f22, %f21;
	fma.rm.f32 	%f23, %f22, %f6, %f5;
	add.f32 	%f24, %f23, 0fCB40007F;
	neg.f32 	%f25, %f24;
	fma.rn.f32 	%f26, %f20, 0fBFB8AA3B, %f25;
	fma.rn.f32 	%f27, %f20, 0fB2A57060, %f26;
	mov.b32 	%r74, %f23;
	shl.b32 	%r75, %r74, 23;
	mov.b32 	%f28, %r75;
	ex2.approx.ftz.f32 	%f29, %f27;
	fma.rn.f32 	%f30, %f29, %f28, 0f3F800000;
	rcp.rn.f32 	%f31, %f30;
	add.f32 	%f32, %f31, %f19;
	cvt.rn.f32.s32 	%f33, %r59;
	mul.f32 	%f34, %f32, %f33;
	st.global.f32 	[%rd3+4], %f34;
	setp.eq.s32 	%p2, %r5, 0;
	@%p2 bra 	$L__BB13_4;
	setp.eq.s32 	%p3, %r5, 1;
	mov.u32 	%r103, %r51;
	@%p3 bra 	$L__BB13_3;
	bra.uni 	$L__BB13_4;
$L__BB13_3:
	mov.u32 	%r103, %r49;
$L__BB13_4:
	ld.param.u32 	%r104, [YOLOV3Forward_param_9];
	cvt.rn.f32.s32 	%f35, %r103;
	add.s64 	%rd6, %rd5, %rd4;
	ld.global.f32 	%f36, [%rd6];
	fma.rn.f32 	%f37, %f36, 0f3BBB989D, 0f3F000000;
	cvt.sat.f32.f32 	%f38, %f37;
	mov.f32 	%f39, 0f4B400001;
	mov.f32 	%f40, 0f437C0000;
	fma.rm.f32 	%f41, %f38, %f40, %f39;
	add.f32 	%f42, %f41, 0fCB40007F;
	neg.f32 	%f43, %f42;
	fma.rn.f32 	%f44, %f36, 0f3FB8AA3B, %f43;
	fma.rn.f32 	%f45, %f36, 0f32A57060, %f44;
	mov.b32 	%r76, %f41;
	shl.b32 	%r77, %r76, 23;
	mov.b32 	%f46, %r77;
	ex2.approx.ftz.f32 	%f47, %f45;
	mul.f32 	%f48, %f47, %f46;
	mul.f32 	%f49, %f48, %f35;
	st.global.f32 	[%rd3+8], %f49;
	setp.eq.s32 	%p4, %r5, 0;
	@%p4 bra 	$L__BB13_7;
	setp.eq.s32 	%p5, %r5, 1;
	mov.u32 	%r104, %r52;
	@%p5 bra 	$L__BB13_6;
	bra.uni 	$L__BB13_7;
$L__BB13_6:
	mov.u32 	%r104, %r50;
$L__BB13_7:
	cvt.rn.f32.s32 	%f50, %r104;
	add.s64 	%rd13, %rd6, %rd4;
	ld.global.f32 	%f51, [%rd13];
	fma.rn.f32 	%f52, %f51, 0f3BBB989D, 0f3F000000;
	cvt.sat.f32.f32 	%f53, %f52;
	mov.f32 	%f54, 0f4B400001;
	mov.f32 	%f55, 0f437C0000;
	fma.rm.f32 	%f56, %f53, %f55, %f54;
	add.f32 	%f57, %f56, 0fCB40007F;
	neg.f32 	%f58, %f57;
	fma.rn.f32 	%f59, %f51, 0f3FB8AA3B, %f58;
	fma.rn.f32 	%f60, %f51, 0f32A57060, %f59;
	mov.b32 	%r78, %f56;
	shl.b32 	%r79, %r78, 23;
	mov.b32 	%f61, %r79;
	ex2.approx.ftz.f32 	%f62, %f60;
	mul.f32 	%f63, %f62, %f61;
	mul.f32 	%f64, %f63, %f50;
	st.global.f32 	[%rd3+12], %f64;
	shl.b32 	%r13, %r4, 2;
	add.s32 	%r108, %r13, %r9;
	add.s64 	%rd14, %rd13, %rd4;
	ld.global.f32 	%f65, [%rd14];
	fma.rn.f32 	%f66, %f65, 0fBBBB989D, 0f3F000000;
	cvt.sat.f32.f32 	%f67, %f66;
	fma.rm.f32 	%f68, %f67, %f55, %f54;
	add.f32 	%f69, %f68, 0fCB40007F;
	neg.f32 	%f70, %f69;
	fma.rn.f32 	%f71, %f65, 0fBFB8AA3B, %f70;
	fma.rn.f32 	%f72, %f65, 0fB2A57060, %f71;
	mov.b32 	%r80, %f68;
	shl.b32 	%r81, %r80, 23;
	mov.b32 	%f73, %r81;
	ex2.approx.ftz.f32 	%f74, %f72;
	fma.rn.f32 	%f75, %f74, %f73, 0f3F800000;
	rcp.rn.f32 	%f76, %f75;
	st.global.f32 	[%rd3+16], %f76;
	setp.lt.s32 	%p6, %r42, 18;
	@%p6 bra 	$L__BB13_15;
	add.s32 	%r109, %r10, 5;
	max.s32 	%r82, %r2, 6;
	add.s32 	%r16, %r82, -5;
	and.b32  	%r17, %r16, 3;
	setp.lt.u32 	%p7, %r42, 27;
	@%p7 bra 	$L__BB13_12;
	mad.lo.s32 	%r83, %r3, %r42, %r8;
	add.s32 	%r84, %r83, 5;
	mad.lo.s32 	%r85, %r43, %r84, %r6;
	mad.lo.s32 	%r107, %r44, %r85, %r7;
	mad.lo.s32 	%r86, %r3, %r43, %r6;
	mad.lo.s32 	%r87, %r44, %r86, %r7;
	mad.lo.s32 	%r106, %r42, %r87, %r8;
	add.s64 	%rd7, %rd1, 8;
	and.b32  	%r88, %r16, -4;
	neg.s32 	%r105, %r88;
$L__BB13_10:
	mul.wide.s32 	%rd15, %r109, 4;
	add.s64 	%rd16, %rd7, %rd15;
	mul.wide.s32 	%rd17, %r107, 4;
	add.s64 	%rd18, %rd2, %rd17;
	ld.global.f32 	%f77, [%rd18];
	fma.rn.f32 	%f78, %f77, 0fBBBB989D, 0f3F000000;
	cvt.sat.f32.f32 	%f79, %f78;
	mov.f32 	%f80, 0f4B400001;
	mov.f32 	%f81, 0f437C0000;
	fma.rm.f32 	%f82, %f79, %f81, %f80;
	add.f32 	%f83, %f82, 0fCB40007F;
	neg.f32 	%f84, %f83;
	fma.rn.f32 	%f85, %f77, 0fBFB8AA3B, %f84;
	fma.rn.f32 	%f86, %f77, 0fB2A57060, %f85;
	mov.b32 	%r89, %f82;
	shl.b32 	%r90, %r89, 23;
	mov.b32 	%f87, %r90;
	ex2.approx.ftz.f32 	%f88, %f86;
	fma.rn.f32 	%f89, %f88, %f87, 0f3F800000;
	rcp.rn.f32 	%f90, %f89;
	st.global.f32 	[%rd16+-8], %f90;
	add.s64 	%rd19, %rd18, %rd4;
	ld.global.f32 	%f91, [%rd19];
	fma.rn.f32 	%f92, %f91, 0fBBBB989D, 0f3F000000;
	cvt.sat.f32.f32 	%f93, %f92;
	fma.rm.f32 	%f94, %f93, %f81, %f80;
	add.f32 	%f95, %f94, 0fCB40007F;
	neg.f32 	%f96, %f95;
	fma.rn.f32 	%f97, %f91, 0fBFB8AA3B, %f96;
	fma.rn.f32 	%f98, %f91, 0fB2A57060, %f97;
	mov.b32 	%r91, %f94;
	shl.b32 	%r92, %r91, 23;
	mov.b32 	%f99, %r92;
	ex2.approx.ftz.f32 	%f100, %f98;
	fma.rn.f32 	%f101, %f100, %f99, 0f3F800000;
	rcp.rn.f32 	%f102, %f101;
	st.global.f32 	[%rd16+-4], %f102;
	add.s64 	%rd20, %rd19, %rd4;
	ld.global.f32 	%f103, [%rd20];
	fma.rn.f32 	%f104, %f103, 0fBBBB989D, 0f3F000000;
	cvt.sat.f32.f32 	%f105, %f104;
	fma.rm.f32 	%f106, %f105, %f81, %f80;
	add.f32 	%f107, %f106, 0fCB40007F;
	neg.f32 	%f108, %f107;
	fma.rn.f32 	%f109, %f103, 0fBFB8AA3B, %f108;
	fma.rn.f32 	%f110, %f103, 0fB2A57060, %f109;
	mov.b32 	%r93, %f106;
	shl.b32 	%r94, %r93, 23;
	mov.b32 	%f111, %r94;
	ex2.approx.ftz.f32 	%f112, %f110;
	fma.rn.f32 	%f113, %f112, %f111, 0f3F800000;
	rcp.rn.f32 	%f114, %f113;
	st.global.f32 	[%rd16], %f114;
	add.s64 	%rd21, %rd20, %rd4;
	ld.global.f32 	%f115, [%rd21];
	fma.rn.f32 	%f116, %f115, 0fBBBB989D, 0f3F000000;
	cvt.sat.f32.f32 	%f117, %f116;
	fma.rm.f32 	%f118, %f117, %f81, %f80;
	add.f32 	%f119, %f118, 0fCB40007F;
	neg.f32 	%f120, %f119;
	fma.rn.f32 	%f121, %f115, 0fBFB8AA3B, %f120;
	fma.rn.f32 	%f122, %f115, 0fB2A57060, %f121;
	mov.b32 	%r95, %f118;
	shl.b32 	%r96, %r95, 23;
	mov.b32 	%f123, %r96;
	ex2.approx.ftz.f32 	%f124, %f122;
	fma.rn.f32 	%f125, %f124, %f123, 0f3F800000;
	rcp.rn.f32 	%f126, %f125;
	add.s32 	%r109, %r109, 4;
	st.global.f32 	[%rd16+4], %f126;
	add.s32 	%r108, %r108, %r13;
	add.s32 	%r107, %r107, %r13;
	add.s32 	%r106, %r106, 4;
	add.s32 	%r105, %r105, 4;
	setp.ne.s32 	%p8, %r105, 0;
	@%p8 bra 	$L__BB13_10;
	add.s32 	%r109, %r106, 5;
$L__BB13_12:
	setp.eq.s32 	%p9, %r17, 0;
	@%p9 bra 	$L__BB13_15;
	add.s32 	%r113, %r108, %r4;
	neg.s32 	%r112, %r17;
$L__BB13_14:
	.pragma "nounroll";
	mul.wide.s32 	%rd22, %r113, 4;
	add.s64 	%rd23, %rd2, %rd22;
	mul.wide.s32 	%rd24, %r109, 4;
	add.s64 	%rd25, %rd1, %rd24;
	ld.global.f32 	%f127, [%rd23];
	fma.rn.f32 	%f128, %f127, 0fBBBB989D, 0f3F000000;
	cvt.sat.f32.f32 	%f129, %f128;
	mov.f32 	%f130, 0f4B400001;
	mov.f32 	%f131, 0f437C0000;
	fma.rm.f32 	%f132, %f129, %f131, %f130;
	add.f32 	%f133, %f132, 0fCB40007F;
	neg.f32 	%f134, %f133;
	fma.rn.f32 	%f135, %f127, 0fBFB8AA3B, %f134;
	fma.rn.f32 	%f136, %f127, 0fB2A57060, %f135;
	mov.b32 	%r97, %f132;
	shl.b32 	%r98, %r97, 23;
	mov.b32 	%f137, %r98;
	ex2.approx.ftz.f32 	%f138, %f136;
	fma.rn.f32 	%f139, %f138, %f137, 0f3F800000;
	rcp.rn.f32 	%f140, %f139;
	add.s32 	%r109, %r109, 1;
	st.global.f32 	[%rd25], %f140;
	add.s32 	%r113, %r113, %r4;
	add.s32 	%r112, %r112, 1;
	setp.ne.s32 	%p10, %r112, 0;
	@%p10 bra 	$L__BB13_14;
$L__BB13_15:
	ret;

}
	// .globl	UpSampling2D
.visible .entry UpSampling2D(
	.param .u32 UpSampling2D_param_0,
	.param .u32 UpSampling2D_param_1,
	.param .u32 UpSampling2D_param_2,
	.param .u32 UpSampling2D_param_3,
	.param .u32 UpSampling2D_param_4,
	.param .u32 UpSampling2D_param_5,
	.param .u64 .ptr .align 1 UpSampling2D_param_6,
	.param .u64 .ptr .align 1 UpSampling2D_param_7,
	.param .u8 UpSampling2D_param_8
)
{
	.reg .pred 	%p<23>;
	.reg .b16 	%rs<2>;
	.reg .b32 	%r<86>;
	.reg .b32 	%f<91>;
	.reg .b64 	%rd<24>;

	ld.param.u32 	%r46, [UpSampling2D_param_0];
	ld.param.u32 	%r41, [UpSampling2D_param_1];
	ld.param.u32 	%r42, [UpSampling2D_param_2];
	ld.param.u32 	%r43, [UpSampling2D_param_3];
	ld.param.u32 	%r44, [UpSampling2D_param_4];
	ld.param.u32 	%r45, [UpSampling2D_param_5];
	ld.param.u64 	%rd5, [UpSampling2D_param_6];
	ld.param.u64 	%rd6, [UpSampling2D_param_7];
	ld.param.s8 	%rs1, [UpSampling2D_param_8];
	cvta.to.global.u64 	%rd1, %rd6;
	mov.u32 	%r47, %ctaid.x;
	mov.u32 	%r48, %ntid.x;
	mov.u32 	%r49, %tid.x;
	mad.lo.s32 	%r1, %r47, %r48, %r49;
	setp.ge.s32 	%p1, %r1, %r46;
	mov.f32 	%f89, 0f00000000;
	@%p1 bra 	$L__BB14_33;
	cvta.to.global.u64 	%rd7, %rd5;
	mul.lo.s32 	%r50, %r44, %r42;
	mul.lo.s32 	%r2, %r45, %r43;
	mul.wide.s32 	%rd8, %r1, 4;
	add.s64 	%rd2, %rd7, %rd8;
	ld.global.f32 	%f1, [%rd2];
	mul.lo.s32 	%r51, %r42, %r41;
	mul.lo.s32 	%r52, %r51, %r43;
	div.s32 	%r53, %r1, %r52;
	mul.lo.s32 	%r54, %r53, %r52;
	sub.s32 	%r55, %r1, %r54;
	mul.lo.s32 	%r56, %r43, %r42;
	div.s32 	%r57, %r55, %r56;
	mul.lo.s32 	%r58, %r57, %r56;
	sub.s32 	%r59, %r55, %r58;
	div.s32 	%r60, %r59, %r43;
	mul.lo.s32 	%r61, %r60, %r43;
	sub.s32 	%r62, %r59, %r61;
	mul.lo.s32 	%r63, %r60, %r44;
	mul.lo.s32 	%r64, %r62, %r45;
	mad.lo.s32 	%r65, %r53, %r41, %r57;
	mad.lo.s32 	%r66, %r50, %r65, %r63;
	mad.lo.s32 	%r73, %r66, %r2, %r64;
	min.s32 	%r67, %r44, %r45;
	setp.lt.s32 	%p2, %r67, 1;
	@%p2 bra 	$L__BB14_31;
	setp.ne.s16 	%p3, %rs1, 0;
	@%p3 bra 	$L__BB14_18;
	and.b32  	%r4, %r45, 15;
	add.s32 	%r5, %r4, -1;
	and.b32  	%r6, %r45, 7;
	add.s32 	%r7, %r6, -1;
	and.b32  	%r8, %r45, 3;
	and.b32  	%r71, %r45, 2147483632;
	neg.s32 	%r9, %r71;
	add.s64 	%rd3, %rd1, 32;
	mov.f32 	%f89, 0f00000000;
	mov.b32 	%r72, 0;
$L__BB14_4:
	setp.lt.u32 	%p12, %r45, 16;
	mov.u32 	%r76, %r73;
	@%p12 bra 	$L__BB14_7;
	mov.u32 	%r74, %r9;
	mov.u32 	%r76, %r73;
$L__BB14_6:
	.pragma "nounroll";
	mul.wide.s32 	%rd17, %r76, 4;
	add.s64 	%rd18, %rd3, %rd17;
	ld.global.f32 	%f22, [%rd18+-32];
	add.f32 	%f23, %f89, %f22;
	ld.global.f32 	%f24, [%rd18+-28];
	add.f32 	%f25, %f23, %f24;
	ld.global.f32 	%f26, [%rd18+-24];
	add.f32 	%f27, %f25, %f26;
	ld.global.f32 	%f28, [%rd18+-20];
	add.f32 	%f29, %f27, %f28;
	ld.global.f32 	%f30, [%rd18+-16];
	add.f32 	%f31, %f29, %f30;
	ld.global.f32 	%f32, [%rd18+-12];
	add.f32 	%f33, %f31, %f32;
	ld.global.f32 	%f34, [%rd18+-8];
	add.f32 	%f35, %f33, %f34;
	ld.global.f32 	%f36, [%rd18+-4];
	add.f32 	%f37, %f35, %f36;
	ld.global.f32 	%f38, [%rd18];
	add.f32 	%f39, %f37, %f38;
	ld.global.f32 	%f40, [%rd18+4];
	add.f32 	%f41, %f39, %f40;
	ld.global.f32 	%f42, [%rd18+8];
	add.f32 	%f43, %f41, %f42;
	ld.global.f32 	%f44, [%rd18+12];
	add.f32 	%f45, %f43, %f44;
	ld.global.f32 	%f46, [%rd18+16];
	add.f32 	%f47, %f45, %f46;
	ld.global.f32 	%f48, [%rd18+20];
	add.f32 	%f49, %f47, %f48;
	ld.global.f32 	%f50, [%rd18+24];
	add.f32 	%f51, %f49, %f50;
	ld.global.f32 	%f52, [%rd18+28];
	add.f32 	%f89, %f51, %f52;
	add.s32 	%r76, %r76, 16;
	add.s32 	%r74, %r74, 16;
	setp.ne.s32 	%p13, %r74, 0;
	@%p13 bra 	$L__BB14_6;
$L__BB14_7:
	setp.eq.s32 	%p14, %r4, 0;
	@%p14 bra 	$L__BB14_17;
	setp.lt.u32 	%p15, %r5, 7;
	@%p15 bra 	$L__BB14_10;
	mul.wide.s32 	%rd19, %r76, 4;
	add.s64 	%rd20, %rd1, %rd19;
	ld.global.f32 	%f54, [%rd20];
	add.f32 	%f55, %f89, %f54;
	ld.global.f32 	%f56, [%rd20+4];
	add.f32 	%f57, %f55, %f56;
	ld.global.f32 	%f58, [%rd20+8];
	add.f32 	%f59, %f57, %f58;
	ld.global.f32 	%f60, [%rd20+12];
	add.f32 	%f61, %f59, %f60;
	ld.global.f32 	%f62, [%rd20+16];
	add.f32 	%f63, %f61, %f62;
	ld.global.f32 	%f64, [%rd20+20];
	add.f32 	%f65, %f63, %f64;
	ld.global.f32 	%f66, [%rd20+24];
	add.f32 	%f67, %f65, %f66;
	ld.global.f32 	%f68, [%rd20+28];
	add.f32 	%f89, %f67, %f68;
	add.s32 	%r76, %r76, 8;
$L__BB14_10:
	setp.eq.s32 	%p16, %r6, 0;
	@%p16 bra 	$L__BB14_17;
	setp.lt.u32 	%p17, %r7, 3;
	@%p17 bra 	$L__BB14_13;
	mul.wide.s32 	%rd21, %r76, 4;
	add.s64 	%rd22, %rd1, %rd21;
	ld.global.f32 	%f70, [%rd22];
	add.f32 	%f71, %f89, %f70;
	ld.global.f32 	%f72, [%rd22+4];
	add.f32 	%f73, %f71, %f72;
	ld.global.f32 	%f74, [%rd22+8];
	add.f32 	%f75, %f73, %f74;
	ld.global.f32 	%f76, [%rd22+12];
	add.f32 	%f89, %f75, %f76;
	add.s32 	%r76, %r76, 4;
$L__BB14_13:
	setp.eq.s32 	%p18, %r8, 0;
	@%p18 bra 	$L__BB14_17;
	setp.eq.s32 	%p19, %r8, 1;
	mul.wide.s32 	%rd23, %r76, 4;
	add.s64 	%rd4, %rd1, %rd23;
	ld.global.f32 	%f77, [%rd4];
	add.f32 	%f89, %f89, %f77;
	@%p19 bra 	$L__BB14_17;
	setp.eq.s32 	%p20, %r8, 2;
	ld.global.f32 	%f78, [%rd4+4];
	add.f32 	%f89, %f89, %f78;
	@%p20 bra 	$L__BB14_17;
	ld.global.f32 	%f79, [%rd4+8];
	add.f32 	%f89, %f89, %f79;
$L__BB14_17:
	add.s32 	%r73, %r73, %r2;
	add.s32 	%r72, %r72, 1;
	setp.eq.s32 	%p21, %r72, %r44;
	@%p21 bra 	$L__BB14_31;
	bra.uni 	$L__BB14_4;
$L__BB14_18:
	and.b32  	%r23, %r45, 7;
	add.s32 	%r24, %r23, -1;
	and.b32  	%r25, %r45, 3;
	and.b32  	%r26, %r45, 2147483640;
	and.b32  	%r27, %r45, 1;
	mov.b32 	%r79, 0;
$L__BB14_19:
	setp.lt.u32 	%p4, %r45, 8;
	mov.u32 	%r83, %r73;
	@%p4 bra 	$L__BB14_22;
	mov.b32 	%r82, 0;
	mov.u32 	%r83, %r73;
$L__BB14_21:
	.pragma "nounroll";
	mul.wide.s32 	%rd9, %r83, 4;
	add.s64 	%rd10, %rd1, %rd9;
	st.global.f32 	[%rd10], %f1;
	st.global.f32 	[%rd10+4], %f1;
	st.global.f32 	[%rd10+8], %f1;
	st.global.f32 	[%rd10+12], %f1;
	st.global.f32 	[%rd10+16], %f1;
	st.global.f32 	[%rd10+20], %f1;
	st.global.f32 	[%rd10+24], %f1;
	st.global.f32 	[%rd10+28], %f1;
	add.s32 	%r83, %r83, 8;
	add.s32 	%r82, %r82, 8;
	setp.ne.s32 	%p5, %r82, %r26;
	@%p5 bra 	$L__BB14_21;
$L__BB14_22:
	setp.eq.s32 	%p6, %r23, 0;
	@%p6 bra 	$L__BB14_30;
	setp.lt.u32 	%p7, %r24, 3;
	@%p7 bra 	$L__BB14_25;
	mul.wide.s32 	%rd11, %r83, 4;
	add.s64 	%rd12, %rd1, %rd11;
	st.global.f32 	[%rd12], %f1;
	st.global.f32 	[%rd12+4], %f1;
	st.global.f32 	[%rd12+8], %f1;
	st.global.f32 	[%rd12+12], %f1;
	add.s32 	%r83, %r83, 4;
$L__BB14_25:
	setp.eq.s32 	%p8, %r25, 0;
	@%p8 bra 	$L__BB14_30;
	setp.eq.s32 	%p9, %r25, 1;
	@%p9 bra 	$L__BB14_28;
	mul.wide.s32 	%rd13, %r83, 4;
	add.s64 	%rd14, %rd1, %rd13;
	st.global.f32 	[%rd14], %f1;
	st.global.f32 	[%rd14+4], %f1;
	add.s32 	%r83, %r83, 2;
$L__BB14_28:
	setp.eq.s32 	%p10, %r27, 0;
	@%p10 bra 	$L__BB14_30;
	mul.wide.s32 	%rd15, %r83, 4;
	add.s64 	%rd16, %rd1, %rd15;
	st.global.f32 	[%rd16], %f1;
$L__BB14_30:
	add.s32 	%r73, %r73, %r2;
	add.s32 	%r79, %r79, 1;
	setp.ne.s32 	%p11, %r79, %r44;
	@%p11 bra 	$L__BB14_19;
$L__BB14_31:
	setp.ne.s16 	%p22, %rs1, 0;
	@%p22 bra 	$L__BB14_33;
	st.global.f32 	[%rd2], %f89;
$L__BB14_33:
	ret;

}
	// .globl	ComputeCategoricalCrossentropyLoss
.visible .entry ComputeCategoricalCrossentropyLoss(
	.param .u32 ComputeCategoricalCrossentropyLoss_param_0,
	.param .u32 ComputeCategoricalCrossentropyLoss_param_1,
	.param .u64 .ptr .align 1 ComputeCategoricalCrossentropyLoss_param_2,
	.param .u64 .ptr .align 1 ComputeCategoricalCrossentropyLoss_param_3,
	.param .u64 .ptr .align 1 ComputeCategoricalCrossentropyLoss_param_4
)
{
	.reg .pred 	%p<37>;
	.reg .b32 	%r<56>;
	.reg .b32 	%f<205>;
	.reg .b64 	%rd<20>;

	ld.param.u32 	%r14, [ComputeCategoricalCrossentropyLoss_param_0];
	ld.param.u32 	%r13, [ComputeCategoricalCrossentropyLoss_param_1];
	ld.param.u64 	%rd10, [ComputeCategoricalCrossentropyLoss_param_2];
	ld.param.u64 	%rd11, [ComputeCategoricalCrossentropyLoss_param_3];
	ld.param.u64 	%rd12, [ComputeCategoricalCrossentropyLoss_param_4];
	cvta.to.global.u64 	%rd1, %rd11;
	cvta.to.global.u64 	%rd2, %rd12;
	mov.u32 	%r15, %ctaid.x;
	mov.u32 	%r16, %ntid.x;
	mov.u32 	%r17, %tid.x;
	mad.lo.s32 	%r1, %r15, %r16, %r17;
	setp.ge.s32 	%p1, %r1, %r14;
	@%p1 bra 	$L__BB15_24;
	mul.lo.s32 	%r54, %r13, %r1;
	setp.lt.s32 	%p2, %r13, 1;
	mov.f32 	%f194, 0f00000000;
	@%p2 bra 	$L__BB15_23;
	add.s32 	%r18, %r54, 1;
	add.s32 	%r19, %r54, %r13;
	max.s32 	%r20, %r19, %r18;
	sub.s32 	%r3, %r20, %r54;
	and.b32  	%r4, %r3, 3;
	sub.s32 	%r21, %r54, %r20;
	setp.gt.u32 	%p3, %r21, -4;
	mov.f32 	%f194, 0f00000000;
	@%p3 bra 	$L__BB15_13;
	and.b32  	%r22, %r3, -4;
	neg.s32 	%r52, %r22;
	add.s64 	%rd3, %rd2, 8;
	add.s64 	%rd4, %rd1, 8;
	mov.f32 	%f194, 0f00000000;
$L__BB15_4:
	.pragma "nounroll";
	mul.wide.s32 	%rd13, %r54, 4;
	add.s64 	%rd5, %rd3, %rd13;
	add.s64 	%rd6, %rd4, %rd13;
	ld.global.nc.f32 	%f2, [%rd5+-8];
	setp.leu.f32 	%p4, %f2, 0f00000000;
	@%p4 bra 	$L__BB15_6;
	ld.global.nc.f32 	%f31, [%rd6+-8];
	setp.lt.f32 	%p5, %f2, 0f00800000;
	mul.f32 	%f32, %f2, 0f4B000000;
	selp.f32 	%f33, %f32, %f2, %p5;
	selp.f32 	%f34, 0fC1B80000, 0f00000000, %p5;
	mov.b32 	%r23, %f33;
	add.s32 	%r24, %r23, -1059760811;
	and.b32  	%r25, %r24, -8388608;
	sub.s32 	%r26, %r23, %r25;
	mov.b32 	%f35, %r26;
	cvt.rn.f32.s32 	%f36, %r25;
	fma.rn.f32 	%f37, %f36, 0f34000000, %f34;
	add.f32 	%f38, %f35, 0fBF800000;
	fma.rn.f32 	%f39, %f38, 0fBE055027, 0f3E1039F6;
	fma.rn.f32 	%f40, %f39, %f38, 0fBDF8CDCC;
	fma.rn.f32 	%f41, %f40, %f38, 0f3E0F2955;
	fma.rn.f32 	%f42, %f41, %f38, 0fBE2AD8B9;
	fma.rn.f32 	%f43, %f42, %f38, 0f3E4CED0B;
	fma.rn.f32 	%f44, %f43, %f38, 0fBE7FFF22;
	fma.rn.f32 	%f45, %f44, %f38, 0f3EAAAA78;
	fma.rn.f32 	%f46, %f45, %f38, 0fBF000000;
	mul.f32 	%f47, %f38, %f46;
	fma.rn.f32 	%f48, %f47, %f38, %f38;
	fma.rn.f32 	%f49, %f37, 0f3F317218, %f48;
	setp.gt.u32 	%p6, %r23, 2139095039;
	fma.rn.f32 	%f50, %f33, 0f7F800000, 0f7F800000;
	selp.f32 	%f51, %f50, %f49, %p6;
	setp.eq.f32 	%p7, %f33, 0f00000000;
	selp.f32 	%f52, 0fFF800000, %f51, %p7;
	mul.f32 	%f53, %f52, %f31;
	sub.f32 	%f194, %f194, %f53;
$L__BB15_6:
	ld.global.nc.f32 	%f5, [%rd5+-4];
	setp.leu.f32 	%p8, %f5, 0f00000000;
	@%p8 bra 	$L__BB15_8;
	ld.global.nc.f32 	%f54, [%rd6+-4];
	setp.lt.f32 	%p9, %f5, 0f00800000;
	mul.f32 	%f55, %f5, 0f4B000000;
	selp.f32 	%f56, %f55, %f5, %p9;
	selp.f32 	%f57, 0fC1B80000, 0f00000000, %p9;
	mov.b32 	%r27, %f56;
	add.s32 	%r28, %r27, -1059760811;
	and.b32  	%r29, %r28, -8388608;
	sub.s32 	%r30, %r27, %r29;
	mov.b32 	%f58, %r30;
	cvt.rn.f32.s32 	%f59, %r29;
	fma.rn.f32 	%f60, %f59, 0f34000000, %f57;
	add.f32 	%f61, %f58, 0fBF800000;
	fma.rn.f32 	%f62, %f61, 0fBE055027, 0f3E1039F6;
	fma.rn.f32 	%f63, %f62, %f61, 0fBDF8CDCC;
	fma.rn.f32 	%f64, %f63, %f61, 0f3E0F2955;
	fma.rn.f32 	%f65, %f64, %f61, 0fBE2AD8B9;
	fma.rn.f32 	%f66, %f65, %f61, 0f3E4CED0B;
	fma.rn.f32 	%f67, %f66, %f61, 0fBE7FFF22;
	fma.rn.f32 	%f68, %f67, %f61, 0f3EAAAA78;
	fma.rn.f32 	%f69, %f68, %f61, 0fBF000000;
	mul.f32 	%f70, %f61, %f69;
	fma.rn.f32 	%f71, %f70, %f61, %f61;
	fma.rn.f32 	%f72, %f60, 0f3F317218, %f71;
	setp.gt.u32 	%p10, %r27, 2139095039;
	fma.rn.f32 	%f73, %f56, 0f7F800000, 0f7F800000;
	selp.f32 	%f74, %f73, %f72, %p10;
	setp.eq.f32 	%p11, %f56, 0f00000000;
	selp.f32 	%f75, 0fFF800000, %f74, %p11;
	mul.f32 	%f76, %f75, %f54;
	sub.f32 	%f194, %f194, %f76;
$L__BB15_8:
	ld.global.nc.f32 	%f8, [%rd5];
	setp.leu.f32 	%p12, %f8, 0f00000000;
	@%p12 bra 	$L__BB15_10;
	ld.global.nc.f32 	%f77, [%rd6];
	setp.lt.f32 	%p13, %f8, 0f00800000;
	mul.f32 	%f78, %f8, 0f4B000000;
	selp.f32 	%f79, %f78, %f8, %p13;
	selp.f32 	%f80, 0fC1B80000, 0f00000000, %p13;
	mov.b32 	%r31, %f79;
	add.s32 	%r32, %r31, -1059760811;
	and.b32  	%r33, %r32, -8388608;
	sub.s32 	%r34, %r31, %r33;
	mov.b32 	%f81, %r34;
	cvt.rn.f32.s32 	%f82, %r33;
	fma.rn.f32 	%f83, %f82, 0f34000000, %f80;
	add.f32 	%f84, %f81, 0fBF800000;
	fma.rn.f32 	%f85, %f84, 0fBE055027, 0f3E1039F6;
	fma.rn.f32 	%f86, %f85, %f84, 0fBDF8CDCC;
	fma.rn.f32 	%f87, %f86, %f84, 0f3E0F2955;
	fma.rn.f32 	%f88, %f87, %f84, 0fBE2AD8B9;
	fma.rn.f32 	%f89, %f88, %f84, 0f3E4CED0B;
	fma.rn.f32 	%f90, %f89, %f84, 0fBE7FFF22;
	fma.rn.f32 	%f91, %f90, %f84, 0f3EAAAA78;
	fma.rn.f32 	%f92, %f91, %f84, 0fBF000000;
	mul.f32 	%f93, %f84, %f92;
	fma.rn.f32 	%f94, %f93, %f84, %f84;
	fma.rn.f32 	%f95, %f83, 0f3F317218, %f94;
	setp.gt.u32 	%p14, %r31, 2139095039;
	fma.rn.f32 	%f96, %f79, 0f7F800000, 0f7F800000;
	selp.f32 	%f97, %f96, %f95, %p14;
	setp.eq.f32 	%p15, %f79, 0f00000000;
	selp.f32 	%f98, 0fFF800000, %f97, %p15;
	mul.f32 	%f99, %f98, %f77;
	sub.f32 	%f194, %f194, %f99;
$L__BB15_10:
	ld.global.nc.f32 	%f11, [%rd5+4];
	setp.leu.f32 	%p16, %f11, 0f00000000;
	@%p16 bra 	$L__BB15_12;
	ld.global.nc.f32 	%f100, [%rd6+4];
	setp.lt.f32 	%p17, %f11, 0f00800000;
	mul.f32 	%f101, %f11, 0f4B000000;
	selp.f32 	%f102, %f101, %f11, %p17;
	selp.f32 	%f103, 0fC1B80000, 0f00000000, %p17;
	mov.b32 	%r35, %f102;
	add.s32 	%r36, %r35, -1059760811;
	and.b32  	%r37, %r36, -8388608;
	sub.s32 	%r38, %r35, %r37;
	mov.b32 	%f104, %r38;
	cvt.rn.f32.s32 	%f105, %r37;
	fma.rn.f32 	%f106, %f105, 0f34000000, %f103;
	add.f32 	%f107, %f104, 0fBF800000;
	fma.rn.f32 	%f108, %f107, 0fBE055027, 0f3E1039F6;
	fma.rn.f32 	%f109, %f108, %f107, 0fBDF8CDCC;
	fma.rn.f32 	%f110, %f109, %f107, 0f3E0F2955;
	fma.rn.f32 	%f111, %f110, %f107, 0fBE2AD8B9;
	fma.rn.f32 	%f112, %f111, %f107, 0f3E4CED0B;
	fma.rn.f32 	%f113, %f112, %f107, 0fBE7FFF22;
	fma.rn.f32 	%f114, %f113, %f107, 0f3EAAAA78;
	fma.rn.f32 	%f115, %f114, %f107, 0fBF000000;
	mul.f32 	%f116, %f107, %f115;
	fma.rn.f32 	%f117, %f116, %f107, %f107;
	fma.rn.f32 	%f118, %f106, 0f3F317218, %f117;
	setp.gt.u32 	%p18, %r35, 2139095039;
	fma.rn.f32 	%f119, %f102, 0f7F800000, 0f7F800000;
	selp.f32 	%f120, %f119, %f118, %p18;
	setp.eq.f32 	%p19, %f102, 0f00000000;
	selp.f32 	%f121, 0fFF800000, %f120, %p19;
	mul.f32 	%f122, %f121, %f100;
	sub.f32 	%f194, %f194, %f122;
$L__BB15_12:
	add.s32 	%r54, %r54, 4;
	add.s32 	%r52, %r52, 4;
	setp.ne.s32 	%p20, %r52, 0;
	@%p20 bra 	$L__BB15_4;
$L__BB15_13:
	setp.eq.s32 	%p21, %r4, 0;
	@%p21 bra 	$L__BB15_23;
	setp.eq.s32 	%p22, %r4, 1;
	@%p22 bra 	$L__BB15_20;
	mul.wide.s32 	%rd14, %r54, 4;
	add.s64 	%rd7, %rd2, %rd14;
	ld.global.nc.f32 	%f16, [%rd7];
	add.s64 	%rd8, %rd1, %rd14;
	setp.leu.f32 	%p23, %f16, 0f00000000;
	@%p23 bra 	$L__BB15_17;
	ld.global.nc.f32 	%f124, [%rd8];
	setp.lt.f32 	%p24, %f16, 0f00800000;
	mul.f32 	%f125, %f16, 0f4B000000;
	selp.f32 	%f126, %f125, %f16, %p24;
	selp.f32 	%f127, 0fC1B80000, 0f00000000, %p24;
	mov.b32 	%r39, %f126;
	add.s32 	%r40, %r39, -1059760811;
	and.b32  	%r41, %r40, -8388608;
	sub.s32 	%r42, %r39, %r41;
	mov.b32 	%f128, %r42;
	cvt.rn.f32.s32 	%f129, %r41;
	fma.rn.f32 	%f130, %f129, 0f34000000, %f127;
	add.f32 	%f131, %f128, 0fBF800000;
	fma.rn.f32 	%f132, %f131, 0fBE055027, 0f3E1039F6;
	fma.rn.f32 	%f133, %f132, %f131, 0fBDF8CDCC;
	fma.rn.f32 	%f134, %f133, %f131, 0f3E0F2955;
	fma.rn.f32 	%f135, %f134, %f131, 0fBE2AD8B9;
	fma.rn.f32 	%f136, %f135, %f131, 0f3E4CED0B;
	fma.rn.f32 	%f137, %f136, %f131, 0fBE7FFF22;
	fma.rn.f32 	%f138, %f137, %f131, 0f3EAAAA78;
	fma.rn.f32 	%f139, %f138, %f131, 0fBF000000;
	mul.f32 	%f140, %f131, %f139;
	fma.rn.f32 	%f141, %f140, %f131, %f131;
	fma.rn.f32 	%f142, %f130, 0f3F317218, %f141;
	setp.gt.u32 	%p25, %r39, 2139095039;
	fma.rn.f32 	%f143, %f126, 0f7F800000, 0f7F800000;
	selp.f32 	%f144, %f143, %f142, %p25;
	setp.eq.f32 	%p26, %f126, 0f00000000;
	selp.f32 	%f145, 0fFF800000, %f144, %p26;
	mul.f32 	%f146, %f145, %f124;
	sub.f32 	%f194, %f194, %f146;
$L__BB15_17:
	ld.global.nc.f32 	%f19, [%rd7+4];
	setp.leu.f32 	%p27, %f19, 0f00000000;
	@%p27 bra 	$L__BB15_19;
	ld.global.nc.f32 	%f147, [%rd8+4];
	setp.lt.f32 	%p28, %f19, 0f00800000;
	mul.f32 	%f148, %f19, 0f4B000000;
	selp.f32 	%f149, %f148, %f19, %p28;
	selp.f32 	%f150, 0fC1B80000, 0f00000000, %p28;
	mov.b32 	%r43, %f149;
	add.s32 	%r44, %r43, -1059760811;
	and.b32  	%r45, %r44, -8388608;
	sub.s32 	%r46, %r43, %r45;
	mov.b32 	%f151, %r46;
	cvt.rn.f32.s32 	%f152, %r45;
	fma.rn.f32 	%f153, %f152, 0f34000000, %f150;
	add.f32 	%f154, %f151, 0fBF800000;
	fma.rn.f32 	%f155, %f154, 0fBE055027, 0f3E1039F6;
	fma.rn.f32 	%f156, %f155, %f154, 0fBDF8CDCC;
	fma.rn.f32 	%f157, %f156, %f154, 0f3E0F2955;
	fma.rn.f32 	%f158, %f157, %f154, 0fBE2AD8B9;
	fma.rn.f32 	%f159, %f158, %f154, 0f3E4CED0B;
	fma.rn.f32 	%f160, %f159, %f154, 0fBE7FFF22;
	fma.rn.f32 	%f161, %f160, %f154, 0f3EAAAA78;
	fma.rn.f32 	%f162, %f161, %f154, 0fBF000000;
	mul.f32 	%f163, %f154, %f162;
	fma.rn.f32 	%f164, %f163, %f154, %f154;
	fma.rn.f32 	%f165, %f153, 0f3F317218, %f164;
	setp.gt.u32 	%p29, %r43, 2139095039;
	fma.rn.f32 	%f166, %f149, 0f7F800000, 0f7F800000;
	selp.f32 	%f167, %f166, %f165, %p29;
	setp.eq.f32 	%p30, %f149, 0f00000000;
	selp.f32 	%f168, 0fFF800000, %f167, %p30;
	mul.f32 	%f169, %f168, %f147;
	sub.f32 	%f194, %f194, %f169;
$L__BB15_19:
	add.s32 	%r54, %r54, 2;
$L__BB15_20:
	and.b32  	%r47, %r3, 1;
	setp.eq.b32 	%p31, %r47, 1;
	not.pred 	%p32, %p31;
	@%p32 bra 	$L__BB15_23;
	mul.wide.s32 	%rd15, %r54, 4;
	add.s64 	%rd16, %rd2, %rd15;
	ld.global.nc.f32 	%f24, [%rd16];
	add.s64 	%rd9, %rd1, %rd15;
	setp.leu.f32 	%p33, %f24, 0f00000000;
	@%p33 bra 	$L__BB15_23;
	ld.global.nc.f32 	%f170, [%rd9];
	setp.lt.f32 	%p34, %f24, 0f00800000;
	mul.f32 	%f171, %f24, 0f4B000000;
	selp.f32 	%f172, %f171, %f24, %p34;
	selp.f32 	%f173, 0fC1B80000, 0f00000000, %p34;
	mov.b32 	%r48, %f172;
	add.s32 	%r49, %r48, -1059760811;
	and.b32  	%r50, %r49, -8388608;
	sub.s32 	%r51, %r48, %r50;
	mov.b32 	%f174, %r51;
	cvt.rn.f32.s32 	%f175, %r50;
	fma.rn.f32 	%f176, %f175, 0f34000000, %f173;
	add.f32 	%f177, %f174, 0fBF800000;
	fma.rn.f32 	%f178, %f177, 0fBE055027, 0f3E1039F6;
	fma.rn.f32 	%f179, %f178, %f177, 0fBDF8CDCC;
	fma.rn.f32 	%f180, %f179, %f177, 0f3E0F2955;
	fma.rn.f32 	%f181, %f180, %f177, 0fBE2AD8B9;
	fma.rn.f32 	%f182, %f181, %f177, 0f3E4CED0B;
	fma.rn.f32 	%f183, %f182, %f177, 0fBE7FFF22;
	fma.rn.f32 	%f184, %f183, %f177, 0f3EAAAA78;
	fma.rn.f32 	%f185, %f184, %f177, 0fBF000000;
	mul.f32 	%f186, %f177, %f185;
	fma.rn.f32 	%f187, %f186, %f177, %f177;
	fma.rn.f32 	%f188, %f176, 0f3F317218, %f187;
	setp.gt.u32 	%p35, %r48, 2139095039;
	fma.rn.f32 	%f189, %f172, 0f7F800000, 0f7F800000;
	selp.f32 	%f190, %f189, %f188, %p35;
	setp.eq.f32 	%p36, %f172, 0f00000000;
	selp.f32 	%f191, 0fFF800000, %f190, %p36;
	mul.f32 	%f192, %f191, %f170;
	sub.f32 	%f194, %f194, %f192;
$L__BB15_23:
	cvta.to.global.u64 	%rd17, %rd10;
	mul.wide.s32 	%rd18, %r1, 4;
	add.s64 	%rd19, %rd17, %rd18;
	st.global.f32 	[%rd19], %f194;
$L__BB15_24:
	ret;

}
	// .globl	ComputeHuberLoss
.visible .entry ComputeHuberLoss(
	.param .u32 ComputeHuberLoss_param_0,
	.param .u32 ComputeHuberLoss_param_1,
	.param .f32 ComputeHuberLoss_param_2,
	.param .u64 .ptr .align 1 ComputeHuberLoss_param_3,
	.param .u64 .ptr .align 1 ComputeHuberLoss_param_4,
	.param .u64 .ptr .align 1 ComputeHuberLoss_param_5
)
{
	.reg .pred 	%p<26>;
	.reg .b32 	%r<32>;
	.reg .b32 	%f<176>;
	.reg .b64 	%rd<23>;

	ld.param.u32 	%r17, [ComputeHuberLoss_param_0];
	ld.param.u32 	%r16, [ComputeHuberLoss_param_1];
	ld.param.f32 	%f14, [ComputeHuberLoss_param_2];
	ld.param.u64 	%rd5, [ComputeHuberLoss_param_3];
	ld.param.u64 	%rd6, [ComputeHuberLoss_param_4];
	ld.param.u64 	%rd7, [ComputeHuberLoss_param_5];
	cvta.to.global.u64 	%rd1, %rd6;
	cvta.to.global.u64 	%rd2, %rd7;
	mov.u32 	%r18, %ctaid.x;
	mov.u32 	%r19, %ntid.x;
	mov.u32 	%r20, %tid.x;
	mad.lo.s32 	%r1, %r18, %r19, %r20;
	setp.ge.s32 	%p1, %r1, %r17;
	@%p1 bra 	$L__BB16_14;
	mul.lo.s32 	%r29, %r16, %r1;
	setp.lt.s32 	%p2, %r16, 1;
	mov.f32 	%f175, 0f00000000;
	@%p2 bra 	$L__BB16_13;
	mul.f32 	%f18, %f14, 0f3F000000;
	mul.f32 	%f1, %f14, %f18;
	add.s32 	%r21, %r29, 1;
	add.s32 	%r22, %r29, %r16;
	max.s32 	%r23, %r22, %r21;
	sub.s32 	%r3, %r23, %r29;
	and.b32  	%r4, %r3, 7;
	sub.s32 	%r24, %r29, %r23;
	setp.gt.u32 	%p3, %r24, -8;
	mov.f32 	%f175, 0f00000000;
	@%p3 bra 	$L__BB16_5;
	and.b32  	%r25, %r3, -8;
	neg.s32 	%r27, %r25;
	add.s64 	%rd3, %rd2, 16;
	add.s64 	%rd4, %rd1, 16;
	mov.f32 	%f175, 0f00000000;
$L__BB16_4:
	.pragma "nounroll";
	mul.wide.s32 	%rd8, %r29, 4;
	add.s64 	%rd9, %rd3, %rd8;
	add.s64 	%rd10, %rd4, %rd8;
	ld.global.nc.f32 	%f20, [%rd9+-16];
	ld.global.nc.f32 	%f21, [%rd10+-16];
	sub.f32 	%f22, %f21, %f20;
	abs.f32 	%f23, %f22;
	setp.gtu.f32 	%p4, %f23, %f14;
	mul.f32 	%f24, %f22, 0f3F000000;
	mul.f32 	%f25, %f22, %f24;
	mul.f32 	%f26, %f14, %f23;
	sub.f32 	%f27, %f26, %f1;
	selp.f32 	%f28, %f27, %f25, %p4;
	add.f32 	%f29, %f175, %f28;
	ld.global.nc.f32 	%f30, [%rd9+-12];
	ld.global.nc.f32 	%f31, [%rd10+-12];
	sub.f32 	%f32, %f31, %f30;
	abs.f32 	%f33, %f32;
	setp.gtu.f32 	%p5, %f33, %f14;
	mul.f32 	%f34, %f32, 0f3F000000;
	mul.f32 	%f35, %f32, %f34;
	mul.f32 	%f36, %f14, %f33;
	sub.f32 	%f37, %f36, %f1;
	selp.f32 	%f38, %f37, %f35, %p5;
	add.f32 	%f39, %f29, %f38;
	ld.global.nc.f32 	%f40, [%rd9+-8];
	ld.global.nc.f32 	%f41, [%rd10+-8];
	sub.f32 	%f42, %f41, %f40;
	abs.f32 	%f43, %f42;
	setp.gtu.f32 	%p6, %f43, %f14;
	mul.f32 	%f44, %f42, 0f3F000000;
	mul.f32 	%f45, %f42, %f44;
	mul.f32 	%f46, %f14, %f43;
	sub.f32 	%f47, %f46, %f1;
	selp.f32 	%f48, %f47, %f45, %p6;
	add.f32 	%f49, %f39, %f48;
	ld.global.nc.f32 	%f50, [%rd9+-4];
	ld.global.nc.f32 	%f51, [%rd10+-4];
	sub.f32 	%f52, %f51, %f50;
	abs.f32 	%f53, %f52;
	setp.gtu.f32 	%p7, %f53, %f14;
	mul.f32 	%f54, %f52, 0f3F000000;
	mul.f32 	%f55, %f52, %f54;
	mul.f32 	%f56, %f14, %f53;
	sub.f32 	%f57, %f56, %f1;
	selp.f32 	%f58, %f57, %f55, %p7;
	add.f32 	%f59, %f49, %f58;
	ld.global.nc.f32 	%f60, [%rd9];
	ld.global.nc.f32 	%f61, [%rd10];
	sub.f32 	%f62, %f61, %f60;
	abs.f32 	%f63, %f62;
	setp.gtu.f32 	%p8, %f63, %f14;
	mul.f32 	%f64, %f62, 0f3F000000;
	mul.f32 	%f65, %f62, %f64;
	mul.f32 	%f66, %f14, %f63;
	sub.f32 	%f67, %f66, %f1;
	selp.f32 	%f68, %f67, %f65, %p8;
	add.f32 	%f69, %f59, %f68;
	ld.global.nc.f32 	%f70, [%rd9+4];
	ld.global.nc.f32 	%f71, [%rd10+4];
	sub.f32 	%f72, %f71, %f70;
	abs.f32 	%f73, %f72;
	setp.gtu.f32 	%p9, %f73, %f14;
	mul.f32 	%f74, %f72, 0f3F000000;
	mul.f32 	%f75, %f72, %f74;
	mul.f32 	%f76, %f14, %f73;
	sub.f32 	%f77, %f76, %f1;
	selp.f32 	%f78, %f77, %f75, %p9;
	add.f32 	%f79, %f69, %f78;
	ld.global.nc.f32 	%f80, [%rd9+8];
	ld.global.nc.f32 	%f81, [%rd10+8];
	sub.f32 	%f82, %f81, %f80;
	abs.f32 	%f83, %f82;
	setp.gtu.f32 	%p10, %f83, %f14;
	mul.f32 	%f84, %f82, 0f3F000000;
	mul.f32 	%f85, %f82, %f84;
	mul.f32 	%f86, %f14, %f83;
	sub.f32 	%f87, %f86, %f1;
	selp.f32 	%f88, %f87, %f85, %p10;
	add.f32 	%f89, %f79, %f88;
	ld.global.nc.f32 	%f90, [%rd9+12];
	ld.global.nc.f32 	%f91, [%rd10+12];
	sub.f32 	%f92, %f91, %f90;
	abs.f32 	%f93, %f92;
	setp.gtu.f32 	%p11, %f93, %f14;
	mul.f32 	%f94, %f92, 0f3F000000;
	mul.f32 	%f95, %f92, %f94;
	mul.f32 	%f96, %f14, %f93;
	sub.f32 	%f97, %f96, %f1;
	selp.f32 	%f98, %f97, %f95, %p11;
	add.f32 	%f175, %f89, %f98;
	add.s32 	%r29, %r29, 8;
	add.s32 	%r27, %r27, 8;
	setp.ne.s32 	%p12, %r27, 0;
	@%p12 bra 	$L__BB16_4;
$L__BB16_5:
	setp.eq.s32 	%p13, %r4, 0;
	@%p13 bra 	$L__BB16_13;
	and.b32  	%r11, %r3, 3;
	setp.lt.u32 	%p14, %r4, 4;
	@%p14 bra 	$L__BB16_8;
	mul.wide.s32 	%rd11, %r29, 4;
	add.s64 	%rd12, %rd2, %rd11;
	ld.global.nc.f32 	%f100, [%rd12];
	add.s64 	%rd13, %rd1, %rd11;
	ld.global.nc.f32 	%f101, [%rd13];
	sub.f32 	%f102, %f101, %f100;
	abs.f32 	%f103, %f102;
	setp.gtu.f32 	%p15, %f103, %f14;
	mul.f32 	%f104, %f102, 0f3F000000;
	mul.f32 	%f105, %f102, %f104;
	mul.f32 	%f106, %f14, %f103;
	sub.f32 	%f107, %f106, %f1;
	selp.f32 	%f108, %f107, %f105, %p15;
	add.f32 	%f109, %f175, %f108;
	ld.global.nc.f32 	%f110, [%rd12+4];
	ld.global.nc.f32 	%f111, [%rd13+4];
	sub.f32 	%f112, %f111, %f110;
	abs.f32 	%f113, %f112;
	setp.gtu.f32 	%p16, %f113, %f14;
	mul.f32 	%f114, %f112, 0f3F000000;
	mul.f32 	%f115, %f112, %f114;
	mul.f32 	%f116, %f14, %f113;
	sub.f32 	%f117, %f116, %f1;
	selp.f32 	%f118, %f117, %f115, %p16;
	add.f32 	%f119, %f109, %f118;
	ld.global.nc.f32 	%f120, [%rd12+8];
	ld.global.nc.f32 	%f121, [%rd13+8];
	sub.f32 	%f122, %f121, %f120;
	abs.f32 	%f123, %f122;
	setp.gtu.f32 	%p17, %f123, %f14;
	mul.f32 	%f124, %f122, 0f3F000000;
	mul.f32 	%f125, %f122, %f124;
	mul.f32 	%f126, %f14, %f123;
	sub.f32 	%f127, %f126, %f1;
	selp.f32 	%f128, %f127, %f125, %p17;
	add.f32 	%f129, %f119, %f128;
	ld.global.nc.f32 	%f130, [%rd12+12];
	ld.global.nc.f32 	%f131, [%rd13+12];
	sub.f32 	%f132, %f131, %f130;
	abs.f32 	%f133, %f132;
	setp.gtu.f32 	%p18, %f133, %f14;
	mul.f32 	%f134, %f132, 0f3F000000;
	mul.f32 	%f135, %f132, %f134;
	mul.f32 	%f136, %f14, %f133;
	sub.f32 	%f137, %f136, %f1;
	selp.f32 	%f138, %f137, %f135, %p18;
	add.f32 	%f175, %f129, %f138;
	add.s32 	%r29, %r29, 4;
$L__BB16_8:
	setp.eq.s32 	%p19, %r11, 0;
	@%p19 bra 	$L__BB16_13;
	setp.eq.s32 	%p20, %r11, 1;
	@%p20 bra 	$L__BB16_11;
	mul.wide.s32 	%rd14, %r29, 4;
	add.s64 	%rd15, %rd2, %rd14;
	ld.global.nc.f32 	%f140, [%rd15];
	add.s64 	%rd16, %rd1, %rd14;
	ld.global.nc.f32 	%f141, [%rd16];
	sub.f32 	%f142, %f141, %f140;
	abs.f32 	%f143, %f142;
	setp.gtu.f32 	%p21, %f143, %f14;
	mul.f32 	%f144, %f142, 0f3F000000;
	mul.f32 	%f145, %f142, %f144;
	mul.f32 	%f146, %f14, %f143;
	sub.f32 	%f147, %f146, %f1;
	selp.f32 	%f148, %f147, %f145, %p21;
	add.f32 	%f149, %f175, %f148;
	ld.global.nc.f32 	%f150, [%rd15+4];
	ld.global.nc.f32 	%f151, [%rd16+4];
	sub.f32 	%f152, %f151, %f150;
	abs.f32 	%f153, %f152;
	setp.gtu.f32 	%p22, %f153, %f14;
	mul.f32 	%f154, %f152, 0f3F000000;
	mul.f32 	%f155, %f152, %f154;
	mul.f32 	%f156, %f14, %f153;
	sub.f32 	%f157, %f156, %f1;
	selp.f32 	%f158, %f157, %f155, %p22;
	add.f32 	%f175, %f149, %f158;
	add.s32 	%r29, %r29, 2;
$L__BB16_11:
	and.b32  	%r26, %r3, 1;
	setp.eq.b32 	%p23, %r26, 1;
	not.pred 	%p24, %p23;
	@%p24 bra 	$L__BB16_13;
	mul.wide.s32 	%rd17, %r29, 4;
	add.s64 	%rd18, %rd2, %rd17;
	ld.global.nc.f32 	%f159, [%rd18];
	add.s64 	%rd19, %rd1, %rd17;
	ld.global.nc.f32 	%f160, [%rd19];
	sub.f32 	%f161, %f160, %f159;
	abs.f32 	%f162, %f161;
	setp.gtu.f32 	%p25, %f162, %f14;
	mul.f32 	%f163, %f161, 0f3F000000;
	mul.f32 	%f164, %f161, %f163;
	mul.f32 	%f165, %f14, %f162;
	sub.f32 	%f166, %f165, %f1;
	selp.f32 	%f167, %f166, %f164, %p25;
	add.f32 	%f175, %f175, %f167;
$L__BB16_13:
	cvta.to.global.u64 	%rd20, %rd5;
	mul.wide.s32 	%rd21, %r1, 4;
	add.s64 	%rd22, %rd20, %rd21;
	st.global.f32 	[%rd22], %f175;
$L__BB16_14:
	ret;

}
	// .globl	ComputeLossForCategoricalCrossentropyWithHierarchy
.visible .entry ComputeLossForCategoricalCrossentropyWithHierarchy(
	.param .u32 ComputeLossForCategoricalCrossentropyWithHierarchy_param_0,
	.param .u32 ComputeLossForCategoricalCrossentropyWithHierarchy_param_1,
	.param .u64 .ptr .align 1 ComputeLossForCategoricalCrossentropyWithHierarchy_param_2,
	.param .u64 .ptr .align 1 ComputeLossForCategoricalCrossentropyWithHierarchy_param_3,
	.param .u64 .ptr .align 1 ComputeLossForCategoricalCrossentropyWithHierarchy_param_4
)
{
	.reg .pred 	%p<8>;
	.reg .b32 	%r<25>;
	.reg .b32 	%f<33>;
	.reg .b64 	%rd<13>;

	ld.param.u32 	%r9, [ComputeLossForCategoricalCrossentropyWithHierarchy_param_0];
	ld.param.u32 	%r8, [ComputeLossForCategoricalCrossentropyWithHierarchy_param_1];
	ld.param.u64 	%rd3, [ComputeLossForCategoricalCrossentropyWithHierarchy_param_2];
	ld.param.u64 	%rd4, [ComputeLossForCategoricalCrossentropyWithHierarchy_param_3];
	ld.param.u64 	%rd5, [ComputeLossForCategoricalCrossentropyWithHierarchy_param_4];
	mov.u32 	%r10, %ctaid.x;
	mov.u32 	%r11, %ntid.x;
	mov.u32 	%r12, %tid.x;
	mad.lo.s32 	%r1, %r10, %r11, %r12;
	setp.ge.s32 	%p1, %r1, %r9;
	@%p1 bra 	$L__BB17_10;
	mul.lo.s32 	%r24, %r8, %r1;
	setp.lt.s32 	%p2, %r8, 1;
	mov.f32 	%f31, 0f00000000;
	@%p2 bra 	$L__BB17_9;
	cvta.to.global.u64 	%rd1, %rd4;
	cvta.to.global.u64 	%rd2, %rd5;
	add.s32 	%r3, %r24, %r8;
	mov.f32 	%f31, 0f00000000;
$L__BB17_3:
	mul.wide.s32 	%rd6, %r24, 4;
	add.s64 	%rd7, %rd1, %rd6;
	ld.global.nc.f32 	%f2, [%rd7];
	abs.f32 	%f3, %f2;
	setp.geu.f32 	%p3, %f3, 0f41180000;
	@%p3 bra 	$L__BB17_6;
	setp.leu.f32 	%p5, %f2, 0f358637BD;
	@%p5 bra 	$L__BB17_8;
	add.s64 	%rd9, %rd2, %rd6;
	ld.global.nc.f32 	%f10, [%rd9];
	max.f32 	%f11, %f10, 0f358637BD;
	mov.b32 	%r19, %f11;
	add.s32 	%r20, %r19, -1059760811;
	and.b32  	%r21, %r20, -8388608;
	sub.s32 	%r22, %r19, %r21;
	mov.b32 	%f12, %r22;
	cvt.rn.f32.s32 	%f13, %r21;
	fma.rn.f32 	%f14, %f13, 0f34000000, 0f00000000;
	add.f32 	%f15, %f12, 0fBF800000;
	fma.rn.f32 	%f16, %f15, 0fBE055027, 0f3E1039F6;
	fma.rn.f32 	%f17, %f16, %f15, 0fBDF8CDCC;
	fma.rn.f32 	%f18, %f17, %f15, 0f3E0F2955;
	fma.rn.f32 	%f19, %f18, %f15, 0fBE2AD8B9;
	fma.rn.f32 	%f20, %f19, %f15, 0f3E4CED0B;
	fma.rn.f32 	%f21, %f20, %f15, 0fBE7FFF22;
	fma.rn.f32 	%f22, %f21, %f15, 0f3EAAAA78;
	fma.rn.f32 	%f23, %f22, %f15, 0fBF000000;
	mul.f32 	%f24, %f15, %f23;
	fma.rn.f32 	%f25, %f24, %f15, %f15;
	fma.rn.f32 	%f26, %f14, 0f3F317218, %f25;
	setp.gt.u32 	%p6, %r19, 2139095039;
	fma.rn.f32 	%f27, %f11, 0f7F800000, 0f7F800000;
	selp.f32 	%f28, %f27, %f26, %p6;
	fma.rn.f32 	%f31, %f2, %f28, %f31;
	bra.uni 	$L__BB17_8;
$L__BB17_6:
	setp.geu.f32 	%p4, %f2, 0f00000000;
	@%p4 bra 	$L__BB17_8;
	add.f32 	%f9, %f3, 0f3F000000;
	cvt.rzi.s32.f32 	%r13, %f9;
	mul.hi.s32 	%r14, %r13, 1717986919;
	shr.u32 	%r15, %r14, 31;
	shr.s32 	%r16, %r14, 2;
	add.s32 	%r17, %r16, %r15;
	add.s32 	%r18, %r24, %r17;
	add.s32 	%r24, %r18, -1;
$L__BB17_8:
	add.s32 	%r24, %r24, 1;
	setp.lt.s32 	%p7, %r24, %r3;
	@%p7 bra 	$L__BB17_3;
$L__BB17_9:
	neg.f32 	%f29, %f31;
	cvta.to.global.u64 	%rd10, %rd3;
	mul.wide.s32 	%rd11, %r1, 4;
	add.s64 	%rd12, %rd10, %rd11;
	st.global.f32 	[%rd12], %f29;
$L__BB17_10:
	ret;

}
	// .globl	ComputeBackwardPropagationLossCategoricalCrossentropyWithHierarchy
.visible .entry ComputeBackwardPropagationLossCategoricalCrossentropyWithHierarchy(
	.param .u32 ComputeBackwardPropagationLossCategoricalCrossentropyWithHierarchy_param_0,
	.param .u32 ComputeBackwardPropagationLossCategoricalCrossentropyWithHierarchy_param_1,
	.param .u64 .ptr .align 1 ComputeBackwardPropagationLossCategoricalCrossentropyWithHierarchy_param_2,
	.param .u64 .ptr .align 1 ComputeBackwardPropagationLossCategoricalCrossentropyWithHierarchy_param_3,
	.param .u64 .ptr .align 1 ComputeBackwardPropagationLossCategoricalCrossentropyWithHierarchy_param_4
)
{
	.reg .pred 	%p<6>;
	.reg .b32 	%r<21>;
	.reg .b32 	%f<6>;
	.reg .b64 	%rd<12>;

	ld.param.u32 	%r9, [ComputeBackwardPropagationLossCategoricalCrossentropyWithHierarchy_param_0];
	ld.param.u32 	%r8, [ComputeBackwardPropagationLossCategoricalCrossentropyWithHierarchy_param_1];
	ld.param.u64 	%rd4, [ComputeBackwardPropagationLossCategoricalCrossentropyWithHierarchy_param_2];
	ld.param.u64 	%rd5, [ComputeBackwardPropagationLossCategoricalCrossentropyWithHierarchy_param_3];
	ld.param.u64 	%rd6, [ComputeBackwardPropagationLossCategoricalCrossentropyWithHierarchy_param_4];
	mov.u32 	%r10, %ctaid.x;
	mov.u32 	%r11, %ntid.x;
	mov.u32 	%r12, %tid.x;
	mad.lo.s32 	%r1, %r10, %r11, %r12;
	setp.ge.s32 	%p1, %r1, %r9;
	@%p1 bra 	$L__BB18_8;
	mul.lo.s32 	%r20, %r8, %r1;
	setp.lt.s32 	%p2, %r8, 1;
	@%p2 bra 	$L__BB18_8;
	cvta.to.global.u64 	%rd1, %rd5;
	cvta.to.global.u64 	%rd2, %rd6;
	cvta.to.global.u64 	%rd3, %rd4;
	add.s32 	%r3, %r20, %r8;
$L__BB18_3:
	mul.wide.s32 	%rd7, %r20, 4;
	add.s64 	%rd8, %rd1, %rd7;
	ld.global.nc.f32 	%f1, [%rd8];
	abs.f32 	%f2, %f1;
	setp.geu.f32 	%p3, %f2, 0f41180000;
	@%p3 bra 	$L__BB18_5;
	add.s64 	%rd10, %rd2, %rd7;
	ld.global.nc.f32 	%f4, [%rd10];
	sub.f32 	%f5, %f4, %f1;
	add.s64 	%rd11, %rd3, %rd7;
	st.global.f32 	[%rd11], %f5;
	bra.uni 	$L__BB18_7;
$L__BB18_5:
	setp.geu.f32 	%p4, %f1, 0f00000000;
	@%p4 bra 	$L__BB18_7;
	add.f32 	%f3, %f2, 0f3F000000;
	cvt.rzi.s32.f32 	%r13, %f3;
	mul.hi.s32 	%r14, %r13, 1717986919;
	shr.u32 	%r15, %r14, 31;
	shr.s32 	%r16, %r14, 2;
	add.s32 	%r17, %r16, %r15;
	add.s32 	%r18, %r20, %r17;
	add.s32 	%r20, %r18, -1;
$L__BB18_7:
	add.s32 	%r20, %r20, 1;
	setp.lt.s32 	%p5, %r20, %r3;
	@%p5 bra 	$L__BB18_3;
$L__BB18_8:
	ret;

}
	// .globl	ComputeBackwardPropagationLossHuber
.visible .entry ComputeBackwardPropagationLossHuber(
	.param .u32 ComputeBackwardPropagationLossHuber_param_0,
	.param .u32 ComputeBackwardPropagationLossHuber_param_1,
	.param .f32 ComputeBackwardPropagationLossHuber_param_2,
	.param .u64 .ptr .align 1 ComputeBackwardPropagationLossHuber_param_3,
	.param .u64 .ptr .align 1 ComputeBackwardPropagationLossHuber_param_4,
	.param .u64 .ptr .align 1 ComputeBackwardPropagationLossHuber_param_5
)
{
	.reg .pred 	%p<7>;
	.reg .b32 	%r<26>;
	.reg .b32 	%f<28>;
	.reg .b64 	%rd<18>;

	ld.param.u32 	%r15, [ComputeBackwardPropagationLossHuber_param_0];
	ld.param.u32 	%r14, [ComputeBackwardPropagationLossHuber_param_1];
	ld.param.f32 	%f2, [ComputeBackwardPropagationLossHuber_param_2];
	ld.param.u64 	%rd7, [ComputeBackwardPropagationLossHuber_param_3];
	ld.param.u64 	%rd8, [ComputeBackwardPropagationLossHuber_param_4];
	ld.param.u64 	%rd9, [ComputeBackwardPropagationLossHuber_param_5];
	cvta.to.global.u64 	%rd1, %rd7;
	cvta.to.global.u64 	%rd2, %rd8;
	cvta.to.global.u64 	%rd3, %rd9;
	mov.u32 	%r16, %ctaid.x;
	mov.u32 	%r17, %ntid.x;
	mov.u32 	%r18, %tid.x;
	mad.lo.s32 	%r1, %r16, %r17, %r18;
	setp.ge.s32 	%p1, %r1, %r15;
	@%p1 bra 	$L__BB19_8;
	mul.lo.s32 	%r2, %r14, %r1;
	add.s32 	%r3, %r2, %r14;
	setp.lt.s32 	%p2, %r14, 1;
	@%p2 bra 	$L__BB19_8;
	neg.f32 	%f1, %f2;
	add.s32 	%r19, %r2, 1;
	max.s32 	%r4, %r3, %r19;
	sub.s32 	%r20, %r4, %r2;
	and.b32  	%r5, %r20, 3;
	setp.eq.s32 	%p3, %r5, 0;
	mov.u32 	%r24, %r2;
	@%p3 bra 	$L__BB19_5;
	neg.s32 	%r22, %r5;
	mov.u32 	%r24, %r2;
$L__BB19_4:
	.pragma "nounroll";
	mul.wide.s32 	%rd10, %r24, 4;
	add.s64 	%rd11, %rd1, %rd10;
	add.s64 	%rd12, %rd2, %rd10;
	add.s64 	%rd13, %rd3, %rd10;
	ld.global.nc.f32 	%f3, [%rd13];
	ld.global.nc.f32 	%f4, [%rd12];
	sub.f32 	%f5, %f3, %f4;
	min.f32 	%f6, %f5, %f2;
	max.f32 	%f7, %f6, %f1;
	st.global.f32 	[%rd11], %f7;
	add.s32 	%r24, %r24, 1;
	add.s32 	%r22, %r22, 1;
	setp.ne.s32 	%p4, %r22, 0;
	@%p4 bra 	$L__BB19_4;
$L__BB19_5:
	sub.s32 	%r21, %r2, %r4;
	setp.gt.u32 	%p5, %r21, -4;
	@%p5 bra 	$L__BB19_8;
	add.s64 	%rd4, %rd3, 8;
	add.s64 	%rd5, %rd2, 8;
	add.s64 	%rd6, %rd1, 8;
$L__BB19_7:
	mul.wide.s32 	%rd14, %r24, 4;
	add.s64 	%rd15, %rd4, %rd14;
	add.s64 	%rd16, %rd5, %rd14;
	add.s64 	%rd17, %rd6, %rd14;
	ld.global.nc.f32 	%f8, [%rd15+-8];
	ld.global.nc.f32 	%f9, [%rd16+-8];
	sub.f32 	%f10, %f8, %f9;
	min.f32 	%f11, %f10, %f2;
	max.f32 	%f12, %f11, %f1;
	st.global.f32 	[%rd17+-8], %f12;
	ld.global.nc.f32 	%f13, [%rd15+-4];
	ld.global.nc.f32 	%f14, [%rd16+-4];
	sub.f32 	%f15, %f13, %f14;
	min.f32 	%f16, %f15, %f2;
	max.f32 	%f17, %f16, %f1;
	st.global.f32 	[%rd17+-4], %f17;
	ld.global.nc.f32 	%f18, [%rd15];
	ld.global.nc.f32 	%f19, [%rd16];
	sub.f32 	%f20, %f18, %f19;
	min.f32 	%f21, %f20, %f2;
	max.f32 	%f22, %f21, %f1;
	st.global.f32 	[%rd17], %f22;
	ld.global.nc.f32 	%f23, [%rd15+4];
	ld.global.nc.f32 	%f24, [%rd16+4];
	sub.f32 	%f25, %f23, %f24;
	min.f32 	%f26, %f25, %f2;
	max.f32 	%f27, %f26, %f1;
	st.global.f32 	[%rd17+4], %f27;
	add.s32 	%r24, %r24, 4;
	setp.lt.s32 	%p6, %r24, %r3;
	@%p6 bra 	$L__BB19_7;
$L__BB19_8:
	ret;

}
	// .globl	ComputeBinaryCrossentropyLoss
.visible .entry ComputeBinaryCrossentropyLoss(
	.param .u32 ComputeBinaryCrossentropyLoss_param_0,
	.param .u32 ComputeBinaryCrossentropyLoss_param_1,
	.param .u64 .ptr .align 1 ComputeBinaryCrossentropyLoss_param_2,
	.param .u64 .ptr .align 1 ComputeBinaryCrossentropyLoss_param_3,
	.param .u64 .ptr .align 1 ComputeBinaryCrossentropyLoss_param_4
)
{
	.reg .pred 	%p<34>;
	.reg .b32 	%r<42>;
	.reg .b32 	%f<173>;
	.reg .b64 	%rd<19>;

	ld.param.u32 	%r9, [ComputeBinaryCrossentropyLoss_param_0];
	ld.param.u32 	%r8, [ComputeBinaryCrossentropyLoss_param_1];
	ld.param.u64 	%rd8, [ComputeBinaryCrossentropyLoss_param_2];
	ld.param.u64 	%rd9, [ComputeBinaryCrossentropyLoss_param_3];
	ld.param.u64 	%rd10, [ComputeBinaryCrossentropyLoss_param_4];
	cvta.to.global.u64 	%rd1, %rd9;
	cvta.to.global.u64 	%rd2, %rd10;
	mov.u32 	%r10, %ctaid.x;
	mov.u32 	%r11, %ntid.x;
	mov.u32 	%r12, %tid.x;
	mad.lo.s32 	%r1, %r10, %r11, %r12;
	setp.ge.s32 	%p1, %r1, %r9;
	@%p1 bra 	$L__BB20_13;
	mul.lo.s32 	%r41, %r8, %r1;
	add.s32 	%r3, %r41, %r8;
	setp.lt.s32 	%p2, %r8, 1;
	mov.f32 	%f170, 0f00000000;
	mov.f32 	%f167, 0f00000000;
	@%p2 bra 	$L__BB20_12;
	cvt.rn.f32.u32 	%f1, %r8;
	add.s32 	%r4, %r41, 1;
	max.s32 	%r13, %r3, %r4;
	sub.s32 	%r14, %r13, %r41;
	and.b32  	%r15, %r14, 1;
	setp.eq.b32 	%p3, %r15, 1;
	not.pred 	%p4, %p3;
	@%p4 bra 	$L__BB20_5;
	cvt.s64.s32 	%rd3, %r41;
	mul.wide.s32 	%rd11, %r41, 4;
	add.s64 	%rd12, %rd2, %rd11;
	ld.global.nc.f32 	%f2, [%rd12];
	setp.leu.f32 	%p5, %f2, 0f00000000;
	setp.geu.f32 	%p6, %f2, 0f3F800000;
	mov.f32 	%f170, 0f00000000;
	or.pred  	%p7, %p5, %p6;
	mov.u32 	%r41, %r4;
	@%p7 bra 	$L__BB20_5;
	shl.b64 	%rd13, %rd3, 2;
	add.s64 	%rd14, %rd1, %rd13;
	ld.global.nc.f32 	%f18, [%rd14];
	setp.lt.f32 	%p8, %f2, 0f00800000;
	mul.f32 	%f19, %f2, 0f4B000000;
	selp.f32 	%f20, %f19, %f2, %p8;
	selp.f32 	%f21, 0fC1B80000, 0f00000000, %p8;
	mov.b32 	%r16, %f20;
	add.s32 	%r17, %r16, -1059760811;
	and.b32  	%r18, %r17, -8388608;
	sub.s32 	%r19, %r16, %r18;
	mov.b32 	%f22, %r19;
	cvt.rn.f32.s32 	%f23, %r18;
	fma.rn.f32 	%f24, %f23, 0f34000000, %f21;
	add.f32 	%f25, %f22, 0fBF800000;
	fma.rn.f32 	%f26, %f25, 0fBE055027, 0f3E1039F6;
	fma.rn.f32 	%f27, %f26, %f25, 0fBDF8CDCC;
	fma.rn.f32 	%f28, %f27, %f25, 0f3E0F2955;
	fma.rn.f32 	%f29, %f28, %f25, 0fBE2AD8B9;
	fma.rn.f32 	%f30, %f29, %f25, 0f3E4CED0B;
	fma.rn.f32 	%f31, %f30, %f25, 0fBE7FFF22;
	fma.rn.f32 	%f32, %f31, %f25, 0f3EAAAA78;
	fma.rn.f32 	%f33, %f32, %f25, 0fBF000000;
	mul.f32 	%f34, %f25, %f33;
	fma.rn.f32 	%f35, %f34, %f25, %f25;
	fma.rn.f32 	%f36, %f24, 0f3F317218, %f35;
	setp.gt.u32 	%p9, %r16, 2139095039;
	fma.rn.f32 	%f37, %f20, 0f7F800000, 0f7F800000;
	selp.f32 	%f38, %f37, %f36, %p9;
	setp.eq.f32 	%p10, %f20, 0f00000000;
	selp.f32 	%f39, 0fFF800000, %f38, %p10;
	mov.f32 	%f40, 0f3F800000;
	sub.f32 	%f41, %f40, %f18;
	sub.f32 	%f42, %f40, %f2;
	setp.lt.f32 	%p11, %f42, 0f00800000;
	mul.f32 	%f43, %f42, 0f4B000000;
	selp.f32 	%f44, %f43, %f42, %p11;
	selp.f32 	%f45, 0fC1B80000, 0f00000000, %p11;
	mov.b32 	%r20, %f44;
	add.s32 	%r21, %r20, -1059760811;
	and.b32  	%r22, %r21, -8388608;
	sub.s32 	%r23, %r20, %r22;
	mov.b32 	%f46, %r23;
	cvt.rn.f32.s32 	%f47, %r22;
	fma.rn.f32 	%f48, %f47, 0f34000000, %f45;
	add.f32 	%f49, %f46, 0fBF800000;
	fma.rn.f32 	%f50, %f49, 0fBE055027, 0f3E1039F6;
	fma.rn.f32 	%f51, %f50, %f49, 0fBDF8CDCC;
	fma.rn.f32 	%f52, %f51, %f49, 0f3E0F2955;
	fma.rn.f32 	%f53, %f52, %f49, 0fBE2AD8B9;
	fma.rn.f32 	%f54, %f53, %f49, 0f3E4CED0B;
	fma.rn.f32 	%f55, %f54, %f49, 0fBE7FFF22;
	fma.rn.f32 	%f56, %f55, %f49, 0f3EAAAA78;
	fma.rn.f32 	%f57, %f56, %f49, 0fBF000000;
	mul.f32 	%f58, %f49, %f57;
	fma.rn.f32 	%f59, %f58, %f49, %f49;
	fma.rn.f32 	%f60, %f48, 0f3F317218, %f59;
	setp.gt.u32 	%p12, %r20, 2139095039;
	fma.rn.f32 	%f61, %f44, 0f7F800000, 0f7F800000;
	selp.f32 	%f62, %f61, %f60, %p12;
	setp.eq.f32 	%p13, %f44, 0f00000000;
	selp.f32 	%f63, 0fFF800000, %f62, %p13;
	mul.f32 	%f64, %f63, %f41;
	fma.rn.f32 	%f65, %f39, %f18, %f64;
	div.rn.f32 	%f66, %f65, %f1;
	mov.f32 	%f67, 0f00000000;
	sub.f32 	%f167, %f67, %f66;
	mov.f32 	%f170, %f167;
$L__BB20_5:
	setp.ge.s32 	%p14, %r4, %r3;
	@%p14 bra 	$L__BB20_12;
	add.s64 	%rd4, %rd1, 4;
	add.s64 	%rd5, %rd2, 4;
	mov.f32 	%f170, %f167;
$L__BB20_7:
	mul.wide.s32 	%rd15, %r41, 4;
	add.s64 	%rd6, %rd4, %rd15;
	add.s64 	%rd7, %rd5, %rd15;
	ld.global.nc.f32 	%f7, [%rd7+-4];
	setp.leu.f32 	%p15, %f7, 0f00000000;
	setp.geu.f32 	%p16, %f7, 0f3F800000;
	or.pred  	%p17, %p15, %p16;
	@%p17 bra 	$L__BB20_9;
	ld.global.nc.f32 	%f68, [%rd6+-4];
	setp.lt.f32 	%p18, %f7, 0f00800000;
	mul.f32 	%f69, %f7, 0f4B000000;
	selp.f32 	%f70, %f69, %f7, %p18;
	selp.f32 	%f71, 0fC1B80000, 0f00000000, %p18;
	mov.b32 	%r24, %f70;
	add.s32 	%r25, %r24, -1059760811;
	and.b32  	%r26, %r25, -8388608;
	sub.s32 	%r27, %r24, %r26;
	mov.b32 	%f72, %r27;
	cvt.rn.f32.s32 	%f73, %r26;
	fma.rn.f32 	%f74, %f73, 0f34000000, %f71;
	add.f32 	%f75, %f72, 0fBF800000;
	fma.rn.f32 	%f76, %f75, 0fBE055027, 0f3E1039F6;
	fma.rn.f32 	%f77, %f76, %f75, 0fBDF8CDCC;
	fma.rn.f32 	%f78, %f77, %f75, 0f3E0F2955;
	fma.rn.f32 	%f79, %f78, %f75, 0fBE2AD8B9;
	fma.rn.f32 	%f80, %f79, %f75, 0f3E4CED0B;
	fma.rn.f32 	%f81, %f80, %f75, 0fBE7FFF22;
	fma.rn.f32 	%f82, %f81, %f75, 0f3EAAAA78;
	fma.rn.f32 	%f83, %f82, %f75, 0fBF000000;
	mul.f32 	%f84, %f75, %f83;
	fma.rn.f32 	%f85, %f84, %f75, %f75;
	fma.rn.f32 	%f86, %f74, 0f3F317218, %f85;
	setp.gt.u32 	%p19, %r24, 2139095039;
	fma.rn.f32 	%f87, %f70, 0f7F800000, 0f7F800000;
	selp.f32 	%f88, %f87, %f86, %p19;
	setp.eq.f32 	%p20, %f70, 0f00000000;
	selp.f32 	%f89, 0fFF800000, %f88, %p20;
	mov.f32 	%f90, 0f3F800000;
	sub.f32 	%f91, %f90, %f68;
	sub.f32 	%f92, %f90, %f7;
	setp.lt.f32 	%p21, %f92, 0f00800000;
	mul.f32 	%f93, %f92, 0f4B000000;
	selp.f32 	%f94, %f93, %f92, %p21;
	selp.f32 	%f95, 0fC1B80000, 0f00000000, %p21;
	mov.b32 	%r28, %f94;
	add.s32 	%r29, %r28, -1059760811;
	and.b32  	%r30, %r29, -8388608;
	sub.s32 	%r31, %r28, %r30;
	mov.b32 	%f96, %r31;
	cvt.rn.f32.s32 	%f97, %r30;
	fma.rn.f32 	%f98, %f97, 0f34000000, %f95;
	add.f32 	%f99, %f96, 0fBF800000;
	fma.rn.f32 	%f100, %f99, 0fBE055027, 0f3E1039F6;
	fma.rn.f32 	%f101, %f100, %f99, 0fBDF8CDCC;
	fma.rn.f32 	%f102, %f101, %f99, 0f3E0F2955;
	fma.rn.f32 	%f103, %f102, %f99, 0fBE2AD8B9;
	fma.rn.f32 	%f104, %f103, %f99, 0f3E4CED0B;
	fma.rn.f32 	%f105, %f104, %f99, 0fBE7FFF22;
	fma.rn.f32 	%f106, %f105, %f99, 0f3EAAAA78;
	fma.rn.f32 	%f107, %f106, %f99, 0fBF000000;
	mul.f32 	%f108, %f99, %f107;
	fma.rn.f32 	%f109, %f108, %f99, %f99;
	fma.rn.f32 	%f110, %f98, 0f3F317218, %f109;
	setp.gt.u32 	%p22, %r28, 2139095039;
	fma.rn.f32 	%f111, %f94, 0f7F800000, 0f7F800000;
	selp.f32 	%f112, %f111, %f110, %p22;
	setp.eq.f32 	%p23, %f94, 0f00000000;
	selp.f32 	%f113, 0fFF800000, %f112, %p23;
	mul.f32 	%f114, %f113, %f91;
	fma.rn.f32 	%f115, %f89, %f68, %f114;
	div.rn.f32 	%f116, %f115, %f1;
	sub.f32 	%f170, %f170, %f116;
$L__BB20_9:
	ld.global.nc.f32 	%f10, [%rd7];
	setp.leu.f32 	%p24, %f10, 0f00000000;
	setp.geu.f32 	%p25, %f10, 0f3F800000;
	or.pred  	%p26, %p24, %p25;
	@%p26 bra 	$L__BB20_11;
	ld.global.nc.f32 	%f117, [%rd6];
	setp.lt.f32 	%p27, %f10, 0f00800000;
	mul.f32 	%f118, %f10, 0f4B000000;
	selp.f32 	%f119, %f118, %f10, %p27;
	selp.f32 	%f120, 0fC1B80000, 0f00000000, %p27;
	mov.b32 	%r32, %f119;
	add.s32 	%r33, %r32, -1059760811;
	and.b32  	%r34, %r33, -8388608;
	sub.s32 	%r35, %r32, %r34;
	mov.b32 	%f121, %r35;
	cvt.rn.f32.s32 	%f122, %r34;
	fma.rn.f32 	%f123, %f122, 0f34000000, %f120;
	add.f32 	%f124, %f121, 0fBF800000;
	fma.rn.f32 	%f125, %f124, 0fBE055027, 0f3E1039F6;
	fma.rn.f32 	%f126, %f125, %f124, 0fBDF8CDCC;
	fma.rn.f32 	%f127, %f126, %f124, 0f3E0F2955;
	fma.rn.f32 	%f128, %f127, %f124, 0fBE2AD8B9;
	fma.rn.f32 	%f129, %f128, %f124, 0f3E4CED0B;
	fma.rn.f32 	%f130, %f129, %f124, 0fBE7FFF22;
	fma.rn.f32 	%f131, %f130, %f124, 0f3EAAAA78;
	fma.rn.f32 	%f132, %f131, %f124, 0fBF000000;
	mul.f32 	%f133, %f124, %f132;
	fma.rn.f32 	%f134, %f133, %f124, %f124;
	fma.rn.f32 	%f135, %f123, 0f3F317218, %f134;
	setp.gt.u32 	%p28, %r32, 2139095039;
	fma.rn.f32 	%f136, %f119, 0f7F800000, 0f7F800000;
	selp.f32 	%f137, %f136, %f135, %p28;
	setp.eq.f32 	%p29, %f119, 0f00000000;
	selp.f32 	%f138, 0fFF800000, %f137, %p29;
	mov.f32 	%f139, 0f3F800000;
	sub.f32 	%f140, %f139, %f117;
	sub.f32 	%f141, %f139, %f10;
	setp.lt.f32 	%p30, %f141, 0f00800000;
	mul.f32 	%f142, %f141, 0f4B000000;
	selp.f32 	%f143, %f142, %f141, %p30;
	selp.f32 	%f144, 0fC1B80000, 0f00000000, %p30;
	mov.b32 	%r36, %f143;
	add.s32 	%r37, %r36, -1059760811;
	and.b32  	%r38, %r37, -8388608;
	sub.s32 	%r39, %r36, %r38;
	mov.b32 	%f145, %r39;
	cvt.rn.f32.s32 	%f146, %r38;
	fma.rn.f32 	%f147, %f146, 0f34000000, %f144;
	add.f32 	%f148, %f145, 0fBF800000;
	fma.rn.f32 	%f149, %f148, 0fBE055027, 0f3E1039F6;
	fma.rn.f32 	%f150, %f149, %f148, 0fBDF8CDCC;
	fma.rn.f32 	%f151, %f150, %f148, 0f3E0F2955;
	fma.rn.f32 	%f152, %f151, %f148, 0fBE2AD8B9;
	fma.rn.f32 	%f153, %f152, %f148, 0f3E4CED0B;
	fma.rn.f32 	%f154, %f153, %f148, 0fBE7FFF22;
	fma.rn.f32 	%f155, %f154, %f148, 0f3EAAAA78;
	fma.rn.f32 	%f156, %f155, %f148, 0fBF000000;
	mul.f32 	%f157, %f148, %f156;
	fma.rn.f32 	%f158, %f157, %f148, %f148;
	fma.rn.f32 	%f159, %f147, 0f3F317218, %f158;
	setp.gt.u32 	%p31, %r36, 2139095039;
	fma.rn.f32 	%f160, %f143, 0f7F800000, 0f7F800000;
	selp.f32 	%f161, %f160, %f159, %p31;
	setp.eq.f32 	%p32, %f143, 0f00000000;
	selp.f32 	%f162, 0fFF800000, %f161, %p32;
	mul.f32 	%f163, %f162, %f140;
	fma.rn.f32 	%f164, %f138, %f117, %f163;
	div.rn.f32 	%f165, %f164, %f1;
	sub.f32 	%f170, %f170, %f165;
$L__BB20_11:
	add.s32 	%r41, %r41, 2;
	setp.lt.s32 	%p33, %r41, %r3;
	@%p33 bra 	$L__BB20_7;
$L__BB20_12:
	cvta.to.global.u64 	%rd16, %rd8;
	mul.wide.s32 	%rd17, %r1, 4;
	add.s64 	%rd18, %rd16, %rd17;
	st.global.f32 	[%rd18], %f170;
$L__BB20_13:
	ret;

}
	// .globl	Concatenate
.visible .entry Concatenate(
	.param .u32 Concatenate_param_0,
	.param .u32 Concatenate_param_1,
	.param .u64 .ptr .align 1 Concatenate_param_2,
	.param .u32 Concatenate_param_3,
	.param .u64 .ptr .align 1 Concatenate_param_4,
	.param .u32 Concatenate_param_5,
	.param .u64 .ptr .align 1 Concatenate_param_6,
	.param .u32 Concatenate_param_7
)
{
	.reg .pred 	%p<3>;
	.reg .b32 	%r<15>;
	.reg .b32 	%f<3>;
	.reg .b64 	%rd<15>;

	ld.param.u32 	%r7, [Concatenate_param_0];
	ld.param.u64 	%rd4, [Concatenate_param_2];
	ld.param.u32 	%r4, [Concatenate_param_3];
	ld.param.u64 	%rd2, [Concatenate_param_4];
	ld.param.u32 	%r5, [Concatenate_param_5];
	ld.param.u64 	%rd3, [Concatenate_param_6];
	ld.param.u32 	%r6, [Concatenate_param_7];
	cvta.to.global.u64 	%rd1, %rd4;
	mov.u32 	%r8, %ctaid.x;
	mov.u32 	%r9, %ntid.x;
	mov.u32 	%r10, %tid.x;
	mad.lo.s32 	%r1, %r8, %r9, %r10;
	setp.ge.s32 	%p1, %r1, %r7;
	@%p1 bra 	$L__BB21_4;
	div.s32 	%r2, %r1, %r4;
	mul.lo.s32 	%r11, %r2, %r4;
	sub.s32 	%r3, %r1, %r11;
	setp.ge.s32 	%p2, %r3, %r5;
	@%p2 bra 	$L__BB21_3;
	mad.lo.s32 	%r14, %r2, %r5, %r3;
	cvta.to.global.u64 	%rd10, %rd2;
	mul.wide.s32 	%rd11, %r14, 4;
	add.s64 	%rd12, %rd10, %rd11;
	ld.global.nc.f32 	%f2, [%rd12];
	mul.wide.s32 	%rd13, %r1, 4;
	add.s64 	%rd14, %rd1, %rd13;
	st.global.f32 	[%rd14], %f2;
	bra.uni 	$L__BB21_4;
$L__BB21_3:
	sub.s32 	%r12, %r3, %r5;
	mad.lo.s32 	%r13, %r2, %r6, %r12;
	cvta.to.global.u64 	%rd5, %rd3;
	mul.wide.s32 	%rd6, %r13, 4;
	add.s64 	%rd7, %rd5, %rd6;
	ld.global.nc.f32 	%f1, [%rd7];
	mul.wide.s32 	%rd8, %r1, 4;
	add.s64 	%rd9, %rd1, %rd8;
	st.global.f32 	[%rd9], %f1;
$L__BB21_4:
	ret;

}
	// .globl	Concatenate3
.visible .entry Concatenate3(
	.param .u32 Concatenate3_param_0,
	.param .u32 Concatenate3_param_1,
	.param .u64 .ptr .align 1 Concatenate3_param_2,
	.param .u32 Concatenate3_param_3,
	.param .u64 .ptr .align 1 Concatenate3_param_4,
	.param .u32 Concatenate3_param_5,
	.param .u64 .ptr .align 1 Concatenate3_param_6,
	.param .u32 Concatenate3_param_7,
	.param .u64 .ptr .align 1 Concatenate3_param_8,
	.param .u32 Concatenate3_param_9
)
{
	.reg .pred 	%p<4>;
	.reg .b32 	%r<19>;
	.reg .b32 	%f<6>;
	.reg .b64 	%rd<19>;

	ld.param.u32 	%r9, [Concatenate3_param_0];
	ld.param.u64 	%rd5, [Concatenate3_param_2];
	ld.param.u32 	%r5, [Concatenate3_param_3];
	ld.param.u64 	%rd2, [Concatenate3_param_4];
	ld.param.u32 	%r6, [Concatenate3_param_5];
	ld.param.u64 	%rd3, [Concatenate3_param_6];
	ld.param.u32 	%r7, [Concatenate3_param_7];
	ld.param.u64 	%rd4, [Concatenate3_param_8];
	ld.param.u32 	%r8, [Concatenate3_param_9];
	cvta.to.global.u64 	%rd1, %rd5;
	mov.u32 	%r10, %ctaid.x;
	mov.u32 	%r11, %ntid.x;
	mov.u32 	%r12, %tid.x;
	mad.lo.s32 	%r1, %r10, %r11, %r12;
	setp.ge.s32 	%p1, %r1, %r9;
	@%p1 bra 	$L__BB22_7;
	div.s32 	%r2, %r1, %r5;
	mul.lo.s32 	%r13, %r2, %r5;
	sub.s32 	%r3, %r1, %r13;
	setp.ge.s32 	%p2, %r3, %r6;
	@%p2 bra 	$L__BB22_3;
	mad.lo.s32 	%r18, %r2, %r6, %r3;
	cvta.to.global.u64 	%rd14, %rd2;
	mul.wide.s32 	%rd15, %r18, 4;
	add.s64 	%rd16, %rd14, %rd15;
	ld.global.nc.f32 	%f4, [%rd16];
	mul.wide.s32 	%rd17, %r1, 4;
	add.s64 	%rd18, %rd1, %rd17;
	st.global.f32 	[%rd18], %f4;
	bra.uni 	$L__BB22_7;
$L__BB22_3:
	add.s32 	%r4, %r7, %r6;
	setp.ge.s32 	%p3, %r3, %r4;
	@%p3 bra 	$L__BB22_5;
	sub.s32 	%r16, %r3, %r6;
	mad.lo.s32 	%r17, %r2, %r7, %r16;
	cvta.to.global.u64 	%rd9, %rd3;
	mul.wide.s32 	%rd10, %r17, 4;
	add.s64 	%rd11, %rd9, %rd10;
	ld.global.nc.f32 	%f5, [%rd11];
	bra.uni 	$L__BB22_6;
$L__BB22_5:
	sub.s32 	%r14, %r3, %r4;
	mad.lo.s32 	%r15, %r2, %r8, %r14;
	cvta.to.global.u64 	%rd6, %rd4;
	mul.wide.s32 	%rd7, %r15, 4;
	add.s64 	%rd8, %rd6, %rd7;
	ld.global.nc.f32 	%f5, [%rd8];
$L__BB22_6:
	mul.wide.s32 	%rd12, %r1, 4;
	add.s64 	%rd13, %rd1, %rd12;
	st.global.f32 	[%rd13], %f5;
$L__BB22_7:
	ret;

}
	// .globl	Split
.visible .entry Split(
	.param .u32 Split_param_0,
	.param .u32 Split_param_1,
	.param .u64 .ptr .align 1 Split_param_2,
	.param .u32 Split_param_3,
	.param .u64 .ptr .align 1 Split_param_4,
	.param .u32 Split_param_5,
	.param .u64 .ptr .align 1 Split_param_6,
	.param .u32 Split_param_7
)
{
	.reg .pred 	%p<3>;
	.reg .b32 	%r<15>;
	.reg .b32 	%f<3>;
	.reg .b64 	%rd<15>;

	ld.param.u32 	%r7, [Split_param_0];
	ld.param.u64 	%rd4, [Split_param_2];
	ld.param.u32 	%r4, [Split_param_3];
	ld.param.u64 	%rd2, [Split_param_4];
	ld.param.u32 	%r5, [Split_param_5];
	ld.param.u64 	%rd3, [Split_param_6];
	ld.param.u32 	%r6, [Split_param_7];
	cvta.to.global.u64 	%rd1, %rd4;
	mov.u32 	%r8, %ctaid.x;
	mov.u32 	%r9, %ntid.x;
	mov.u32 	%r10, %tid.x;
	mad.lo.s32 	%r1, %r8, %r9, %r10;
	setp.ge.s32 	%p1, %r1, %r7;
	@%p1 bra 	$L__BB23_4;
	div.s32 	%r2, %r1, %r4;
	mul.lo.s32 	%r11, %r2, %r4;
	sub.s32 	%r3, %r1, %r11;
	setp.ge.s32 	%p2, %r3, %r5;
	@%p2 bra 	$L__BB23_3;
	mul.wide.s32 	%rd10, %r1, 4;
	add.s64 	%rd11, %rd1, %rd10;
	ld.global.nc.f32 	%f2, [%rd11];
	mad.lo.s32 	%r14, %r2, %r5, %r3;
	cvta.to.global.u64 	%rd12, %rd2;
	mul.wide.s32 	%rd13, %r14, 4;
	add.s64 	%rd14, %rd12, %rd13;
	st.global.f32 	[%rd14], %f2;
	bra.uni 	$L__BB23_4;
$L__BB23_3:
	mul.wide.s32 	%rd5, %r1, 4;
	add.s64 	%rd6, %rd1, %rd5;
	ld.global.nc.f32 	%f1, [%rd6];
	sub.s32 	%r12, %r3, %r5;
	mad.lo.s32 	%r13, %r2, %r6, %r12;
	cvta.to.global.u64 	%rd7, %rd3;
	mul.wide.s32 	%rd8, %r13, 4;
	add.s64 	%rd9, %rd7, %rd8;
	st.global.f32 	[%rd9], %f1;
$L__BB23_4:
	ret;

}
	// .globl	Split3
.visible .entry Split3(
	.param .u32 Split3_param_0,
	.param .u32 Split3_param_1,
	.param .u64 .ptr .align 1 Split3_param_2,
	.param .u32 Split3_param_3,
	.param .u64 .ptr .align 1 Split3_param_4,
	.param .u32 Split3_param_5,
	.param .u64 .ptr .align 1 Split3_param_6,
	.param .u32 Split3_param_7,
	.param .u64 .ptr .align 1 Split3_param_8,
	.param .u32 Split3_param_9
)
{
	.reg .pred 	%p<4>;
	.reg .b32 	%r<19>;
	.reg .b32 	%f<4>;
	.reg .b64 	%rd<21>;

	ld.param.u32 	%r9, [Split3_param_0];
	ld.param.u64 	%rd5, [Split3_param_2];
	ld.param.u32 	%r5, [Split3_param_3];
	ld.param.u64 	%rd2, [Split3_param_4];
	ld.param.u32 	%r6, [Split3_param_5];
	ld.param.u64 	%rd3, [Split3_param_6];
	ld.param.u32 	%r7, [Split3_param_7];
	ld.param.u64 	%rd4, [Split3_param_8];
	ld.param.u32 	%r8, [Split3_param_9];
	cvta.to.global.u64 	%rd1, %rd5;
	mov.u32 	%r10, %ctaid.x;
	mov.u32 	%r11, %ntid.x;
	mov.u32 	%r12, %tid.x;
	mad.lo.s32 	%r1, %r10, %r11, %r12;
	setp.ge.s32 	%p1, %r1, %r9;
	@%p1 bra 	$L__BB24_6;
	div.s32 	%r2, %r1, %r5;
	mul.lo.s32 	%r13, %r2, %r5;
	sub.s32 	%r3, %r1, %r13;
	setp.ge.s32 	%p2, %r3, %r6;
	@%p2 bra 	$L__BB24_3;
	mul.wide.s32 	%rd16, %r1, 4;
	add.s64 	%rd17, %rd1, %rd16;
	ld.global.nc.f32 	%f3, [%rd17];
	mad.lo.s32 	%r18, %r2, %r6, %r3;
	cvta.to.global.u64 	%rd18, %rd2;
	mul.wide.s32 	%rd19, %r18, 4;
	add.s64 	%rd20, %rd18, %rd19;
	st.global.f32 	[%rd20], %f3;
	bra.uni 	$L__BB24_6;
$L__BB24_3:
	add.s32 	%r4, %r7, %r6;
	setp.ge.s32 	%p3, %r3, %r4;
	@%p3 bra 	$L__BB24_5;
	mul.wide.s32 	%rd11, %r1, 4;
	add.s64 	%rd12, %rd1, %rd11;
	ld.global.nc.f32 	%f2, [%rd12];
	sub.s32 	%r16, %r3, %r6;
	mad.lo.s32 	%r17, %r2, %r7, %r16;
	cvta.to.global.u64 	%rd13, %rd3;
	mul.wide.s32 	%rd14, %r17, 4;
	add.s64 	%rd15, %rd13, %rd14;
	st.global.f32 	[%rd15], %f2;
	bra.uni 	$L__BB24_6;
$L__BB24_5:
	mul.wide.s32 	%rd6, %r1, 4;
	add.s64 	%rd7, %rd1, %rd6;
	ld.global.nc.f32 	%f1, [%rd7];
	sub.s32 	%r14, %r3, %r4;
	mad.lo.s32 	%r15, %r2, %r8, %r14;
	cvta.to.global.u64 	%rd8, %rd4;
	mul.wide.s32 	%rd9, %r15, 4;
	add.s64 	%rd10, %rd8, %rd9;
	st.global.f32 	[%rd10], %f1;
$L__BB24_6:
	ret;

}


// ===== COMPILED SASS (sm_100) =====

	.target	sm_100

	.elftype	@"ET_EXEC"


//--------------------- .note.nv.tkinfo           --------------------------
	.section	.note.nv.tkinfo,"",@"SHT_NOTE"
	.sectionflags	@"SHF_NOTE_NV_TKINFO"
	.tkinfo
        /*0018*/ 	.word	0x00000002
        /*0030*/ 	.string	""
        /*0030*/ 	.string	"ptxas"
        /*0030*/ 	.string	"Cuda compilation tools, release 13.0, V13.0.88"
        /*0030*/ 	.string	"Build cuda_13.0.r13.0/compiler.36424714_0"
        /*0030*/ 	.string	"-arch sm_100 -m 64 "



//--------------------- .note.nv.cuinfo           --------------------------
	.section	.note.nv.cuinfo,"",@"SHT_NOTE"
	.sectionflags	@"SHF_NOTE_NV_CUINFO"
        /*0018*/ 	.short	0x0002
        /*001a*/ 	.short	0x0064
        /*001c*/ 	.short	0x0082
	.zero		2


//--------------------- .nv.info                  --------------------------
	.section	.nv.info,"",@"SHT_CUDA_INFO"
	.align	4


	//----- nvinfo : EIATTR_REGCOUNT
	.align		4
        /*0000*/ 	.byte	0x04, 0x2f
        /*0002*/ 	.short	(.L_1 - .L_0)
	.align		4
.L_0:
        /*0004*/ 	.word	index@(Sum)
        /*0008*/ 	.word	0x00000014


	//----- nvinfo : EIATTR_FRAME_SIZE
	.align		4
.L_1:
        /*000c*/ 	.byte	0x04, 0x11
        /*000e*/ 	.short	(.L_3 - .L_2)
	.align		4
.L_2:
        /*0010*/ 	.word	index@(Sum)
        /*0014*/ 	.word	0x00000000


	//----- nvinfo : EIATTR_REGCOUNT
	.align		4
.L_3:
        /*0018*/ 	.byte	0x04, 0x2f
        /*001a*/ 	.short	(.L_5 - .L_4)
	.align		4
.L_4:
        /*001c*/ 	.word	index@(UpdateAdamOptimizer)
        /*0020*/ 	.word	0x0000001a


	//----- nvinfo : EIATTR_FRAME_SIZE
	.align		4
.L_5:
        /*0024*/ 	.byte	0x04, 0x11
        /*0026*/ 	.short	(.L_7 - .L_6)
	.align		4
.L_6:
        /*0028*/ 	.word	index@($__internal_5_$__cuda_sm3x_div_rn_noftz_f32_slowpath)
        /*002c*/ 	.word	0x00000000


	//----- nvinfo : EIATTR_FRAME_SIZE
	.align		4
.L_7:
        /*0030*/ 	.byte	0x04, 0x11
        /*0032*/ 	.short	(.L_9 - .L_8)
	.align		4
.L_8:
        /*0034*/ 	.word	index@($__internal_4_$__cuda_sm20_sqrt_rn_f32_slowpath)
        /*0038*/ 	.word	0x00000000


	//----- nvinfo : EIATTR_FRAME_SIZE
	.align		4
.L_9:
        /*003c*/ 	.byte	0x04, 0x11
        /*003e*/ 	.short	(.L_11 - .L_10)
	.align		4
.L_10:
        /*0040*/ 	.word	index@(UpdateAdamOptimizer)
        /*0044*/ 	.word	0x00000000


	//----- nvinfo : EIATTR_REGCOUNT
	.align		4
.L_11:
        /*0048*/ 	.byte	0x04, 0x2f
        /*004a*/ 	.short	(.L_13 - .L_12)
	.align		4
.L_12:
        /*004c*/ 	.word	index@(ComputeAccuracy)
        /*0050*/ 	.word	0x0000001c


	//----- nvinfo : EIATTR_FRAME_SIZE
	.align		4
.L_13:
        /*0054*/ 	.byte	0x04, 0x11
        /*0056*/ 	.short	(.L_15 - .L_14)
	.align		4
.L_14:
        /*0058*/ 	.word	index@(ComputeAccuracy)
        /*005c*/ 	.word	0x00000000


	//----- nvinfo : EIATTR_REGCOUNT
	.align		4
.L_15:
        /*0060*/ 	.byte	0x04, 0x2f
        /*0062*/ 	.short	(.L_17 - .L_16)
	.align		4
.L_16:
        /*0064*/ 	.word	index@(ComputeSingleAccuracyForCategoricalCrossentropyWithHierarchy)
        /*0068*/ 	.word	0x00000032


	//----- nvinfo : EIATTR_FRAME_SIZE
	.align		4
.L_17:
        /*006c*/ 	.byte	0x04, 0x11
        /*006e*/ 	.short	(.L_19 - .L_18)
	.align		4
.L_18:
        /*0070*/ 	.word	index@($ComputeSingleAccuracyForCategoricalCrossentropyWithHierarchy$IsAccuratePredictionForCategoricalCrossentropyWithHierarchy)
        /*0074*/ 	.word	0x00000008


	//----- nvinfo : EIATTR_FRAME_SIZE
	.align		4
.L_19:
        /*0078*/ 	.byte	0x04, 0x11
        /*007a*/ 	.short	(.L_21 - .L_20)
	.align		4
.L_20:
        /*007c*/ 	.word	index@(ComputeSingleAccuracyForCategoricalCrossentropyWithHierarchy)
        /*0080*/ 	.word	0x00000008


	//----- nvinfo : EIATTR_REGCOUNT
	.align		4
.L_21:
        /*0084*/ 	.byte	0x04, 0x2f
        /*0086*/ 	.short	(.L_23 - .L_22)
	.align		4
.L_22:
        /*0088*/ 	.word	index@(ComputeSoftmaxWithHierarchy)
        /*008c*/ 	.word	0x00000038


	//----- nvinfo : EIATTR_FRAME_SIZE
	.align		4
.L_23:
        /*0090*/ 	.byte	0x04, 0x11
        /*0092*/ 	.short	(.L_25 - .L_24)
	.align		4
.L_24:
        /*0094*/ 	.word	index@($__internal_3_$__cuda_sm3x_div_rn_noftz_f32_slowpath)
        /*0098*/ 	.word	0x00000008


	//----- nvinfo : EIATTR_FRAME_SIZE
	.align		4
.L_25:
        /*009c*/ 	.byte	0x04, 0x11
        /*009e*/ 	.short	(.L_27 - .L_26)
	.align		4
.L_26:
        /*00a0*/ 	.word	index@($ComputeSoftmaxWithHierarchy$SoftmaxWithHierarchy)
        /*00a4*/ 	.word	0x00000008


	//----- nvinfo : EIATTR_FRAME_SIZE
	.align		4
.L_27:
        /*00a8*/ 	.byte	0x04, 0x11
        /*00aa*/ 	.short	(.L_29 - .L_28)
	.align		4
.L_28:
        /*00ac*/ 	.word	index@(ComputeSoftmaxWithHierarchy)
        /*00b0*/ 	.word	0x00000008


	//----- nvinfo : EIATTR_REGCOUNT
	.align		4
.L_29:
        /*00b4*/ 	.byte	0x04, 0x2f
        /*00b6*/ 	.short	(.L_31 - .L_30)
	.align		4
.L_30:
        /*00b8*/ 	.word	index@(ComputeSoftmaxGradientWitHierarchy)
        /*00bc*/ 	.word	0x0000000e


	//----- nvinfo : EIATTR_FRAME_SIZE
	.align		4
.L_31:
        /*00c0*/ 	.byte	0x04, 0x11
        /*00c2*/ 	.short	(.L_33 - .L_32)
	.align		4
.L_32:
        /*00c4*/ 	.word	index@(ComputeSoftmaxGradientWitHierarchy)
        /*00c8*/ 	.word	0x00000000


	//----- nvinfo : EIATTR_REGCOUNT
	.align		4
.L_33:
        /*00cc*/ 	.byte	0x04, 0x2f
        /*00ce*/ 	.short	(.L_35 - .L_34)
	.align		4
.L_34:
        /*00d0*/ 	.word	index@(SwishGradient)
        /*00d4*/ 	.word	0x00000012


	//----- nvinfo : EIATTR_FRAME_SIZE
	.align		4
.L_35:
        /*00d8*/ 	.byte	0x04, 0x11
        /*00da*/ 	.short	(.L_37 - .L_36)
	.align		4
.L_36:
        /*00dc*/ 	.word	index@($__internal_2_$__cuda_sm3x_div_rn_noftz_f32_slowpath)
        /*00e0*/ 	.word	0x00000000


	//----- nvinfo : EIATTR_FRAME_SIZE
	.align		4
.L_37:
        /*00e4*/ 	.byte	0x04, 0x11
        /*00e6*/ 	.short	(.L_39 - .L_38)
	.align		4
.L_38:
        /*00e8*/ 	.word	index@(SwishGradient)
        /*00ec*/ 	.word	0x00000000


	//----- nvinfo : EIATTR_REGCOUNT
	.align		4
.L_39:
        /*00f0*/ 	.byte	0x04, 0x2f
        /*00f2*/ 	.short	(.L_41 - .L_40)
	.align		4
.L_40:
        /*00f4*/ 	.word	index@(MultiplyEachRowIntoSingleValue)
        /*00f8*/ 	.word	0x0000001d


	//----- nvinfo : EIATTR_FRAME_SIZE
	.align		4
.L_41:
        /*00fc*/ 	.byte	0x04, 0x11
        /*00fe*/ 	.short	(.L_43 - .L_42)
	.align		4
.L_42:
        /*0100*/ 	.word	index@(MultiplyEachRowIntoSingleValue)
        /*0104*/ 	.word	0x00000000


	//----- nvinfo : EIATTR_REGCOUNT
	.align		4
.L_43:
        /*0108*/ 	.byte	0x04, 0x2f
        /*010a*/ 	.short	(.L_45 - .L_44)
	.align		4
.L_44:
        /*010c*/ 	.word	index@(ApplyZeroPaddingForRowId)
        /*0110*/ 	.word	0x00000018


	//----- nvinfo : EIATTR_FRAME_SIZE
	.align		4
.L_45:
        /*0114*/ 	.byte	0x04, 0x11
        /*0116*/ 	.short	(.L_47 - .L_46)
	.align		4
.L_46:
        /*0118*/ 	.word	index@(ApplyZeroPaddingForRowId)
        /*011c*/ 	.word	0x00000000


	//----- nvinfo : EIATTR_REGCOUNT
	.align		4
.L_47:
        /*0120*/ 	.byte	0x04, 0x2f
        /*0122*/ 	.short	(.L_49 - .L_48)
	.align		4
.L_48:
        /*0124*/ 	.word	index@(WordEmbeddingForwardPropagation)
        /*0128*/ 	.word	0x0000001c


	//----- nvinfo : EIATTR_FRAME_SIZE
	.align		4
.L_49:
        /*012c*/ 	.byte	0x04, 0x11
        /*012e*/ 	.short	(.L_51 - .L_50)
	.align		4
.L_50:
        /*0130*/ 	.word	index@(WordEmbeddingForwardPropagation)
        /*0134*/ 	.word	0x00000000


	//----- nvinfo : EIATTR_REGCOUNT
	.align		4
.L_51:
        /*0138*/ 	.byte	0x04, 0x2f
        /*013a*/ 	.short	(.L_53 - .L_52)
	.align		4
.L_52:
        /*013c*/ 	.word	index@(WordEmbeddingBackwardPropagation)
        /*0140*/ 	.word	0x0000001e


	//----- nvinfo : EIATTR_FRAME_SIZE
	.align		4
.L_53:
        /*0144*/ 	.byte	0x04, 0x11
        /*0146*/ 	.short	(.L_55 - .L_54)
	.align		4
.L_54:
        /*0148*/ 	.word	index@(WordEmbeddingBackwardPropagation)
        /*014c*/ 	.word	0x00000000


	//----- nvinfo : EIATTR_REGCOUNT
	.align		4
.L_55:
        /*0150*/ 	.byte	0x04, 0x2f
        /*0152*/ 	.short	(.L_57 - .L_56)
	.align		4
.L_56:
        /*0154*/ 	.word	index@(YOLOV3Forward)
        /*0158*/ 	.word	0x0000001d


	//----- nvinfo : EIATTR_FRAME_SIZE
	.align		4
.L_57:
        /*015c*/ 	.byte	0x04, 0x11
        /*015e*/ 	.short	(.L_59 - .L_58)
	.align		4
.L_58:
        /*0160*/ 	.word	index@($__internal_1_$__cuda_sm20_rcp_rn_f32_slowpath)
        /*0164*/ 	.word	0x00000000


	//----- nvinfo : EIATTR_FRAME_SIZE
	.align		4
.L_59:
        /*0168*/ 	.byte	0x04, 0x11
        /*016a*/ 	.short	(.L_61 - .L_60)
	.align		4
.L_60:
        /*016c*/ 	.word	index@(YOLOV3Forward)
        /*0170*/ 	.word	0x00000000


	//----- nvinfo : EIATTR_REGCOUNT
	.align		4
.L_61:
        /*0174*/ 	.byte	0x04, 0x2f
        /*0176*/ 	.short	(.L_63 - .L_62)
	.align		4
.L_62:
        /*0178*/ 	.word	index@(UpSampling2D)
        /*017c*/ 	.word	0x0000001e


	//----- nvinfo : EIATTR_FRAME_SIZE
	.align		4
.L_63:
        /*0180*/ 	.byte	0x04, 0x11
        /*0182*/ 	.short	(.L_65 - .L_64)
	.align		4
.L_64:
        /*0184*/ 	.word	index@(UpSampling2D)
        /*0188*/ 	.word	0x00000000


	//----- nvinfo : EIATTR_REGCOUNT
	.align		4
.L_65:
        /*018c*/ 	.byte	0x04, 0x2f
        /*018e*/ 	.short	(.L_67 - .L_66)
	.align		4
.L_66:
        /*0190*/ 	.word	index@(ComputeCategoricalCrossentropyLoss)
        /*0194*/ 	.word	0x00000018


	//----- nvinfo : EIATTR_FRAME_SIZE
	.align		4
.L_67:
        /*0198*/ 	.byte	0x04, 0x11
        /*019a*/ 	.short	(.L_69 - .L_68)
	.align		4
.L_68:
        /*019c*/ 	.word	index@(ComputeCategoricalCrossentropyLoss)
        /*01a0*/ 	.word	0x00000000


	//----- nvinfo : EIATTR_REGCOUNT
	.align		4
.L_69:
        /*01a4*/ 	.byte	0x04, 0x2f
        /*01a6*/ 	.short	(.L_71 - .L_70)
	.align		4
.L_70:
        /*01a8*/ 	.word	index@(ComputeHuberLoss)
        /*01ac*/ 	.word	0x00000020


	//----- nvinfo : EIATTR_FRAME_SIZE
	.align		4
.L_71:
        /*01b0*/ 	.byte	0x04, 0x11
        /*01b2*/ 	.short	(.L_73 - .L_72)
	.align		4
.L_72:
        /*01b4*/ 	.word	index@(ComputeHuberLoss)
        /*01b8*/ 	.word	0x00000000


	//----- nvinfo : EIATTR_REGCOUNT
	.align		4
.L_73:
        /*01bc*/ 	.byte	0x04, 0x2f
        /*01be*/ 	.short	(.L_75 - .L_74)
	.align		4
.L_74:
        /*01c0*/ 	.word	index@(ComputeLossForCategoricalCrossentropyWithHierarchy)
        /*01c4*/ 	.word	0x00000012


	//----- nvinfo : EIATTR_FRAME_SIZE
	.align		4
.L_75:
        /*01c8*/ 	.byte	0x04, 0x11
        /*01ca*/ 	.short	(.L_77 - .L_76)
	.align		4
.L_76:
        /*01cc*/ 	.word	index@(ComputeLossForCategoricalCrossentropyWithHierarchy)
        /*01d0*/ 	.word	0x00000000


	//----- nvinfo : EIATTR_REGCOUNT
	.align		4
.L_77:
        /*01d4*/ 	.byte	0x04, 0x2f
        /*01d6*/ 	.short	(.L_79 - .L_78)
	.align		4
.L_78:
        /*01d8*/ 	.word	index@(ComputeBackwardPropagationLossCategoricalCrossentropyWithHierarchy)
        /*01dc*/ 	.word	0x00000012


	//----- nvinfo : EIATTR_FRAME_SIZE
	.align		4
.L_79:
        /*01e0*/ 	.byte	0x04, 0x11
        /*01e2*/ 	.short	(.L_81 - .L_80)
	.align		4
.L_80:
        /*01e4*/ 	.word	index@(ComputeBackwardPropagationLossCategoricalCrossentropyWithHierarchy)
        /*01e8*/ 	.word	0x00000000


	//----- nvinfo : EIATTR_REGCOUNT
	.align		4
.L_81:
        /*01ec*/ 	.byte	0x04, 0x2f
        /*01ee*/ 	.short	(.L_83 - .L_82)
	.align		4
.L_82:
        /*01f0*/ 	.word	index@(ComputeBackwardPropagationLossHuber)
        /*01f4*/ 	.word	0x00000014


	//----- nvinfo : EIATTR_FRAME_SIZE
	.align		4
.L_83:
        /*01f8*/ 	.byte	0x04, 0x11
        /*01fa*/ 	.short	(.L_85 - .L_84)
	.align		4
.L_84:
        /*01fc*/ 	.word	index@(ComputeBackwardPropagationLossHuber)
        /*0200*/ 	.word	0x00000000


	//----- nvinfo : EIATTR_REGCOUNT
	.align		4
.L_85:
        /*0204*/ 	.byte	0x04, 0x2f
        /*0206*/ 	.short	(.L_87 - .L_86)
	.align		4
.L_86:
        /*0208*/ 	.word	index@(ComputeBinaryCrossentropyLoss)
        /*020c*/ 	.word	0x0000001c


	//----- nvinfo : EIATTR_FRAME_SIZE
	.align		4
.L_87:
        /*0210*/ 	.byte	0x04, 0x11
        /*0212*/ 	.short	(.L_89 - .L_88)
	.align		4
.L_88:
        /*0214*/ 	.word	index@($__internal_0_$__cuda_sm3x_div_rn_noftz_f32_slowpath)
        /*0218*/ 	.word	0x00000000


	//----- nvinfo : EIATTR_FRAME_SIZE
	.align		4
.L_89:
        /*021c*/ 	.byte	0x04, 0x11
        /*021e*/ 	.short	(.L_91 - .L_90)
	.align		4
.L_90:
        /*0220*/ 	.word	index@(ComputeBinaryCrossentropyLoss)
        /*0224*/ 	.word	0x00000000


	//----- nvinfo : EIATTR_REGCOUNT
	.align		4
.L_91:
        /*0228*/ 	.byte	0x04, 0x2f
        /*022a*/ 	.short	(.L_93 - .L_92)
	.align		4
.L_92:
        /*022c*/ 	.word	index@(Concatenate)
        /*0230*/ 	.word	0x0000000c


	//----- nvinfo : EIATTR_FRAME_SIZE
	.align		4
.L_93:
        /*0234*/ 	.byte	0x04, 0x11
        /*0236*/ 	.short	(.L_95 - .L_94)
	.align		4
.L_94:
        /*0238*/ 	.word	index@(Concatenate)
        /*023c*/ 	.word	0x00000000


	//----- nvinfo : EIATTR_REGCOUNT
	.align		4
.L_95:
        /*0240*/ 	.byte	0x04, 0x2f
        /*0242*/ 	.short	(.L_97 - .L_96)
	.align		4
.L_96:
        /*0244*/ 	.word	index@(Concatenate3)
        /*0248*/ 	.word	0x0000000e


	//----- nvinfo : EIATTR_FRAME_SIZE
	.align		4
.L_97:
        /*024c*/ 	.byte	0x04, 0x11
        /*024e*/ 	.short	(.L_99 - .L_98)
	.align		4
.L_98:
        /*0250*/ 	.word	index@(Concatenate3)
        /*0254*/ 	.word	0x00000000


	//----- nvinfo : EIATTR_REGCOUNT
	.align		4
.L_99:
        /*0258*/ 	.byte	0x04, 0x2f
        /*025a*/ 	.short	(.L_101 - .L_100)
	.align		4
.L_100:
        /*025c*/ 	.word	index@(Split)
        /*0260*/ 	.word	0x0000000c


	//----- nvinfo : EIATTR_FRAME_SIZE
	.align		4
.L_101:
        /*0264*/ 	.byte	0x04, 0x11
        /*0266*/ 	.short	(.L_103 - .L_102)
	.align		4
.L_102:
        /*0268*/ 	.word	index@(Split)
        /*026c*/ 	.word	0x00000000


	//----- nvinfo : EIATTR_REGCOUNT
	.align		4
.L_103:
        /*0270*/ 	.byte	0x04, 0x2f
        /*0272*/ 	.short	(.L_105 - .L_104)
	.align		4
.L_104:
        /*0274*/ 	.word	index@(Split3)
        /*0278*/ 	.word	0x0000000b


	//----- nvinfo : EIATTR_FRAME_SIZE
	.align		4
.L_105:
        /*027c*/ 	.byte	0x04, 0x11
        /*027e*/ 	.short	(.L_107 - .L_106)
	.align		4
.L_106:
        /*0280*/ 	.word	index@(Split3)
        /*0284*/ 	.word	0x00000000


	//----- nvinfo : EIATTR_MIN_STACK_SIZE
	.align		4
.L_107:
        /*0288*/ 	.byte	0x04, 0x12
        /*028a*/ 	.short	(.L_109 - .L_108)
	.align		4
.L_108:
        /*028c*/ 	.word	index@(Split3)
        /*0290*/ 	.word	0x00000000


	//----- nvinfo : EIATTR_MIN_STACK_SIZE
	.align		4
.L_109:
        /*0294*/ 	.byte	0x04, 0x12
        /*0296*/ 	.short	(.L_111 - .L_110)
	.align		4
.L_110:
        /*0298*/ 	.word	index@(Split)
        /*029c*/ 	.word	0x00000000


	//----- nvinfo : EIATTR_MIN_STACK_SIZE
	.align		4
.L_111:
        /*02a0*/ 	.byte	0x04, 0x12
        /*02a2*/ 	.short	(.L_113 - .L_112)
	.align		4
.L_112:
        /*02a4*/ 	.word	index@(Concatenate3)
        /*02a8*/ 	.word	0x00000000


	//----- nvinfo : EIATTR_MIN_STACK_SIZE
	.align		4
.L_113:
        /*02ac*/ 	.byte	0x04, 0x12
        /*02ae*/ 	.short	(.L_115 - .L_114)
	.align		4
.L_114:
        /*02b0*/ 	.word	index@(Concatenate)
        /*02b4*/ 	.word	0x00000000


	//----- nvinfo : EIATTR_MIN_STACK_SIZE
	.align		4
.L_115:
        /*02b8*/ 	.byte	0x04, 0x12
        /*02ba*/ 	.short	(.L_117 - .L_116)
	.align		4
.L_116:
        /*02bc*/ 	.word	index@(ComputeBinaryCrossentropyLoss)
        /*02c0*/ 	.word	0x00000000


	//----- nvinfo : EIATTR_MIN_STACK_SIZE
	.align		4
.L_117:
        /*02c4*/ 	.byte	0x04, 0x12
        /*02c6*/ 	.short	(.L_119 - .L_118)
	.align		4
.L_118:
        /*02c8*/ 	.word	index@(ComputeBackwardPropagationLossHuber)
        /*02cc*/ 	.word	0x00000000


	//----- nvinfo : EIATTR_MIN_STACK_SIZE
	.align		4
.L_119:
        /*02d0*/ 	.byte	0x04, 0x12
        /*02d2*/ 	.short	(.L_121 - .L_120)
	.align		4
.L_120:
        /*02d4*/ 	.word	index@(ComputeBackwardPropagationLossCategoricalCrossentropyWithHierarchy)
        /*02d8*/ 	.word	0x00000000


	//----- nvinfo : EIATTR_MIN_STACK_SIZE
	.align		4
.L_121:
        /*02dc*/ 	.byte	0x04, 0x12
        /*02de*/ 	.short	(.L_123 - .L_122)
	.align		4
.L_122:
        /*02e0*/ 	.word	index@(ComputeLossForCategoricalCrossentropyWithHierarchy)
        /*02e4*/ 	.word	0x00000000


	//----- nvinfo : EIATTR_MIN_STACK_SIZE
	.align		4
.L_123:
        /*02e8*/ 	.byte	0x04, 0x12
        /*02ea*/ 	.short	(.L_125 - .L_124)
	.align		4
.L_124:
        /*02ec*/ 	.word	index@(ComputeHuberLoss)
        /*02f0*/ 	.word	0x00000000


	//----- nvinfo : EIATTR_MIN_STACK_SIZE
	.align		4
.L_125:
        /*02f4*/ 	.byte	0x04, 0x12
        /*02f6*/ 	.short	(.L_127 - .L_126)
	.align		4
.L_126:
        /*02f8*/ 	.word	index@(ComputeCategoricalCrossentropyLoss)
        /*02fc*/ 	.word	0x00000000


	//----- nvinfo : EIATTR_MIN_STACK_SIZE
	.align		4
.L_127:
        /*0300*/ 	.byte	0x04, 0x12
        /*0302*/ 	.short	(.L_129 - .L_128)
	.align		4
.L_128:
        /*0304*/ 	.word	index@(UpSampling2D)
        /*0308*/ 	.word	0x00000000


	//----- nvinfo : EIATTR_MIN_STACK_SIZE
	.align		4
.L_129:
        /*030c*/ 	.byte	0x04, 0x12
        /*030e*/ 	.short	(.L_131 - .L_130)
	.align		4
.L_130:
        /*0310*/ 	.word	index@(YOLOV3Forward)
        /*0314*/ 	.word	0x00000000


	//----- nvinfo : EIATTR_MIN_STACK_SIZE
	.align		4
.L_131:
        /*0318*/ 	.byte	0x04, 0x12
        /*031a*/ 	.short	(.L_133 - .L_132)
	.align		4
.L_132:
        /*031c*/ 	.word	index@(WordEmbeddingBackwardPropagation)
        /*0320*/ 	.word	0x00000000


	//----- nvinfo : EIATTR_MIN_STACK_SIZE
	.align		4
.L_133:
        /*0324*/ 	.byte	0x04, 0x12
        /*0326*/ 	.short	(.L_135 - .L_134)
	.align		4
.L_134:
        /*0328*/ 	.word	index@(WordEmbeddingForwardPropagation)
        /*032c*/ 	.word	0x00000000


	//----- nvinfo : EIATTR_MIN_STACK_SIZE
	.align		4
.L_135:
        /*0330*/ 	.byte	0x04, 0x12
        /*0332*/ 	.short	(.L_137 - .L_136)
	.align		4
.L_136:
        /*0334*/ 	.word	index@(ApplyZeroPaddingForRowId)
        /*0338*/ 	.word	0x00000000


	//----- nvinfo : EIATTR_MIN_STACK_SIZE
	.align		4
.L_137:
        /*033c*/ 	.byte	0x04, 0x12
        /*033e*/ 	.short	(.L_139 - .L_138)
	.align		4
.L_138:
        /*0340*/ 	.word	index@(MultiplyEachRowIntoSingleValue)
        /*0344*/ 	.word	0x00000000


	//----- nvinfo : EIATTR_MIN_STACK_SIZE
	.align		4
.L_139:
        /*0348*/ 	.byte	0x04, 0x12
        /*034a*/ 	.short	(.L_141 - .L_140)
	.align		4
.L_140:
        /*034c*/ 	.word	index@(SwishGradient)
        /*0350*/ 	.word	0x00000000


	//----- nvinfo : EIATTR_MIN_STACK_SIZE
	.align		4
.L_141:
        /*0354*/ 	.byte	0x04, 0x12
        /*0356*/ 	.short	(.L_143 - .L_142)
	.align		4
.L_142:
        /*0358*/ 	.word	index@(ComputeSoftmaxGradientWitHierarchy)
        /*035c*/ 	.word	0x00000000


	//----- nvinfo : EIATTR_MIN_STACK_SIZE
	.align		4
.L_143:
        /*0360*/ 	.byte	0x04, 0x12
        /*0362*/ 	.short	(.L_145 - .L_144)
	.align		4
.L_144:
        /*0364*/ 	.word	index@(ComputeSoftmaxWithHierarchy)
        /*0368*/ 	.word	0x00000008


	//----- nvinfo : EIATTR_MIN_STACK_SIZE
	.align		4
.L_145:
        /*036c*/ 	.byte	0x04, 0x12
        /*036e*/ 	.short	(.L_147 - .L_146)
	.align		4
.L_146:
        /*0370*/ 	.word	index@(ComputeSingleAccuracyForCategoricalCrossentropyWithHierarchy)
        /*0374*/ 	.word	0x00000008


	//----- nvinfo : EIATTR_MIN_STACK_SIZE
	.align		4
.L_147:
        /*0378*/ 	.byte	0x04, 0x12
        /*037a*/ 	.short	(.L_149 - .L_148)
	.align		4
.L_148:
        /*037c*/ 	.word	index@(ComputeAccuracy)
        /*0380*/ 	.word	0x00000000


	//----- nvinfo : EIATTR_MIN_STACK_SIZE
	.align		4
.L_149:
        /*0384*/ 	.byte	0x04, 0x12
        /*0386*/ 	.short	(.L_151 - .L_150)
	.align		4
.L_150:
        /*0388*/ 	.word	index@(UpdateAdamOptimizer)
        /*038c*/ 	.word	0x00000000


	//----- nvinfo : EIATTR_MIN_STACK_SIZE
	.align		4
.L_151:
        /*0390*/ 	.byte	0x04, 0x12
        /*0392*/ 	.short	(.L_153 - .L_152)
	.align		4
.L_152:
        /*0394*/ 	.word	index@(Sum)
        /*0398*/ 	.word	0x00000000
.L_153:


//--------------------- .nv.compat                --------------------------
	.section	.nv.compat,"",@"SHT_CUDA_COMPAT_INFO"
	.align	4
        /*0000*/ 	.byte	0x02, 0x09, 0x00, 0x00, 0x02, 0x02, 0x01, 0x00, 0x02, 0x05, 0x05, 0x00, 0x03, 0x07, 0x01, 0x01
        /*0010*/ 	.byte	0x02, 0x03, 0x00, 0x00, 0x02, 0x06, 0x01, 0x00, 0x04, 0x0b, 0x08, 0x00, 0x01, 0x00, 0x00, 0x00
        /*0020*/ 	.byte	0x00, 0x00, 0x00, 0x00


//--------------------- .nv.info.Split3           --------------------------
	.section	.nv.info.Split3,"",@"SHT_CUDA_INFO"
	.sectionflags	@""
	.align	4


	//----- nvinfo : EIATTR_CUDA_API_VERSION
	.align		4
        /*0000*/ 	.byte	0x04, 0x37
        /*0002*/ 	.short	(.L_155 - .L_154)
.L_154:
        /*0004*/ 	.word	0x00000082


	//----- nvinfo : EIATTR_KPARAM_INFO
	.align		4
.L_155:
        /*0008*/ 	.byte	0x04, 0x17
        /*000a*/ 	.short	(.L_157 - .L_156)
.L_156:
        /*000c*/ 	.word	0x00000000
        /*0010*/ 	.short	0x0009
        /*0012*/ 	.short	0x0040
        /*0014*/ 	.byte	0x00, 0xf0, 0x11, 0x00


	//----- nvinfo : EIATTR_KPARAM_INFO
	.align		4
.L_157:
        /*0018*/ 	.byte	0x04, 0x17
        /*001a*/ 	.short	(.L_159 - .L_158)
.L_158:
        /*001c*/ 	.word	0x00000000
        /*0020*/ 	.short	0x0008
        /*0022*/ 	.short	0x0038
        /*0024*/ 	.byte	0x00, 0xf5, 0x21, 0x00


	//----- nvinfo : EIATTR_KPARAM_INFO
	.align		4
.L_159:
        /*0028*/ 	.byte	0x04, 0x17
        /*002a*/ 	.short	(.L_161 - .L_160)
.L_160:
        /*002c*/ 	.word	0x00000000
        /*0030*/ 	.short	0x0007
        /*0032*/ 	.short	0x0030
        /*0034*/ 	.byte	0x00, 0xf0, 0x11, 0x00


	//----- nvinfo : EIATTR_KPARAM_INFO
	.align		4
.L_161:
        /*0038*/ 	.byte	0x04, 0x17
        /*003a*/ 	.short	(.L_163 - .L_162)
.L_162:
        /*003c*/ 	.word	0x00000000
        /*0040*/ 	.short	0x0006
        /*0042*/ 	.short	0x0028
        /*0044*/ 	.byte	0x00, 0xf5, 0x21, 0x00


	//----- nvinfo : EIATTR_KPARAM_INFO
	.align		4
.L_163:
        /*0048*/ 	.byte	0x04, 0x17
        /*004a*/ 	.short	(.L_165 - .L_164)
.L_164:
        /*004c*/ 	.word	0x00000000
        /*0050*/ 	.short	0x0005
        /*0052*/ 	.short	0x0020
        /*0054*/ 	.byte	0x00, 0xf0, 0x11, 0x00


	//----- nvinfo : EIATTR_KPARAM_INFO
	.align		4
.L_165:
        /*0058*/ 	.byte	0x04, 0x17
        /*005a*/ 	.short	(.L_167 - .L_166)
.L_166:
        /*005c*/ 	.word	0x00000000
        /*0060*/ 	.short	0x0004
        /*0062*/ 	.short	0x0018
        /*0064*/ 	.byte	0x00, 0xf5, 0x21, 0x00


	//----- nvinfo : EIATTR_KPARAM_INFO
	.align		4
.L_167:
        /*0068*/ 	.byte	0x04, 0x17
        /*006a*/ 	.short	(.L_169 - .L_168)
.L_168:
        /*006c*/ 	.word	0x00000000
        /*0070*/ 	.short	0x0003
        /*0072*/ 	.short	0x0010
        /*0074*/ 	.byte	0x00, 0xf0, 0x11, 0x00


	//----- nvinfo : EIATTR_KPARAM_INFO
	.align		4
.L_169:
        /*0078*/ 	.byte	0x04, 0x17
        /*007a*/ 	.short	(.L_171 - .L_170)
.L_170:
        /*007c*/ 	.word	0x00000000
        /*0080*/ 	.short	0x0002
        /*0082*/ 	.short	0x0008
        /*0084*/ 	.byte	0x00, 0xf5, 0x21, 0x00


	//----- nvinfo : EIATTR_KPARAM_INFO
	.align		4
.L_171:
        /*0088*/ 	.byte	0x04, 0x17
        /*008a*/ 	.short	(.L_173 - .L_172)
.L_172:
        /*008c*/ 	.word	0x00000000
        /*0090*/ 	.short	0x0001
        /*0092*/ 	.short	0x0004
        /*0094*/ 	.byte	0x00, 0xf0, 0x11, 0x00


	//----- nvinfo : EIATTR_KPARAM_INFO
	.align		4
.L_173:
        /*0098*/ 	.byte	0x04, 0x17
        /*009a*/ 	.short	(.L_175 - .L_174)
.L_174:
        /*009c*/ 	.word	0x00000000
        /*00a0*/ 	.short	0x0000
        /*00a2*/ 	.short	0x0000
        /*00a4*/ 	.byte	0x00, 0xf0, 0x11, 0x00


	//----- nvinfo : EIATTR_SPARSE_MMA_MASK
	.align		4
.L_175:
        /*00a8*/ 	.byte	0x03, 0x50
        /*00aa*/ 	.short	0x0000


	//----- nvinfo : EIATTR_MAXREG_COUNT
	.align		4
        /*00ac*/ 	.byte	0x03, 0x1b
        /*00ae*/ 	.short	0x00ff


	//----- nvinfo : EIATTR_MERCURY_ISA_VERSION
	.align		4
        /*00b0*/ 	.byte	0x03, 0x5f
        /*00b2*/ 	.short	0x0101


	//----- nvinfo : EIATTR_VRC_CTA_INIT_COUNT
	.align		4
        /*00b4*/ 	.byte	0x02, 0x4a
	.zero		1
	.zero		1


	//----- nvinfo : EIATTR_EXIT_INSTR_OFFSETS
	.align		4
        /*00b8*/ 	.byte	0x04, 0x1c
        /*00ba*/ 	.short	(.L_177 - .L_176)


	//   ....[0]....
.L_176:
        /*00bc*/ 	.word	0x00000070


	//   ....[1]....
        /*00c0*/ 	.word	0x000002e0


	//   ....[2]....
        /*00c4*/ 	.word	0x000003b0


	//   ....[3]....
        /*00c8*/ 	.word	0x00000450


	//----- nvinfo : EIATTR_CRS_STACK_SIZE
	.align		4
.L_177:
        /*00cc*/ 	.byte	0x04, 0x1e
        /*00ce*/ 	.short	(.L_179 - .L_178)
.L_178:
        /*00d0*/ 	.word	0x00000000


	//----- nvinfo : EIATTR_CBANK_PARAM_SIZE
	.align		4
.L_179:
        /*00d4*/ 	.byte	0x03, 0x19
        /*00d6*/ 	.short	0x0044


	//----- nvinfo : EIATTR_PARAM_CBANK
	.align		4
        /*00d8*/ 	.byte	0x04, 0x0a
        /*00da*/ 	.short	(.L_181 - .L_180)
	.align		4
.L_180:
        /*00dc*/ 	.word	index@(.nv.constant0.Split3)
        /*00e0*/ 	.short	0x0380
        /*00e2*/ 	.short	0x0044


	//----- nvinfo : EIATTR_SW_WAR
	.align		4
.L_181:
        /*00e4*/ 	.byte	0x04, 0x36
        /*00e6*/ 	.short	(.L_183 - .L_182)
.L_182:
        /*00e8*/ 	.word	0x00000008
.L_183:


//--------------------- .nv.info.Split            --------------------------
	.section	.nv.info.Split,"",@"SHT_CUDA_INFO"
	.sectionflags	@""
	.align	4


	//----- nvinfo : EIATTR_CUDA_API_VERSION
	.align		4
        /*0000*/ 	.byte	0x04, 0x37
        /*0002*/ 	.short	(.L_185 - .L_184)
.L_184:
        /*0004*/ 	.word	0x00000082


	//----- nvinfo : EIATTR_KPARAM_INFO
	.align		4
.L_185:
        /*0008*/ 	.byte	0x04, 0x17
        /*000a*/ 	.short	(.L_187 - .L_186)
.L_186:
        /*000c*/ 	.word	0x00000000
        /*0010*/ 	.short	0x0007
        /*0012*/ 	.short	0x0030
        /*0014*/ 	.byte	0x00, 0xf0, 0x11, 0x00


	//----- nvinfo : EIATTR_KPARAM_INFO
	.align		4
.L_187:
        /*0018*/ 	.byte	0x04, 0x17
        /*001a*/ 	.short	(.L_189 - .L_188)
.L_188:
        /*001c*/ 	.word	0x00000000
        /*0020*/ 	.short	0x0006
        /*0022*/ 	.short	0x0028
        /*0024*/ 	.byte	0x00, 0xf5, 0x21, 0x00


	//----- nvinfo : EIATTR_KPARAM_INFO
	.align		4
.L_189:
        /*0028*/ 	.byte	0x04, 0x17
        /*002a*/ 	.short	(.L_191 - .L_190)
.L_190:
        /*002c*/ 	.word	0x00000000
        /*0030*/ 	.short	0x0005
        /*0032*/ 	.short	0x0020
        /*0034*/ 	.byte	0x00, 0xf0, 0x11, 0x00


	//----- nvinfo : EIATTR_KPARAM_INFO
	.align		4
.L_191:
        /*0038*/ 	.byte	0x04, 0x17
        /*003a*/ 	.short	(.L_193 - .L_192)
.L_192:
        /*003c*/ 	.word	0x00000000
        /*0040*/ 	.short	0x0004
        /*0042*/ 	.short	0x0018
        /*0044*/ 	.byte	0x00, 0xf5, 0x21, 0x00


	//----- nvinfo : EIATTR_KPARAM_INFO
	.align		4
.L_193:
        /*0048*/ 	.byte	0x04, 0x17
        /*004a*/ 	.short	(.L_195 - .L_194)
.L_194:
        /*004c*/ 	.word	0x00000000
        /*0050*/ 	.short	0x0003
        /*0052*/ 	.short	0x0010
        /*0054*/ 	.byte	0x00, 0xf0, 0x11, 0x00


	//----- nvinfo : EIATTR_KPARAM_INFO
	.align		4
.L_195:
        /*0058*/ 	.byte	0x04, 0x17
        /*005a*/ 	.short	(.L_197 - .L_196)
.L_196:
        /*005c*/ 	.word	0x00000000
        /*0060*/ 	.short	0x0002
        /*0062*/ 	.short	0x0008
        /*0064*/ 	.byte	0x00, 0xf5, 0x21, 0x00


	//----- nvinfo : EIATTR_KPARAM_INFO
	.align		4
.L_197:
        /*0068*/ 	.byte	0x04, 0x17
        /*006a*/ 	.short	(.L_199 - .L_198)
.L_198:
        /*006c*/ 	.word	0x00000000
        /*0070*/ 	.short	0x0001
        /*0072*/ 	.short	0x0004
        /*0074*/ 	.byte	0x00, 0xf0, 0x11, 0x00


	//----- nvinfo : EIATTR_KPARAM_INFO
	.align		4
.L_199:
        /*0078*/ 	.byte	0x04, 0x17
        /*007a*/ 	.short	(.L_201 - .L_200)
.L_200:
        /*007c*/ 	.word	0x00000000
        /*0080*/ 	.short	0x0000
        /*0082*/ 	.short	0x0000
        /*0084*/ 	.byte	0x00, 0xf0, 0x11, 0x00


	//----- nvinfo : EIATTR_SPARSE_MMA_MASK
	.align		4
.L_201:
        /*0088*/ 	.byte	0x03, 0x50
        /*008a*/ 	.short	0x0000


	//----- nvinfo : EIATTR_MAXREG_COUNT
	.align		4
        /*008c*/ 	.byte	0x03, 0x1b
        /*008e*/ 	.short	0x00ff


	//----- nvinfo : EIATTR_MERCURY_ISA_VERSION
	.align		4
        /*0090*/ 	.byte	0x03, 0x5f
        /*0092*/ 	.short	0x0101


	//----- nvinfo : EIATTR_VRC_CTA_INIT_COUNT
	.align		4
        /*0094*/ 	.byte	0x02, 0x4a
	.zero		1
	.zero		1


	//----- nvinfo : EIATTR_EXIT_INSTR_OFFSETS
	.align		4
        /*0098*/ 	.byte	0x04, 0x1c
        /*009a*/ 	.short	(.L_203 - .L_202)


	//   ....[0]....
.L_202:
        /*009c*/ 	.word	0x00000070


	//   ....[1]....
        /*00a0*/ 	.word	0x000002e0


	//   ....[2]....
        /*00a4*/ 	.word	0x00000380


	//----- nvinfo : EIATTR_CRS_STACK_SIZE
	.align		4
.L_203:
        /*00a8*/ 	.byte	0x04, 0x1e
        /*00aa*/ 	.short	(.L_205 - .L_204)
.L_204:
        /*00ac*/ 	.word	0x00000000


	//----- nvinfo : EIATTR_CBANK_PARAM_SIZE
	.align		4
.L_205:
        /*00b0*/ 	.byte	0x03, 0x19
        /*00b2*/ 	.short	0x0034


	//----- nvinfo : EIATTR_PARAM_CBANK
	.align		4
        /*00b4*/ 	.byte	0x04, 0x0a
        /*00b6*/ 	.short	(.L_207 - .L_206)
	.align		4
.L_206:
        /*00b8*/ 	.word	index@(.nv.constant0.Split)
        /*00bc*/ 	.short	0x0380
        /*00be*/ 	.short	0x0034


	//----- nvinfo : EIATTR_SW_WAR
	.align		4
.L_207:
        /*00c0*/ 	.byte	0x04, 0x36
        /*00c2*/ 	.short	(.L_209 - .L_208)
.L_208:
        /*00c4*/ 	.word	0x00000008
.L_209:


//--------------------- .nv.info.Concatenate3     --------------------------
	.section	.nv.info.Concatenate3,"",@"SHT_CUDA_INFO"
	.sectionflags	@""
	.align	4


	//----- nvinfo : EIATTR_CUDA_API_VERSION
	.align		4
        /*0000*/ 	.byte	0x04, 0x37
        /*0002*/ 	.short	(.L_211 - .L_210)
.L_210:
        /*0004*/ 	.word	0x00000082


	//----- nvinfo : EIATTR_KPARAM_INFO
	.align		4
.L_211:
        /*0008*/ 	.byte	0x04, 0x17
        /*000a*/ 	.short	(.L_213 - .L_212)
.L_212:
        /*000c*/ 	.word	0x00000000
        /*0010*/ 	.short	0x0009
        /*0012*/ 	.short	0x0040
        /*0014*/ 	.byte	0x00, 0xf0, 0x11, 0x00


	//----- nvinfo : EIATTR_KPARAM_INFO
	.align		4
.L_213:
        /*0018*/ 	.byte	0x04, 0x17
        /*001a*/ 	.short	(.L_215 - .L_214)
.L_214:
        /*001c*/ 	.word	0x00000000
        /*0020*/ 	.short	0x0008
        /*0022*/ 	.short	0x0038
        /*0024*/ 	.byte	0x00, 0xf5, 0x21, 0x00


	//----- nvinfo : EIATTR_KPARAM_INFO
	.align		4
.L_215:
        /*0028*/ 	.byte	0x04, 0x17
        /*002a*/ 	.short	(.L_217 - .L_216)
.L_216:
        /*002c*/ 	.word	0x00000000
        /*0030*/ 	.short	0x0007
        /*0032*/ 	.short	0x0030
        /*0034*/ 	.byte	0x00, 0xf0, 0x11, 0x00


	//----- nvinfo : EIATTR_KPARAM_INFO
	.align		4
.L_217:
        /*0038*/ 	.byte	0x04, 0x17
        /*003a*/ 	.short	(.L_219 - .L_218)
.L_218:
        /*003c*/ 	.word	0x00000000
        /*0040*/ 	.short	0x0006
        /*0042*/ 	.short	0x0028
        /*0044*/ 	.byte	0x00, 0xf5, 0x21, 0x00


	//----- nvinfo : EIATTR_KPARAM_INFO
	.align		4
.L_219:
        /*0048*/ 	.byte	0x04, 0x17
        /*004a*/ 	.short	(.L_221 - .L_220)
.L_220:
        /*004c*/ 	.word	0x00000000
        /*0050*/ 	.short	0x0005
        /*0052*/ 	.short	0x0020
        /*0054*/ 	.byte	0x00, 0xf0, 0x11, 0x00


	//----- nvinfo : EIATTR_KPARAM_INFO
	.align		4
.L_221:
        /*0058*/ 	.byte	0x04, 0x17
        /*005a*/ 	.short	(.L_223 - .L_222)
.L_222:
        /*005c*/ 	.word	0x00000000
        /*0060*/ 	.short	0x0004
        /*0062*/ 	.short	0x0018
        /*0064*/ 	.byte	0x00, 0xf5, 0x21, 0x00


	//----- nvinfo : EIATTR_KPARAM_INFO
	.align		4
.L_223:
        /*0068*/ 	.byte	0x04, 0x17
        /*006a*/ 	.short	(.L_225 - .L_224)
.L_224:
        /*006c*/ 	.word	0x00000000
        /*0070*/ 	.short	0x0003
        /*0072*/ 	.short	0x0010
        /*0074*/ 	.byte	0x00, 0xf0, 0x11, 0x00


	//----- nvinfo : EIATTR_KPARAM_INFO
	.align		4
.L_225:
        /*0078*/ 	.byte	0x04, 0x17
        /*007a*/ 	.short	(.L_227 - .L_226)
.L_226:
        /*007c*/ 	.word	0x00000000
        /*0080*/ 	.short	0x0002
        /*0082*/ 	.short	0x0008
        /*0084*/ 	.byte	0x00, 0xf5, 0x21, 0x00


	//----- nvinfo : EIATTR_KPARAM_INFO
	.align		4
.L_227:
        /*0088*/ 	.byte	0x04, 0x17
        /*008a*/ 	.short	(.L_229 - .L_228)
.L_228:
        /*008c*/ 	.word	0x00000000
        /*0090*/ 	.short	0x0001
        /*0092*/ 	.short	0x0004
        /*0094*/ 	.byte	0x00, 0xf0, 0x11, 0x00


	//----- nvinfo : EIATTR_KPARAM_INFO
	.align		4
.L_229:
        /*0098*/ 	.byte	0x04, 0x17
        /*009a*/ 	.short	(.L_231 - .L_230)
.L_230:
        /*009c*/ 	.word	0x00000000
        /*00a0*/ 	.short	0x0000
        /*00a2*/ 	.short	0x0000
        /*00a4*/ 	.byte	0x00, 0xf0, 0x11, 0x00


	//----- nvinfo : EIATTR_SPARSE_MMA_MASK
	.align		4
.L_231:
        /*00a8*/ 	.byte	0x03, 0x50
        /*00aa*/ 	.short	0x0000


	//----- nvinfo : EIATTR_MAXREG_COUNT
	.align		4
        /*00ac*/ 	.byte	0x03, 0x1b
        /*00ae*/ 	.short	0x00ff


	//----- nvinfo : EIATTR_MERCURY_ISA_VERSION
	.align		4
        /*00b0*/ 	.byte	0x03, 0x5f
        /*00b2*/ 	.short	0x0101


	//----- nvinfo : EIATTR_VRC_CTA_INIT_COUNT
	.align		4
        /*00b4*/ 	.byte	0x02, 0x4a
	.zero		1
	.zero		1


	//----- nvinfo : EIATTR_EXIT_INSTR_OFFSETS
	.align		4
        /*00b8*/ 	.byte	0x04, 0x1c
        /*00ba*/ 	.short	(.L_233 - .L_232)


	//   ....[0]....
.L_232:
        /*00bc*/ 	.word	0x00000070


	//   ....[1]....
        /*00c0*/ 	.word	0x000002e0


	//   ....[2]....
        /*00c4*/ 	.word	0x00000400


	//----- nvinfo : EIATTR_CRS_STACK_SIZE
	.align		4
.L_233:
        /*00c8*/ 	.byte	0x04, 0x1e
        /*00ca*/ 	.short	(.L_235 - .L_234)
.L_234:
        /*00cc*/ 	.word	0x00000000


	//----- nvinfo : EIATTR_CBANK_PARAM_SIZE
	.align		4
.L_235:
        /*00d0*/ 	.byte	0x03, 0x19
        /*00d2*/ 	.short	0x0044


	//----- nvinfo : EIATTR_PARAM_CBANK
	.align		4
        /*00d4*/ 	.byte	0x04, 0x0a
        /*00d6*/ 	.short	(.L_237 - .L_236)
	.align		4
.L_236:
        /*00d8*/ 	.word	index@(.nv.constant0.Concatenate3)
        /*00dc*/ 	.short	0x0380
        /*00de*/ 	.short	0x0044


	//----- nvinfo : EIATTR_SW_WAR
	.align		4
.L_237:
        /*00e0*/ 	.byte	0x04, 0x36
        /*00e2*/ 	.short	(.L_239 - .L_238)
.L_238:
        /*00e4*/ 	.word	0x00000008
.L_239:


//--------------------- .nv.info.Concatenate      --------------------------
	.section	.nv.info.Concatenate,"",@"SHT_CUDA_INFO"
	.sectionflags	@""
	.align	4


	//----- nvinfo : EIATTR_CUDA_API_VERSION
	.align		4
        /*0000*/ 	.byte	0x04, 0x37
        /*0002*/ 	.short	(.L_241 - .L_240)
.L_240:
        /*0004*/ 	.word	0x00000082


	//----- nvinfo : EIATTR_KPARAM_INFO
	.align		4
.L_241:
        /*0008*/ 	.byte	0x04, 0x17
        /*000a*/ 	.short	(.L_243 - .L_242)
.L_242:
        /*000c*/ 	.word	0x00000000
        /*0010*/ 	.short	0x0007
        /*0012*/ 	.short	0x0030
        /*0014*/ 	.byte	0x00, 0xf0, 0x11, 0x00


	//----- nvinfo : EIATTR_KPARAM_INFO
	.align		4
.L_243:
        /*0018*/ 	.byte	0x04, 0x17
        /*001a*/ 	.short	(.L_245 - .L_244)
.L_244:
        /*001c*/ 	.word	0x00000000
        /*0020*/ 	.short	0x0006
        /*0022*/ 	.short	0x0028
        /*0024*/ 	.byte	0x00, 0xf5, 0x21, 0x00


	//----- nvinfo : EIATTR_KPARAM_INFO
	.align		4
.L_245:
        /*0028*/ 	.byte	0x04, 0x17
        /*002a*/ 	.short	(.L_247 - .L_246)
.L_246:
        /*002c*/ 	.word	0x00000000
        /*0030*/ 	.short	0x0005
        /*0032*/ 	.short	0x0020
        /*0034*/ 	.byte	0x00, 0xf0, 0x11, 0x00


	//----- nvinfo : EIATTR_KPARAM_INFO
	.align		4
.L_247:
        /*0038*/ 	.byte	0x04, 0x17
        /*003a*/ 	.short	(.L_249 - .L_248)
.L_248:
        /*003c*/ 	.word	0x00000000
        /*0040*/ 	.short	0x0004
        /*0042*/ 	.short	0x0018
        /*0044*/ 	.byte	0x00, 0xf5, 0x21, 0x00


	//----- nvinfo : EIATTR_KPARAM_INFO
	.align		4
.L_249:
        /*0048*/ 	.byte	0x04, 0x17
        /*004a*/ 	.short	(.L_251 - .L_250)
.L_250:
        /*004c*/ 	.word	0x00000000
        /*0050*/ 	.short	0x0003
        /*0052*/ 	.short	0x0010
        /*0054*/ 	.byte	0x00, 0xf0, 0x11, 0x00


	//----- nvinfo : EIATTR_KPARAM_INFO
	.align		4
.L_251:
        /*0058*/ 	.byte	0x04, 0x17
        /*005a*/ 	.short	(.L_253 - .L_252)
.L_252:
        /*005c*/ 	.word	0x00000000
        /*0060*/ 	.short	0x0002
        /*0062*/ 	.short	0x0008
        /*0064*/ 	.byte	0x00, 0xf5, 0x21, 0x00


	//----- nvinfo : EIATTR_KPARAM_INFO
	.align		4
.L_253:
        /*0068*/ 	.byte	0x04, 0x17
        /*006a*/ 	.short	(.L_255 - .L_254)
.L_254:
        /*006c*/ 	.word	0x00000000
        /*0070*/ 	.short	0x0001
        /*0072*/ 	.short	0x0004
        /*0074*/ 	.byte	0x00, 0xf0, 0x11, 0x00


	//----- nvinfo : EIATTR_KPARAM_INFO
	.align		4
.L_255:
        /*0078*/ 	.byte	0x04, 0x17
        /*007a*/ 	.short	(.L_257 - .L_256)
.L_256:
        /*007c*/ 	.word	0x00000000
        /*0080*/ 	.short	0x0000
        /*0082*/ 	.short	0x0000
        /*0084*/ 	.byte	0x00, 0xf0, 0x11, 0x00


	//----- nvinfo : EIATTR_SPARSE_MMA_MASK
	.align		4
.L_257:
        /*0088*/ 	.byte	0x03, 0x50
        /*008a*/ 	.short	0x0000


	//----- nvinfo : EIATTR_MAXREG_COUNT
	.align		4
        /*008c*/ 	.byte	0x03, 0x1b
        /*008e*/ 	.short	0x00ff


	//----- nvinfo : EIATTR_MERCURY_ISA_VERSION
	.align		4
        /*0090*/ 	.byte	0x03, 0x5f
        /*0092*/ 	.short	0x0101


	//----- nvinfo : EIATTR_VRC_CTA_INIT_COUNT
	.align		4
        /*0094*/ 	.byte	0x02, 0x4a
	.zero		1
	.zero		1


	//----- nvinfo : EIATTR_EXIT_INSTR_OFFSETS
	.align		4
        /*0098*/ 	.byte	0x04, 0x1c
        /*009a*/ 	.short	(.L_259 - .L_258)


	//   ....[0]....
.L_258:
        /*009c*/ 	.word	0x00000070


	//   ....[1]....
        /*00a0*/ 	.word	0x000002e0


	//   ....[2]....
        /*00a4*/ 	.word	0x00000380


	//----- nvinfo : EIATTR_CRS_STACK_SIZE
	.align		4
.L_259:
        /*00a8*/ 	.byte	0x04, 0x1e
        /*00aa*/ 	.short	(.L_261 - .L_260)
.L_260:
        /*00ac*/ 	.word	0x00000000


	//----- nvinfo : EIATTR_CBANK_PARAM_SIZE
	.align		4
.L_261:
        /*00b0*/ 	.byte	0x03, 0x19
        /*00b2*/ 	.short	0x0034


	//----- nvinfo : EIATTR_PARAM_CBANK
	.align		4
        /*00b4*/ 	.byte	0x04, 0x0a
        /*00b6*/ 	.short	(.L_263 - .L_262)
	.align		4
.L_262:
        /*00b8*/ 	.word	index@(.nv.constant0.Concatenate)
        /*00bc*/ 	.short	0x0380
        /*00be*/ 	.short	0x0034


	//----- nvinfo : EIATTR_SW_WAR
	.align		4
.L_263:
        /*00c0*/ 	.byte	0x04, 0x36
        /*00c2*/ 	.short	(.L_265 - .L_264)
.L_264:
        /*00c4*/ 	.word	0x00000008
.L_265:


//--------------------- .nv.info.ComputeBinaryCrossentropyLoss --------------------------
	.section	.nv.info.ComputeBinaryCrossentropyLoss,"",@"SHT_CUDA_INFO"
	.sectionflags	@""
	.align	4


	//----- nvinfo : EIATTR_CUDA_API_VERSION
	.align		4
        /*0000*/ 	.byte	0x04, 0x37
        /*0002*/ 	.short	(.L_267 - .L_266)
.L_266:
        /*0004*/ 	.word	0x00000082


	//----- nvinfo : EIATTR_KPARAM_INFO
	.align		4
.L_267:
        /*0008*/ 	.byte	0x04, 0x17
        /*000a*/ 	.short	(.L_269 - .L_268)
.L_268:
        /*000c*/ 	.word	0x00000000
        /*0010*/ 	.short	0x0004
        /*0012*/ 	.short	0x0018
        /*0014*/ 	.byte	0x00, 0xf5, 0x21, 0x00


	//----- nvinfo : EIATTR_KPARAM_INFO
	.align		4
.L_269:
        /*0018*/ 	.byte	0x04, 0x17
        /*001a*/ 	.short	(.L_271 - .L_270)
.L_270:
        /*001c*/ 	.word	0x00000000
        /*0020*/ 	.short	0x0003
        /*0022*/ 	.short	0x0010
        /*0024*/ 	.byte	0x00, 0xf5, 0x21, 0x00


	//----- nvinfo : EIATTR_KPARAM_INFO
	.align		4
.L_271:
        /*0028*/ 	.byte	0x04, 0x17
        /*002a*/ 	.short	(.L_273 - .L_272)
.L_272:
        /*002c*/ 	.word	0x00000000
        /*0030*/ 	.short	0x0002
        /*0032*/ 	.short	0x0008
        /*0034*/ 	.byte	0x00, 0xf5, 0x21, 0x00


	//----- nvinfo : EIATTR_KPARAM_INFO
	.align		4
.L_273:
        /*0038*/ 	.byte	0x04, 0x17
        /*003a*/ 	.short	(.L_275 - .L_274)
.L_274:
        /*003c*/ 	.word	0x00000000
        /*0040*/ 	.short	0x0001
        /*0042*/ 	.short	0x0004
        /*0044*/ 	.byte	0x00, 0xf0, 0x11, 0x00


	//----- nvinfo : EIATTR_KPARAM_INFO
	.align		4
.L_275:
        /*0048*/ 	.byte	0x04, 0x17
        /*004a*/ 	.short	(.L_277 - .L_276)
.L_276:
        /*004c*/ 	.word	0x00000000
        /*0050*/ 	.short	0x0000
        /*0052*/ 	.short	0x0000
        /*0054*/ 	.byte	0x00, 0xf0, 0x11, 0x00


	//----- nvinfo : EIATTR_SPARSE_MMA_MASK
	.align		4
.L_277:
        /*0058*/ 	.byte	0x03, 0x50
        /*005a*/ 	.short	0x0000


	//----- nvinfo : EIATTR_MAXREG_COUNT
	.align		4
        /*005c*/ 	.byte	0x03, 0x1b
        /*005e*/ 	.short	0x00ff


	//----- nvinfo : EIATTR_MERCURY_ISA_VERSION
	.align		4
        /*0060*/ 	.byte	0x03, 0x5f
        /*0062*/ 	.short	0x0101


	//----- nvinfo : EIATTR_VRC_CTA_INIT_COUNT
	.align		4
        /*0064*/ 	.byte	0x02, 0x4a
	.zero		1
	.zero		1


	//----- nvinfo : EIATTR_EXIT_INSTR_OFFSETS
	.align		4
        /*0068*/ 	.byte	0x04, 0x1c
        /*006a*/ 	.short	(.L_279 - .L_278)


	//   ....[0]....
.L_278:
        /*006c*/ 	.word	0x00000070


	//   ....[1]....
        /*0070*/ 	.word	0x000011a0


	//----- nvinfo : EIATTR_CRS_STACK_SIZE
	.align		4
.L_279:
        /*0074*/ 	.byte	0x04, 0x1e
        /*0076*/ 	.short	(.L_281 - .L_280)
.L_280:
        /*0078*/ 	.word	0x00000000


	//----- nvinfo : EIATTR_CBANK_PARAM_SIZE
	.align		4
.L_281:
        /*007c*/ 	.byte	0x03, 0x19
        /*007e*/ 	.short	0x0020


	//----- nvinfo : EIATTR_PARAM_CBANK
	.align		4
        /*0080*/ 	.byte	0x04, 0x0a
        /*0082*/ 	.short	(.L_283 - .L_282)
	.align		4
.L_282:
        /*0084*/ 	.word	index@(.nv.constant0.ComputeBinaryCrossentropyLoss)
        /*0088*/ 	.short	0x0380
        /*008a*/ 	.short	0x0020


	//----- nvinfo : EIATTR_SW_WAR
	.align		4
.L_283:
        /*008c*/ 	.byte	0x04, 0x36
        /*008e*/ 	.short	(.L_285 - .L_284)
.L_284:
        /*0090*/ 	.word	0x00000008
.L_285:


//--------------------- .nv.info.ComputeBackwardPropagationLossHuber --------------------------
	.section	.nv.info.ComputeBackwardPropagationLossHuber,"",@"SHT_CUDA_INFO"
	.sectionflags	@""
	.align	4


	//----- nvinfo : EIATTR_CUDA_API_VERSION
	.align		4
        /*0000*/ 	.byte	0x04, 0x37
        /*0002*/ 	.short	(.L_287 - .L_286)
.L_286:
        /*0004*/ 	.word	0x00000082


	//----- nvinfo : EIATTR_KPARAM_INFO
	.align		4
.L_287:
        /*0008*/ 	.byte	0x04, 0x17
        /*000a*/ 	.short	(.L_289 - .L_288)
.L_288:
        /*000c*/ 	.word	0x00000000
        /*0010*/ 	.short	0x0005
        /*0012*/ 	.short	0x0020
        /*0014*/ 	.byte	0x00, 0xf5, 0x21, 0x00


	//----- nvinfo : EIATTR_KPARAM_INFO
	.align		4
.L_289:
        /*0018*/ 	.byte	0x04, 0x17
        /*001a*/ 	.short	(.L_291 - .L_290)
.L_290:
        /*001c*/ 	.word	0x00000000
        /*0020*/ 	.short	0x0004
        /*0022*/ 	.short	0x0018
        /*0024*/ 	.byte	0x00, 0xf5, 0x21, 0x00


	//----- nvinfo : EIATTR_KPARAM_INFO
	.align		4
.L_291:
        /*0028*/ 	.byte	0x04, 0x17
        /*002a*/ 	.short	(.L_293 - .L_292)
.L_292:
        /*002c*/ 	.word	0x00000000
        /*0030*/ 	.short	0x0003
        /*0032*/ 	.short	0x0010
        /*0034*/ 	.byte	0x00, 0xf5, 0x21, 0x00


	//----- nvinfo : EIATTR_KPARAM_INFO
	.align		4
.L_293:
        /*0038*/ 	.byte	0x04, 0x17
        /*003a*/ 	.short	(.L_295 - .L_294)
.L_294:
        /*003c*/ 	.word	0x00000000
        /*0040*/ 	.short	0x0002
        /*0042*/ 	.short	0x0008
        /*0044*/ 	.byte	0x00, 0xf0, 0x11, 0x00


	//----- nvinfo : EIATTR_KPARAM_INFO
	.align		4
.L_295:
        /*0048*/ 	.byte	0x04, 0x17
        /*004a*/ 	.short	(.L_297 - .L_296)
.L_296:
        /*004c*/ 	.word	0x00000000
        /*0050*/ 	.short	0x0001
        /*0052*/ 	.short	0x0004
        /*0054*/ 	.byte	0x00, 0xf0, 0x11, 0x00


	//----- nvinfo : EIATTR_KPARAM_INFO
	.align		4
.L_297:
        /*0058*/ 	.byte	0x04, 0x17
        /*005a*/ 	.short	(.L_299 - .L_298)
.L_298:
        /*005c*/ 	.word	0x00000000
        /*0060*/ 	.short	0x0000
        /*0062*/ 	.short	0x0000
        /*0064*/ 	.byte	0x00, 0xf0, 0x11, 0x00


	//----- nvinfo : EIATTR_SPARSE_MMA_MASK
	.align		4
.L_299:
        /*0068*/ 	.byte	0x03, 0x50
        /*006a*/ 	.short	0x0000


	//----- nvinfo : EIATTR_MAXREG_COUNT
	.align		4
        /*006c*/ 	.byte	0x03, 0x1b
        /*006e*/ 	.short	0x00ff


	//----- nvinfo : EIATTR_MERCURY_ISA_VERSION
	.align		4
        /*0070*/ 	.byte	0x03, 0x5f
        /*0072*/ 	.short	0x0101


	//----- nvinfo : EIATTR_VRC_CTA_INIT_COUNT
	.align		4
        /*0074*/ 	.byte	0x02, 0x4a
	.zero		1
	.zero		1


	//----- nvinfo : EIATTR_EXIT_INSTR_OFFSETS
	.align		4
        /*0078*/ 	.byte	0x04, 0x1c
        /*007a*/ 	.short	(.L_301 - .L_300)


	//   ....[0]....
.L_300:
        /*007c*/ 	.word	0x00000070


	//   ....[1]....
        /*0080*/ 	.word	0x000000a0


	//   ....[2]....
        /*0084*/ 	.word	0x00000280


	//   ....[3]....
        /*0088*/ 	.word	0x00000560


	//----- nvinfo : EIATTR_CRS_STACK_SIZE
	.align		4
.L_301:
        /*008c*/ 	.byte	0x04, 0x1e
        /*008e*/ 	.short	(.L_303 - .L_302)
.L_302:
        /*0090*/ 	.word	0x00000000


	//----- nvinfo : EIATTR_CBANK_PARAM_SIZE
	.align		4
.L_303:
        /*0094*/ 	.byte	0x03, 0x19
        /*0096*/ 	.short	0x0028


	//----- nvinfo : EIATTR_PARAM_CBANK
	.align		4
        /*0098*/ 	.byte	0x04, 0x0a
        /*009a*/ 	.short	(.L_305 - .L_304)
	.align		4
.L_304:
        /*009c*/ 	.word	index@(.nv.constant0.ComputeBackwardPropagationLossHuber)
        /*00a0*/ 	.short	0x0380
        /*00a2*/ 	.short	0x0028


	//----- nvinfo : EIATTR_SW_WAR
	.align		4
.L_305:
        /*00a4*/ 	.byte	0x04, 0x36
        /*00a6*/ 	.short	(.L_307 - .L_306)
.L_306:
        /*00a8*/ 	.word	0x00000008
.L_307:


//--------------------- .nv.info.ComputeBackwardPropagationLossCategoricalCrossentropyWithHierarchy --------------------------
	.section	.nv.info.ComputeBackwardPropagationLossCategoricalCrossentropyWithHierarchy,"",@"SHT_CUDA_INFO"
	.sectionflags	@""
	.align	4


	//----- nvinfo : EIATTR_CUDA_API_VERSION
	.align		4
        /*0000*/ 	.byte	0x04, 0x37
        /*0002*/ 	.short	(.L_309 - .L_308)
.L_308:
        /*0004*/ 	.word	0x00000082


	//----- nvinfo : EIATTR_KPARAM_INFO
	.align		4
.L_309:
        /*0008*/ 	.byte	0x04, 0x17
        /*000a*/ 	.short	(.L_311 - .L_310)
.L_310:
        /*000c*/ 	.word	0x00000000
        /*0010*/ 	.short	0x0004
        /*0012*/ 	.short	0x0018
        /*0014*/ 	.byte	0x00, 0xf5, 0x21, 0x00


	//----- nvinfo : EIATTR_KPARAM_INFO
	.align		4
.L_311:
        /*0018*/ 	.byte	0x04, 0x17
        /*001a*/ 	.short	(.L_313 - .L_312)
.L_312:
        /*001c*/ 	.word	0x00000000
        /*0020*/ 	.short	0x0003
        /*0022*/ 	.short	0x0010
        /*0024*/ 	.byte	0x00, 0xf5, 0x21, 0x00


	//----- nvinfo : EIATTR_KPARAM_INFO
	.align		4
.L_313:
        /*0028*/ 	.byte	0x04, 0x17
        /*002a*/ 	.short	(.L_315 - .L_314)
.L_314:
        /*002c*/ 	.word	0x00000000
        /*0030*/ 	.short	0x0002
        /*0032*/ 	.short	0x0008
        /*0034*/ 	.byte	0x00, 0xf5, 0x21, 0x00


	//----- nvinfo : EIATTR_KPARAM_INFO
	.align		4
.L_315:
        /*0038*/ 	.byte	0x04, 0x17
        /*003a*/ 	.short	(.L_317 - .L_316)
.L_316:
        /*003c*/ 	.word	0x00000000
        /*0040*/ 	.short	0x0001
        /*0042*/ 	.short	0x0004
        /*0044*/ 	.byte	0x00, 0xf0, 0x11, 0x00


	//----- nvinfo : EIATTR_KPARAM_INFO
	.align		4
.L_317:
        /*0048*/ 	.byte	0x04, 0x17
        /*004a*/ 	.short	(.L_319 - .L_318)
.L_318:
        /*004c*/ 	.word	0x00000000
        /*0050*/ 	.short	0x0000
        /*0052*/ 	.short	0x0000
        /*0054*/ 	.byte	0x00, 0xf0, 0x11, 0x00


	//----- nvinfo : EIATTR_SPARSE_MMA_MASK
	.align		4
.L_319:
        /*0058*/ 	.byte	0x03, 0x50
        /*005a*/ 	.short	0x0000


	//----- nvinfo : EIATTR_MAXREG_COUNT
	.align		4
        /*005c*/ 	.byte	0x03, 0x1b
        /*005e*/ 	.short	0x00ff


	//----- nvinfo : EIATTR_MERCURY_ISA_VERSION
	.align		4
        /*0060*/ 	.byte	0x03, 0x5f
        /*0062*/ 	.short	0x0101


	//----- nvinfo : EIATTR_VRC_CTA_INIT_COUNT
	.align		4
        /*0064*/ 	.byte	0x02, 0x4a
	.zero		1
	.zero		1


	//----- nvinfo : EIATTR_EXIT_INSTR_OFFSETS
	.align		4
        /*0068*/ 	.byte	0x04, 0x1c
        /*006a*/ 	.short	(.L_321 - .L_320)


	//   ....[0]....
.L_320:
        /*006c*/ 	.word	0x00000070


	//   ....[1]....
        /*0070*/ 	.word	0x000000a0


	//   ....[2]....
        /*0074*/ 	.word	0x00000270


	//----- nvinfo : EIATTR_CRS_STACK_SIZE
	.align		4
.L_321:
        /*0078*/ 	.byte	0x04, 0x1e
        /*007a*/ 	.short	(.L_323 - .L_322)
.L_322:
        /*007c*/ 	.word	0x00000000


	//----- nvinfo : EIATTR_CBANK_PARAM_SIZE
	.align		4
.L_323:
        /*0080*/ 	.byte	0x03, 0x19
        /*0082*/ 	.short	0x0020


	//----- nvinfo : EIATTR_PARAM_CBANK
	.align		4
        /*0084*/ 	.byte	0x04, 0x0a
        /*0086*/ 	.short	(.L_325 - .L_324)
	.align		4
.L_324:
        /*0088*/ 	.word	index@(.nv.constant0.ComputeBackwardPropagationLossCategoricalCrossentropyWithHierarchy)
        /*008c*/ 	.short	0x0380
        /*008e*/ 	.short	0x0020


	//----- nvinfo : EIATTR_SW_WAR
	.align		4
.L_325:
        /*0090*/ 	.byte	0x04, 0x36
        /*0092*/ 	.short	(.L_327 - .L_326)
.L_326:
        /*0094*/ 	.word	0x00000008
.L_327:


//--------------------- .nv.info.ComputeLossForCategoricalCrossentropyWithHierarchy --------------------------
	.section	.nv.info.ComputeLossForCategoricalCrossentropyWithHierarchy,"",@"SHT_CUDA_INFO"
	.sectionflags	@""
	.align	4


	//----- nvinfo : EIATTR_CUDA_API_VERSION
	.align		4
        /*0000*/ 	.byte	0x04, 0x37
        /*0002*/ 	.short	(.L_329 - .L_328)
.L_328:
        /*0004*/ 	.word	0x00000082


	//----- nvinfo : EIATTR_KPARAM_INFO
	.align		4
.L_329:
        /*0008*/ 	.byte	0x04, 0x17
        /*000a*/ 	.short	(.L_331 - .L_330)
.L_330:
        /*000c*/ 	.word	0x00000000
        /*0010*/ 	.short	0x0004
        /*0012*/ 	.short	0x0018
        /*0014*/ 	.byte	0x00, 0xf5, 0x21, 0x00


	//----- nvinfo : EIATTR_KPARAM_INFO
	.align		4
.L_331:
        /*0018*/ 	.byte	0x04, 0x17
        /*001a*/ 	.short	(.L_333 - .L_332)
.L_332:
        /*001c*/ 	.word	0x00000000
        /*0020*/ 	.short	0x0003
        /*0022*/ 	.short	0x0010
        /*0024*/ 	.byte	0x00, 0xf5, 0x21, 0x00


	//----- nvinfo : EIATTR_KPARAM_INFO
	.align		4
.L_333:
        /*0028*/ 	.byte	0x04, 0x17
        /*002a*/ 	.short	(.L_335 - .L_334)
.L_334:
        /*002c*/ 	.word	0x00000000
        /*0030*/ 	.short	0x0002
        /*0032*/ 	.short	0x0008
        /*0034*/ 	.byte	0x00, 0xf5, 0x21, 0x00


	//----- nvinfo : EIATTR_KPARAM_INFO
	.align		4
.L_335:
        /*0038*/ 	.byte	0x04, 0x17
        /*003a*/ 	.short	(.L_337 - .L_336)
.L_336:
        /*003c*/ 	.word	0x00000000
        /*0040*/ 	.short	0x0001
        /*0042*/ 	.short	0x0004
        /*0044*/ 	.byte	0x00, 0xf0, 0x11, 0x00


	//----- nvinfo : EIATTR_KPARAM_INFO
	.align		4
.L_337:
        /*0048*/ 	.byte	0x04, 0x17
        /*004a*/ 	.short	(.L_339 - .L_338)
.L_338:
        /*004c*/ 	.word	0x00000000
        /*0050*/ 	.short	0x0000
        /*0052*/ 	.short	0x0000
        /*0054*/ 	.byte	0x00, 0xf0, 0x11, 0x00


	//----- nvinfo : EIATTR_SPARSE_MMA_MASK
	.align		4
.L_339:
        /*0058*/ 	.byte	0x03, 0x50
        /*005a*/ 	.short	0x0000


	//----- nvinfo : EIATTR_MAXREG_COUNT
	.align		4
        /*005c*/ 	.byte	0x03, 0x1b
        /*005e*/ 	.short	0x00ff


	//----- nvinfo : EIATTR_MERCURY_ISA_VERSION
	.align		4
        /*0060*/ 	.byte	0x03, 0x5f
        /*0062*/ 	.short	0x0101


	//----- nvinfo : EIATTR_VRC_CTA_INIT_COUNT
	.align		4
        /*0064*/ 	.byte	0x02, 0x4a
	.zero		1
	.zero		1


	//----- nvinfo : EIATTR_EXIT_INSTR_OFFSETS
	.align		4
        /*0068*/ 	.byte	0x04, 0x1c
        /*006a*/ 	.short	(.L_341 - .L_340)


	//   ....[0]....
.L_340:
        /*006c*/ 	.word	0x00000070


	//   ....[1]....
        /*0070*/ 	.word	0x00000440


	//----- nvinfo : EIATTR_CRS_STACK_SIZE
	.align		4
.L_341:
        /*0074*/ 	.byte	0x04, 0x1e
        /*0076*/ 	.short	(.L_343 - .L_342)
.L_342:
        /*0078*/ 	.word	0x00000000


	//----- nvinfo : EIATTR_CBANK_PARAM_SIZE
	.align		4
.L_343:
        /*007c*/ 	.byte	0x03, 0x19
        /*007e*/ 	.short	0x0020


	//----- nvinfo : EIATTR_PARAM_CBANK
	.align		4
        /*0080*/ 	.byte	0x04, 0x0a
        /*0082*/ 	.short	(.L_345 - .L_344)
	.align		4
.L_344:
        /*0084*/ 	.word	index@(.nv.constant0.ComputeLossForCategoricalCrossentropyWithHierarchy)
        /*0088*/ 	.short	0x0380
        /*008a*/ 	.short	0x0020


	//----- nvinfo : EIATTR_SW_WAR
	.align		4
.L_345:
        /*008c*/ 	.byte	0x04, 0x36
        /*008e*/ 	.short	(.L_347 - .L_346)
.L_346:
        /*0090*/ 	.word	0x00000008
.L_347:


//--------------------- .nv.info.ComputeHuberLoss --------------------------
	.section	.nv.info.ComputeHuberLoss,"",@"SHT_CUDA_INFO"
	.sectionflags	@""
	.align	4


	//----- nvinfo : EIATTR_CUDA_API_VERSION
	.align		4
        /*0000*/ 	.byte	0x04, 0x37
        /*0002*/ 	.short	(.L_349 - .L_348)
.L_348:
        /*0004*/ 	.word	0x00000082


	//----- nvinfo : EIATTR_KPARAM_INFO
	.align		4
.L_349:
        /*0008*/ 	.byte	0x04, 0x17
        /*000a*/ 	.short	(.L_351 - .L_350)
.L_350:
        /*000c*/ 	.word	0x00000000
        /*0010*/ 	.short	0x0005
        /*0012*/ 	.short	0x0020
        /*0014*/ 	.byte	0x00, 0xf5, 0x21, 0x00


	//----- nvinfo : EIATTR_KPARAM_INFO
	.align		4
.L_351:
        /*0018*/ 	.byte	0x04, 0x17
        /*001a*/ 	.short	(.L_353 - .L_352)
.L_352:
        /*001c*/ 	.word	0x00000000
        /*0020*/ 	.short	0x0004
        /*0022*/ 	.short	0x0018
        /*0024*/ 	.byte	0x00, 0xf5, 0x21, 0x00


	//----- nvinfo : EIATTR_KPARAM_INFO
	.align		4
.L_353:
        /*0028*/ 	.byte	0x04, 0x17
        /*002a*/ 	.short	(.L_355 - .L_354)
.L_354:
        /*002c*/ 	.word	0x00000000
        /*0030*/ 	.short	0x0003
        /*0032*/ 	.short	0x0010
        /*0034*/ 	.byte	0x00, 0xf5, 0x21, 0x00


	//----- nvinfo : EIATTR_KPARAM_INFO
	.align		4
.L_355:
        /*0038*/ 	.byte	0x04, 0x17
        /*003a*/ 	.short	(.L_357 - .L_356)
.L_356:
        /*003c*/ 	.word	0x00000000
        /*0040*/ 	.short	0x0002
        /*0042*/ 	.short	0x0008
        /*0044*/ 	.byte	0x00, 0xf0, 0x11, 0x00


	//----- nvinfo : EIATTR_KPARAM_INFO
	.align		4
.L_357:
        /*0048*/ 	.byte	0x04, 0x17
        /*004a*/ 	.short	(.L_359 - .L_358)
.L_358:
        /*004c*/ 	.word	0x00000000
        /*0050*/ 	.short	0x0001
        /*0052*/ 	.short	0x0004
        /*0054*/ 	.byte	0x00, 0xf0, 0x11, 0x00


	//----- nvinfo : EIATTR_KPARAM_INFO
	.align		4
.L_359:
        /*0058*/ 	.byte	0x04, 0x17
        /*005a*/ 	.short	(.L_361 - .L_360)
.L_360:
        /*005c*/ 	.word	0x00000000
        /*0060*/ 	.short	0x0000
        /*0062*/ 	.short	0x0000
        /*0064*/ 	.byte	0x00, 0xf0, 0x11, 0x00


	//----- nvinfo : EIATTR_SPARSE_MMA_MASK
	.align		4
.L_361:
        /*0068*/ 	.byte	0x03, 0x50
        /*006a*/ 	.short	0x0000


	//----- nvinfo : EIATTR_MAXREG_COUNT
	.align		4
        /*006c*/ 	.byte	0x03, 0x1b
        /*006e*/ 	.short	0x00ff


	//----- nvinfo : EIATTR_MERCURY_ISA_VERSION
	.align		4
        /*0070*/ 	.byte	0x03, 0x5f
        /*0072*/ 	.short	0x0101


	//----- nvinfo : EIATTR_VRC_CTA_INIT_COUNT
	.align		4
        /*0074*/ 	.byte	0x02, 0x4a
	.zero		1
	.zero		1


	//----- nvinfo : EIATTR_EXIT_INSTR_OFFSETS
	.align		4
        /*0078*/ 	.byte	0x04, 0x1c
        /*007a*/ 	.short	(.L_363 - .L_362)


	//   ....[0]....
.L_362:
        /*007c*/ 	.word	0x00000070


	//   ....[1]....
        /*0080*/ 	.word	0x00000c50


	//----- nvinfo : EIATTR_CRS_STACK_SIZE
	.align		4
.L_363:
        /*0084*/ 	.byte	0x04, 0x1e
        /*0086*/ 	.short	(.L_365 - .L_364)
.L_364:
        /*0088*/ 	.word	0x00000000


	//----- nvinfo : EIATTR_CBANK_PARAM_SIZE
	.align		4
.L_365:
        /*008c*/ 	.byte	0x03, 0x19
        /*008e*/ 	.short	0x0028


	//----- nvinfo : EIATTR_PARAM_CBANK
	.align		4
        /*0090*/ 	.byte	0x04, 0x0a
        /*0092*/ 	.short	(.L_367 - .L_366)
	.align		4
.L_366:
        /*0094*/ 	.word	index@(.nv.constant0.ComputeHuberLoss)
        /*0098*/ 	.short	0x0380
        /*009a*/ 	.short	0x0028


	//----- nvinfo : EIATTR_SW_WAR
	.align		4
.L_367:
        /*009c*/ 	.byte	0x04, 0x36
        /*009e*/ 	.short	(.L_369 - .L_368)
.L_368:
        /*00a0*/ 	.word	0x00000008
.L_369:


//--------------------- .nv.info.ComputeCategoricalCrossentropyLoss --------------------------
	.section	.nv.info.ComputeCategoricalCrossentropyLoss,"",@"SHT_CUDA_INFO"
	.sectionflags	@""
	.align	4


	//----- nvinfo : EIATTR_CUDA_API_VERSION
	.align		4
        /*0000*/ 	.byte	0x04, 0x37
        /*0002*/ 	.short	(.L_371 - .L_370)
.L_370:
        /*0004*/ 	.word	0x00000082


	//----- nvinfo : EIATTR_KPARAM_INFO
	.align		4
.L_371:
        /*0008*/ 	.byte	0x04, 0x17
        /*000a*/ 	.short	(.L_373 - .L_372)
.L_372:
        /*000c*/ 	.word	0x00000000
        /*0010*/ 	.short	0x0004
        /*0012*/ 	.short	0x0018
        /*0014*/ 	.byte	0x00, 0xf5, 0x21, 0x00


	//----- nvinfo : EIATTR_KPARAM_INFO
	.align		4
.L_373:
        /*0018*/ 	.byte	0x04, 0x17
        /*001a*/ 	.short	(.L_375 - .L_374)
.L_374:
        /*001c*/ 	.word	0x00000000
        /*0020*/ 	.short	0x0003
        /*0022*/ 	.short	0x0010
        /*0024*/ 	.byte	0x00, 0xf5, 0x21, 0x00


	//----- nvinfo : EIATTR_KPARAM_INFO
	.align		4
.L_375:
        /*0028*/ 	.byte	0x04, 0x17
        /*002a*/ 	.short	(.L_377 - .L_376)
.L_376:
        /*002c*/ 	.word	0x00000000
        /*0030*/ 	.short	0x0002
        /*0032*/ 	.short	0x0008
        /*0034*/ 	.byte	0x00, 0xf5, 0x21, 0x00


	//----- nvinfo : EIATTR_KPARAM_INFO
	.align		4
.L_377:
        /*0038*/ 	.byte	0x04, 0x17
        /*003a*/ 	.short	(.L_379 - .L_378)
.L_378:
        /*003c*/ 	.word	0x00000000
        /*0040*/ 	.short	0x0001
        /*0042*/ 	.short	0x0004
        /*0044*/ 	.byte	0x00, 0xf0, 0x11, 0x00


	//----- nvinfo : EIATTR_KPARAM_INFO
	.align		4
.L_379:
        /*0048*/ 	.byte	0x04, 0x17
        /*004a*/ 	.short	(.L_381 - .L_380)
.L_380:
        /*004c*/ 	.word	0x00000000
        /*0050*/ 	.short	0x0000
        /*0052*/ 	.short	0x0000
        /*0054*/ 	.byte	0x00, 0xf0, 0x11, 0x00


	//----- nvinfo : EIATTR_SPARSE_MMA_MASK
	.align		4
.L_381:
        /*0058*/ 	.byte	0x03, 0x50
        /*005a*/ 	.short	0x0000


	//----- nvinfo : EIATTR_MAXREG_COUNT
	.align		4
        /*005c*/ 	.byte	0x03, 0x1b
        /*005e*/ 	.short	0x00ff


	//----- nvinfo : EIATTR_MERCURY_ISA_VERSION
	.align		4
        /*0060*/ 	.byte	0x03, 0x5f
        /*0062*/ 	.short	0x0101


	//----- nvinfo : EIATTR_VRC_CTA_INIT_COUNT
	.align		4
        /*0064*/ 	.byte	0x02, 0x4a
	.zero		1
	.zero		1


	//----- nvinfo : EIATTR_EXIT_INSTR_OFFSETS
	.align		4
        /*0068*/ 	.byte	0x04, 0x1c
        /*006a*/ 	.short	(.L_383 - .L_382)


	//   ....[0]....
.L_382:
        /*006c*/ 	.word	0x00000070


	//   ....[1]....
        /*0070*/ 	.word	0x00001230


	//----- nvinfo : EIATTR_CRS_STACK_SIZE
	.align		4
.L_383:
        /*0074*/ 	.byte	0x04, 0x1e
        /*0076*/ 	.short	(.L_385 - .L_384)
.L_384:
        /*0078*/ 	.word	0x00000000


	//----- nvinfo : EIATTR_CBANK_PARAM_SIZE
	.align		4
.L_385:
        /*007c*/ 	.byte	0x03, 0x19
        /*007e*/ 	.short	0x0020


	//----- nvinfo : EIATTR_PARAM_CBANK
	.align		4
        /*0080*/ 	.byte	0x04, 0x0a
        /*0082*/ 	.short	(.L_387 - .L_386)
	.align		4
.L_386:
        /*0084*/ 	.word	index@(.nv.constant0.ComputeCategoricalCrossentropyLoss)
        /*0088*/ 	.short	0x0380
        /*008a*/ 	.short	0x0020


	//----- nvinfo : EIATTR_SW_WAR
	.align		4
.L_387:
        /*008c*/ 	.byte	0x04, 0x36
        /*008e*/ 	.short	(.L_389 - .L_388)
.L_388:
        /*0090*/ 	.word	0x00000008
.L_389:


//--------------------- .nv.info.UpSampling2D     --------------------------
	.section	.nv.info.UpSampling2D,"",@"SHT_CUDA_INFO"
	.sectionflags	@""
	.align	4


	//----- nvinfo : EIATTR_CUDA_API_VERSION
	.align		4
        /*0000*/ 	.byte	0x04, 0x37
        /*0002*/ 	.short	(.L_391 - .L_390)
.L_390:
        /*0004*/ 	.word	0x00000082


	//----- nvinfo : EIATTR_KPARAM_INFO
	.align		4
.L_391:
        /*0008*/ 	.byte	0x04, 0x17
        /*000a*/ 	.short	(.L_393 - .L_392)
.L_392:
        /*000c*/ 	.word	0x00000000
        /*0010*/ 	.short	0x0008
        /*0012*/ 	.short	0x0028
        /*0014*/ 	.byte	0x00, 0xf0, 0x05, 0x00


	//----- nvinfo : EIATTR_KPARAM_INFO
	.align		4
.L_393:
        /*0018*/ 	.byte	0x04, 0x17
        /*001a*/ 	.short	(.L_395 - .L_394)
.L_394:
        /*001c*/ 	.word	0x00000000
        /*0020*/ 	.short	0x0007
        /*0022*/ 	.short	0x0020
        /*0024*/ 	.byte	0x00, 0xf5, 0x21, 0x00


	//----- nvinfo : EIATTR_KPARAM_INFO
	.align		4
.L_395:
        /*0028*/ 	.byte	0x04, 0x17
        /*002a*/ 	.short	(.L_397 - .L_396)
.L_396:
        /*002c*/ 	.word	0x00000000
        /*0030*/ 	.short	0x0006
        /*0032*/ 	.short	0x0018
        /*0034*/ 	.byte	0x00, 0xf5, 0x21, 0x00


	//----- nvinfo : EIATTR_KPARAM_INFO
	.align		4
.L_397:
        /*0038*/ 	.byte	0x04, 0x17
        /*003a*/ 	.short	(.L_399 - .L_398)
.L_398:
        /*003c*/ 	.word	0x00000000
        /*0040*/ 	.short	0x0005
        /*0042*/ 	.short	0x0014
        /*0044*/ 	.byte	0x00, 0xf0, 0x11, 0x00


	//----- nvinfo : EIATTR_KPARAM_INFO
	.align		4
.L_399:
        /*0048*/ 	.byte	0x04, 0x17
        /*004a*/ 	.short	(.L_401 - .L_400)
.L_400:
        /*004c*/ 	.word	0x00000000
        /*0050*/ 	.short	0x0004
        /*0052*/ 	.short	0x0010
        /*0054*/ 	.byte	0x00, 0xf0, 0x11, 0x00


	//----- nvinfo : EIATTR_KPARAM_INFO
	.align		4
.L_401:
        /*0058*/ 	.byte	0x04, 0x17
        /*005a*/ 	.short	(.L_403 - .L_402)
.L_402:
        /*005c*/ 	.word	0x00000000
        /*0060*/ 	.short	0x0003
        /*0062*/ 	.short	0x000c
        /*0064*/ 	.byte	0x00, 0xf0, 0x11, 0x00


	//----- nvinfo : EIATTR_KPARAM_INFO
	.align		4
.L_403:
        /*0068*/ 	.byte	0x04, 0x17
        /*006a*/ 	.short	(.L_405 - .L_404)
.L_404:
        /*006c*/ 	.word	0x00000000
        /*0070*/ 	.short	0x0002
        /*0072*/ 	.short	0x0008
        /*0074*/ 	.byte	0x00, 0xf0, 0x11, 0x00


	//----- nvinfo : EIATTR_KPARAM_INFO
	.align		4
.L_405:
        /*0078*/ 	.byte	0x04, 0x17
        /*007a*/ 	.short	(.L_407 - .L_406)
.L_406:
        /*007c*/ 	.word	0x00000000
        /*0080*/ 	.short	0x0001
        /*0082*/ 	.short	0x0004
        /*0084*/ 	.byte	0x00, 0xf0, 0x11, 0x00


	//----- nvinfo : EIATTR_KPARAM_INFO
	.align		4
.L_407:
        /*0088*/ 	.byte	0x04, 0x17
        /*008a*/ 	.short	(.L_409 - .L_408)
.L_408:
        /*008c*/ 	.word	0x00000000
        /*0090*/ 	.short	0x0000
        /*0092*/ 	.short	0x0000
        /*0094*/ 	.byte	0x00, 0xf0, 0x11, 0x00


	//----- nvinfo : EIATTR_SPARSE_MMA_MASK
	.align		4
.L_409:
        /*0098*/ 	.byte	0x03, 0x50
        /*009a*/ 	.short	0x0000


	//----- nvinfo : EIATTR_MAXREG_COUNT
	.align		4
        /*009c*/ 	.byte	0x03, 0x1b
        /*009e*/ 	.short	0x00ff


	//----- nvinfo : EIATTR_MERCURY_ISA_VERSION
	.align		4
        /*00a0*/ 	.byte	0x03, 0x5f
        /*00a2*/ 	.short	0x0101


	//----- nvinfo : EIATTR_VRC_CTA_INIT_COUNT
	.align		4
        /*00a4*/ 	.byte	0x02, 0x4a
	.zero		1
	.zero		1


	//----- nvinfo : EIATTR_EXIT_INSTR_OFFSETS
	.align		4
        /*00a8*/ 	.byte	0x04, 0x1c
        /*00aa*/ 	.short	(.L_411 - .L_410)


	//   ....[0]....
.L_410:
        /*00ac*/ 	.word	0x00000070


	//   ....[1]....
        /*00b0*/ 	.word	0x00001190


	//   ....[2]....
        /*00b4*/ 	.word	0x000011b0


	//----- nvinfo : EIATTR_CBANK_PARAM_SIZE
	.align		4
.L_411:
        /*00b8*/ 	.byte	0x03, 0x19
        /*00ba*/ 	.short	0x0029


	//----- nvinfo : EIATTR_PARAM_CBANK
	.align		4
        /*00bc*/ 	.byte	0x04, 0x0a
        /*00be*/ 	.short	(.L_413 - .L_412)
	.align		4
.L_412:
        /*00c0*/ 	.word	index@(.nv.constant0.UpSampling2D)
        /*00c4*/ 	.short	0x0380
        /*00c6*/ 	.short	0x0029


	//----- nvinfo : EIATTR_SW_WAR
	.align		4
.L_413:
        /*00c8*/ 	.byte	0x04, 0x36
        /*00ca*/ 	.short	(.L_415 - .L_414)
.L_414:
        /*00cc*/ 	.word	0x00000008
.L_415:


//--------------------- .nv.info.YOLOV3Forward    --------------------------
	.section	.nv.info.YOLOV3Forward,"",@"SHT_CUDA_INFO"
	.sectionflags	@""
	.align	4


	//----- nvinfo : EIATTR_CUDA_API_VERSION
	.align		4
        /*0000*/ 	.byte	0x04, 0x37
        /*0002*/ 	.short	(.L_417 - .L_416)
.L_416:
        /*0004*/ 	.word	0x00000082


	//----- nvinfo : EIATTR_KPARAM_INFO
	.align		4
.L_417:
        /*0008*/ 	.byte	0x04, 0x17
        /*000a*/ 	.short	(.L_419 - .L_418)
.L_418:
        /*000c*/ 	.word	0x00000000
        /*0010*/ 	.short	0x000d
        /*0012*/ 	.short	0x0040
        /*0014*/ 	.byte	0x00, 0xf0, 0x11, 0x00


	//----- nvinfo : EIATTR_KPARAM_INFO
	.align		4
.L_419:
        /*0018*/ 	.byte	0x04, 0x17
        /*001a*/ 	.short	(.L_421 - .L_420)
.L_420:
        /*001c*/ 	.word	0x00000000
        /*0020*/ 	.short	0x000c
        /*0022*/ 	.short	0x003c
        /*0024*/ 	.byte	0x00, 0xf0, 0x11, 0x00


	//----- nvinfo : EIATTR_KPARAM_INFO
	.align		4
.L_421:
        /*0028*/ 	.byte	0x04, 0x17
        /*002a*/ 	.short	(.L_423 - .L_422)
.L_422:
        /*002c*/ 	.word	0x00000000
        /*0030*/ 	.short	0x000b
        /*0032*/ 	.short	0x0038
        /*0034*/ 	.byte	0x00, 0xf0, 0x11, 0x00


	//----- nvinfo : EIATTR_KPARAM_INFO
	.align		4
.L_423:
        /*0038*/ 	.byte	0x04, 0x17
        /*003a*/ 	.short	(.L_425 - .L_424)
.L_424:
        /*003c*/ 	.word	0x00000000
        /*0040*/ 	.short	0x000a
        /*0042*/ 	.short	0x0034
        /*0044*/ 	.byte	0x00, 0xf0, 0x11, 0x00


	//----- nvinfo : EIATTR_KPARAM_INFO
	.align		4
.L_425:
        /*0048*/ 	.byte	0x04, 0x17
        /*004a*/ 	.short	(.L_427 - .L_426)
.L_426:
        /*004c*/ 	.word	0x00000000
        /*0050*/ 	.short	0x0009
        /*0052*/ 	.short	0x0030
        /*0054*/ 	.byte	0x00, 0xf0, 0x11, 0x00


	//----- nvinfo : EIATTR_KPARAM_INFO
	.align		4
.L_427:
        /*0058*/ 	.byte	0x04, 0x17
        /*005a*/ 	.short	(.L_429 - .L_428)
.L_428:
        /*005c*/ 	.word	0x00000000
        /*0060*/ 	.short	0x0008
        /*0062*/ 	.short	0x002c
        /*0064*/ 	.byte	0x00, 0xf0, 0x11, 0x00


	//----- nvinfo : EIATTR_KPARAM_INFO
	.align		4
.L_429:
        /*0068*/ 	.byte	0x04, 0x17
        /*006a*/ 	.short	(.L_431 - .L_430)
.L_430:
        /*006c*/ 	.word	0x00000000
        /*0070*/ 	.short	0x0007
        /*0072*/ 	.short	0x0028
        /*0074*/ 	.byte	0x00, 0xf0, 0x11, 0x00


	//----- nvinfo : EIATTR_KPARAM_INFO
	.align		4
.L_431:
        /*0078*/ 	.byte	0x04, 0x17
        /*007a*/ 	.short	(.L_433 - .L_432)
.L_432:
        /*007c*/ 	.word	0x00000000
        /*0080*/ 	.short	0x0006
        /*0082*/ 	.short	0x0024
        /*0084*/ 	.byte	0x00, 0xf0, 0x11, 0x00


	//----- nvinfo : EIATTR_KPARAM_INFO
	.align		4
.L_433:
        /*0088*/ 	.byte	0x04, 0x17
        /*008a*/ 	.short	(.L_435 - .L_434)
.L_434:
        /*008c*/ 	.word	0x00000000
        /*0090*/ 	.short	0x0005
        /*0092*/ 	.short	0x0020
        /*0094*/ 	.byte	0x00, 0xf0, 0x11, 0x00


	//----- nvinfo : EIATTR_KPARAM_INFO
	.align		4
.L_435:
        /*0098*/ 	.byte	0x04, 0x17
        /*009a*/ 	.short	(.L_437 - .L_436)
.L_436:
        /*009c*/ 	.word	0x00000000
        /*00a0*/ 	.short	0x0004
        /*00a2*/ 	.short	0x001c
        /*00a4*/ 	.byte	0x00, 0xf0, 0x11, 0x00


	//----- nvinfo : EIATTR_KPARAM_INFO
	.align		4
.L_437:
        /*00a8*/ 	.byte	0x04, 0x17
        /*00aa*/ 	.short	(.L_439 - .L_438)
.L_438:
        /*00ac*/ 	.word	0x00000000
        /*00b0*/ 	.short	0x0003
        /*00b2*/ 	.short	0x0018
        /*00b4*/ 	.byte	0x00, 0xf0, 0x11, 0x00


	//----- nvinfo : EIATTR_KPARAM_INFO
	.align		4
.L_439:
        /*00b8*/ 	.byte	0x04, 0x17
        /*00ba*/ 	.short	(.L_441 - .L_440)
.L_440:
        /*00bc*/ 	.word	0x00000000
        /*00c0*/ 	.short	0x0002
        /*00c2*/ 	.short	0x0010
        /*00c4*/ 	.byte	0x00, 0xf5, 0x21, 0x00


	//----- nvinfo : EIATTR_KPARAM_INFO
	.align		4
.L_441:
        /*00c8*/ 	.byte	0x04, 0x17
        /*00ca*/ 	.short	(.L_443 - .L_442)
.L_442:
        /*00cc*/ 	.word	0x00000000
        /*00d0*/ 	.short	0x0001
        /*00d2*/ 	.short	0x0008
        /*00d4*/ 	.byte	0x00, 0xf5, 0x21, 0x00


	//----- nvinfo : EIATTR_KPARAM_INFO
	.align		4
.L_443:
        /*00d8*/ 	.byte	0x04, 0x17
        /*00da*/ 	.short	(.L_445 - .L_444)
.L_444:
        /*00dc*/ 	.word	0x00000000
        /*00e0*/ 	.short	0x0000
        /*00e2*/ 	.short	0x0000
        /*00e4*/ 	.byte	0x00, 0xf0, 0x11, 0x00


	//----- nvinfo : EIATTR_SPARSE_MMA_MASK
	.align		4
.L_445:
        /*00e8*/ 	.byte	0x03, 0x50
        /*00ea*/ 	.short	0x0000


	//----- nvinfo : EIATTR_MAXREG_COUNT
	.align		4
        /*00ec*/ 	.byte	0x03, 0x1b
        /*00ee*/ 	.short	0x00ff


	//----- nvinfo : EIATTR_MERCURY_ISA_VERSION
	.align		4
        /*00f0*/ 	.byte	0x03, 0x5f
        /*00f2*/ 	.short	0x0101


	//----- nvinfo : EIATTR_VRC_CTA_INIT_COUNT
	.align		4
        /*00f4*/ 	.byte	0x02, 0x4a
	.zero		1
	.zero		1


	//----- nvinfo : EIATTR_EXIT_INSTR_OFFSETS
	.align		4
        /*00f8*/ 	.byte	0x04, 0x1c
        /*00fa*/ 	.short	(.L_447 - .L_446)


	//   ....[0]....
.L_446:
        /*00fc*/ 	.word	0x00000070


	//   ....[1]....
        /*0100*/ 	.word	0x000011b0


	//   ....[2]....
        /*0104*/ 	.word	0x00001aa0


	//   ....[3]....
        /*0108*/ 	.word	0x00001d00


	//----- nvinfo : EIATTR_CRS_STACK_SIZE
	.align		4
.L_447:
        /*010c*/ 	.byte	0x04, 0x1e
        /*010e*/ 	.short	(.L_449 - .L_448)
.L_448:
        /*0110*/ 	.word	0x00000000


	//----- nvinfo : EIATTR_CBANK_PARAM_SIZE
	.align		4
.L_449:
        /*0114*/ 	.byte	0x03, 0x19
        /*0116*/ 	.short	0x0044


	//----- nvinfo : EIATTR_PARAM_CBANK
	.align		4
        /*0118*/ 	.byte	0x04, 0x0a
        /*011a*/ 	.short	(.L_451 - .L_450)
	.align		4
.L_450:
        /*011c*/ 	.word	index@(.nv.constant0.YOLOV3Forward)
        /*0120*/ 	.short	0x0380
        /*0122*/ 	.short	0x0044


	//----- nvinfo : EIATTR_SW_WAR
	.align		4
.L_451:
        /*0124*/ 	.byte	0x04, 0x36
        /*0126*/ 	.short	(.L_453 - .L_452)
.L_452:
        /*0128*/ 	.word	0x00000008
.L_453:


//--------------------- .nv.info.WordEmbeddingBackwardPropagation --------------------------
	.section	.nv.info.WordEmbeddingBackwardPropagation,"",@"SHT_CUDA_INFO"
	.sectionflags	@""
	.align	4


	//----- nvinfo : EIATTR_CUDA_API_VERSION
	.align		4
        /*0000*/ 	.byte	0x04, 0x37
        /*0002*/ 	.short	(.L_455 - .L_454)
.L_454:
        /*0004*/ 	.word	0x00000082


	//----- nvinfo : EIATTR_KPARAM_INFO
	.align		4
.L_455:
        /*0008*/ 	.byte	0x04, 0x17
        /*000a*/ 	.short	(.L_457 - .L_456)
.L_456:
        /*000c*/ 	.word	0x00000000
        /*0010*/ 	.short	0x0007
        /*0012*/ 	.short	0x0028
        /*0014*/ 	.byte	0x00, 0xf5, 0x21, 0x00


	//----- nvinfo : EIATTR_KPARAM_INFO
	.align		4
.L_457:
        /*0018*/ 	.byte	0x04, 0x17
        /*001a*/ 	.short	(.L_459 - .L_458)
.L_458:
        /*001c*/ 	.word	0x00000000
        /*0020*/ 	.short	0x0006
        /*0022*/ 	.short	0x0020
        /*0024*/ 	.byte	0x00, 0xf5, 0x21, 0x00


	//----- nvinfo : EIATTR_KPARAM_INFO
	.align		4
.L_459:
        /*0028*/ 	.byte	0x04, 0x17
        /*002a*/ 	.short	(.L_461 - .L_460)
.L_460:
        /*002c*/ 	.word	0x00000000
        /*0030*/ 	.short	0x0005
        /*0032*/ 	.short	0x0018
        /*0034*/ 	.byte	0x00, 0xf5, 0x21, 0x00


	//----- nvinfo : EIATTR_KPARAM_INFO
	.align		4
.L_461:
        /*0038*/ 	.byte	0x04, 0x17
        /*003a*/ 	.short	(.L_463 - .L_462)
.L_462:
        /*003c*/ 	.word	0x00000000
        /*0040*/ 	.short	0x0004
        /*0042*/ 	.short	0x0010
        /*0044*/ 	.byte	0x00, 0xf0, 0x11, 0x00


	//----- nvinfo : EIATTR_KPARAM_INFO
	.align		4
.L_463:
        /*0048*/ 	.byte	0x04, 0x17
        /*004a*/ 	.short	(.L_465 - .L_464)
.L_464:
        /*004c*/ 	.word	0x00000000
        /*0050*/ 	.short	0x0003
        /*0052*/ 	.short	0x000c
        /*0054*/ 	.byte	0x00, 0xf0, 0x11, 0x00


	//----- nvinfo : EIATTR_KPARAM_INFO
	.align		4
.L_465:
        /*0058*/ 	.byte	0x04, 0x17
        /*005a*/ 	.short	(.L_467 - .L_466)
.L_466:
        /*005c*/ 	.word	0x00000000
        /*0060*/ 	.short	0x0002
        /*0062*/ 	.short	0x0008
        /*0064*/ 	.byte	0x00, 0xf0, 0x11, 0x00


	//----- nvinfo : EIATTR_KPARAM_INFO
	.align		4
.L_467:
        /*0068*/ 	.byte	0x04, 0x17
        /*006a*/ 	.short	(.L_469 - .L_468)
.L_468:
        /*006c*/ 	.word	0x00000000
        /*0070*/ 	.short	0x0001
        /*0072*/ 	.short	0x0004
        /*0074*/ 	.byte	0x00, 0xf0, 0x11, 0x00


	//----- nvinfo : EIATTR_KPARAM_INFO
	.align		4
.L_469:
        /*0078*/ 	.byte	0x04, 0x17
        /*007a*/ 	.short	(.L_471 - .L_470)
.L_470:
        /*007c*/ 	.word	0x00000000
        /*0080*/ 	.short	0x0000
        /*0082*/ 	.short	0x0000
        /*0084*/ 	.byte	0x00, 0xf0, 0x11, 0x00


	//----- nvinfo : EIATTR_SPARSE_MMA_MASK
	.align		4
.L_471:
        /*0088*/ 	.byte	0x03, 0x50
        /*008a*/ 	.short	0x0000


	//----- nvinfo : EIATTR_MAXREG_COUNT
	.align		4
        /*008c*/ 	.byte	0x03, 0x1b
        /*008e*/ 	.short	0x00ff


	//----- nvinfo : EIATTR_MERCURY_ISA_VERSION
	.align		4
        /*0090*/ 	.byte	0x03, 0x5f
        /*0092*/ 	.short	0x0101


	//----- nvinfo : EIATTR_VRC_CTA_INIT_COUNT
	.align		4
        /*0094*/ 	.byte	0x02, 0x4a
	.zero		1
	.zero		1


	//----- nvinfo : EIATTR_EXIT_INSTR_OFFSETS
	.align		4
        /*0098*/ 	.byte	0x04, 0x1c
        /*009a*/ 	.short	(.L_473 - .L_472)


	//   ....[0]....
.L_472:
        /*009c*/ 	.word	0x00000070


	//   ....[1]....
        /*00a0*/ 	.word	0x000000b0


	//   ....[2]....
        /*00a4*/ 	.word	0x000006b0


	//   ....[3]....
        /*00a8*/ 	.word	0x000008d0


	//   ....[4]....
        /*00ac*/ 	.word	0x00000a30


	//   ....[5]....
        /*00b0*/ 	.word	0x00000b00


	//----- nvinfo : EIATTR_CBANK_PARAM_SIZE
	.align		4
.L_473:
        /*00b4*/ 	.byte	0x03, 0x19
        /*00b6*/ 	.short	0x0030


	//----- nvinfo : EIATTR_PARAM_CBANK
	.align		4
        /*00b8*/ 	.byte	0x04, 0x0a
        /*00ba*/ 	.short	(.L_475 - .L_474)
	.align		4
.L_474:
        /*00bc*/ 	.word	index@(.nv.constant0.WordEmbeddingBackwardPropagation)
        /*00c0*/ 	.short	0x0380
        /*00c2*/ 	.short	0x0030


	//----- nvinfo : EIATTR_SW_WAR
	.align		4
.L_475:
        /*00c4*/ 	.byte	0x04, 0x36
        /*00c6*/ 	.short	(.L_477 - .L_476)
.L_476:
        /*00c8*/ 	.word	0x00000008
.L_477:


//--------------------- .nv.info.WordEmbeddingForwardPropagation --------------------------
	.section	.nv.info.WordEmbeddingForwardPropagation,"",@"SHT_CUDA_INFO"
	.sectionflags	@""
	.align	4


	//----- nvinfo : EIATTR_CUDA_API_VERSION
	.align		4
        /*0000*/ 	.byte	0x04, 0x37
        /*0002*/ 	.short	(.L_479 - .L_478)
.L_478:
        /*0004*/ 	.word	0x00000082


	//----- nvinfo : EIATTR_KPARAM_INFO
	.align		4
.L_479:
        /*0008*/ 	.byte	0x04, 0x17
        /*000a*/ 	.short	(.L_481 - .L_480)
.L_480:
        /*000c*/ 	.word	0x00000000
        /*0010*/ 	.short	0x0007
        /*0012*/ 	.short	0x0028
        /*0014*/ 	.byte	0x00, 0xf5, 0x21, 0x00


	//----- nvinfo : EIATTR_KPARAM_INFO
	.align		4
.L_481:
        /*0018*/ 	.byte	0x04, 0x17
        /*001a*/ 	.short	(.L_483 - .L_482)
.L_482:
        /*001c*/ 	.word	0x00000000
        /*0020*/ 	.short	0x0006
        /*0022*/ 	.short	0x0020
        /*0024*/ 	.byte	0x00, 0xf5, 0x21, 0x00


	//----- nvinfo : EIATTR_KPARAM_INFO
	.align		4
.L_483:
        /*0028*/ 	.byte	0x04, 0x17
        /*002a*/ 	.short	(.L_485 - .L_484)
.L_484:
        /*002c*/ 	.word	0x00000000
        /*0030*/ 	.short	0x0005
        /*0032*/ 	.short	0x0018
        /*0034*/ 	.byte	0x00, 0xf5, 0x21, 0x00


	//----- nvinfo : EIATTR_KPARAM_INFO
	.align		4
.L_485:
        /*0038*/ 	.byte	0x04, 0x17
        /*003a*/ 	.short	(.L_487 - .L_486)
.L_486:
        /*003c*/ 	.word	0x00000000
        /*0040*/ 	.short	0x0004
        /*0042*/ 	.short	0x0010
        /*0044*/ 	.byte	0x00, 0xf0, 0x11, 0x00


	//----- nvinfo : EIATTR_KPARAM_INFO
	.align		4
.L_487:
        /*0048*/ 	.byte	0x04, 0x17
        /*004a*/ 	.short	(.L_489 - .L_488)
.L_488:
        /*004c*/ 	.word	0x00000000
        /*0050*/ 	.short	0x0003
        /*0052*/ 	.short	0x000c
        /*0054*/ 	.byte	0x00, 0xf0, 0x11, 0x00


	//----- nvinfo : EIATTR_KPARAM_INFO
	.align		4
.L_489:
        /*0058*/ 	.byte	0x04, 0x17
        /*005a*/ 	.short	(.L_491 - .L_490)
.L_490:
        /*005c*/ 	.word	0x00000000
        /*0060*/ 	.short	0x0002
        /*0062*/ 	.short	0x0008
        /*0064*/ 	.byte	0x00, 0xf0, 0x11, 0x00


	//----- nvinfo : EIATTR_KPARAM_INFO
	.align		4
.L_491:
        /*0068*/ 	.byte	0x04, 0x17
        /*006a*/ 	.short	(.L_493 - .L_492)
.L_492:
        /*006c*/ 	.word	0x00000000
        /*0070*/ 	.short	0x0001
        /*0072*/ 	.short	0x0004
        /*0074*/ 	.byte	0x00, 0xf0, 0x11, 0x00


	//----- nvinfo : EIATTR_KPARAM_INFO
	.align		4
.L_493:
        /*0078*/ 	.byte	0x04, 0x17
        /*007a*/ 	.short	(.L_495 - .L_494)
.L_494:
        /*007c*/ 	.word	0x00000000
        /*0080*/ 	.short	0x0000
        /*0082*/ 	.short	0x0000
        /*0084*/ 	.byte	0x00, 0xf0, 0x11, 0x00


	//----- nvinfo : EIATTR_SPARSE_MMA_MASK
	.align		4
.L_495:
        /*0088*/ 	.byte	0x03, 0x50
        /*008a*/ 	.short	0x0000


	//----- nvinfo : EIATTR_MAXREG_COUNT
	.align		4
        /*008c*/ 	.byte	0x03, 0x1b
        /*008e*/ 	.short	0x00ff


	//----- nvinfo : EIATTR_MERCURY_ISA_VERSION
	.align		4
        /*0090*/ 	.byte	0x03, 0x5f
        /*0092*/ 	.short	0x0101


	//----- nvinfo : EIATTR_VRC_CTA_INIT_COUNT
	.align		4
        /*0094*/ 	.byte	0x02, 0x4a
	.zero		1
	.zero		1


	//----- nvinfo : EIATTR_EXIT_INSTR_OFFSETS
	.align		4
        /*0098*/ 	.byte	0x04, 0x1c
        /*009a*/ 	.short	(.L_497 - .L_496)


	//   ....[0]....
.L_496:
        /*009c*/ 	.word	0x00000070


	//   ....[1]....
        /*00a0*/ 	.word	0x000000b0


	//   ....[2]....
        /*00a4*/ 	.word	0x00000700


	//   ....[3]....
        /*00a8*/ 	.word	0x00000920


	//   ....[4]....
        /*00ac*/ 	.word	0x00000a80


	//   ....[5]....
        /*00b0*/ 	.word	0x00000b50


	//----- nvinfo : EIATTR_CBANK_PARAM_SIZE
	.align		4
.L_497:
        /*00b4*/ 	.byte	0x03, 0x19
        /*00b6*/ 	.short	0x0030


	//----- nvinfo : EIATTR_PARAM_CBANK
	.align		4
        /*00b8*/ 	.byte	0x04, 0x0a
        /*00ba*/ 	.short	(.L_499 - .L_498)
	.align		4
.L_498:
        /*00bc*/ 	.word	index@(.nv.constant0.WordEmbeddingForwardPropagation)
        /*00c0*/ 	.short	0x0380
        /*00c2*/ 	.short	0x0030


	//----- nvinfo : EIATTR_SW_WAR
	.align		4
.L_499:
        /*00c4*/ 	.byte	0x04, 0x36
        /*00c6*/ 	.short	(.L_501 - .L_500)
.L_500:
        /*00c8*/ 	.word	0x00000008
.L_501:


//--------------------- .nv.info.ApplyZeroPaddingForRowId --------------------------
	.section	.nv.info.ApplyZeroPaddingForRowId,"",@"SHT_CUDA_INFO"
	.sectionflags	@""
	.align	4


	//----- nvinfo : EIATTR_CUDA_API_VERSION
	.align		4
        /*0000*/ 	.byte	0x04, 0x37
        /*0002*/ 	.short	(.L_503 - .L_502)
.L_502:
        /*0004*/ 	.word	0x00000082


	//----- nvinfo : EIATTR_KPARAM_INFO
	.align		4
.L_503:
        /*0008*/ 	.byte	0x04, 0x17
        /*000a*/ 	.short	(.L_505 - .L_504)
.L_504:
        /*000c*/ 	.word	0x00000000
        /*0010*/ 	.short	0x0009
        /*0012*/ 	.short	0x0030
        /*0014*/ 	.byte	0x00, 0xf0, 0x05, 0x00


	//----- nvinfo : EIATTR_KPARAM_INFO
	.align		4
.L_505:
        /*0018*/ 	.byte	0x04, 0x17
        /*001a*/ 	.short	(.L_507 - .L_506)
.L_506:
        /*001c*/ 	.word	0x00000000
        /*0020*/ 	.short	0x0008
        /*0022*/ 	.short	0x0028
        /*0024*/ 	.byte	0x00, 0xf5, 0x21, 0x00


	//----- nvinfo : EIATTR_KPARAM_INFO
	.align		4
.L_507:
        /*0028*/ 	.byte	0x04, 0x17
        /*002a*/ 	.short	(.L_509 - .L_508)
.L_508:
        /*002c*/ 	.word	0x00000000
        /*0030*/ 	.short	0x0007
        /*0032*/ 	.short	0x0020
        /*0034*/ 	.byte	0x00, 0xf5, 0x21, 0x00


	//----- nvinfo : EIATTR_KPARAM_INFO
	.align		4
.L_509:
        /*0038*/ 	.byte	0x04, 0x17
        /*003a*/ 	.short	(.L_511 - .L_510)
.L_510:
        /*003c*/ 	.word	0x00000000
        /*0040*/ 	.short	0x0006
        /*0042*/ 	.short	0x0018
        /*0044*/ 	.byte	0x00, 0xf0, 0x11, 0x00


	//----- nvinfo : EIATTR_KPARAM_INFO
	.align		4
.L_511:
        /*0048*/ 	.byte	0x04, 0x17
        /*004a*/ 	.short	(.L_513 - .L_512)
.L_512:
        /*004c*/ 	.word	0x00000000
        /*0050*/ 	.short	0x0005
        /*0052*/ 	.short	0x0014
        /*0054*/ 	.byte	0x00, 0xf0, 0x11, 0x00


	//----- nvinfo : EIATTR_KPARAM_INFO
	.align		4
.L_513:
        /*0058*/ 	.byte	0x04, 0x17
        /*005a*/ 	.short	(.L_515 - .L_514)
.L_514:
        /*005c*/ 	.word	0x00000000
        /*0060*/ 	.short	0x0004
        /*0062*/ 	.short	0x0010
        /*0064*/ 	.byte	0x00, 0xf0, 0x11, 0x00


	//----- nvinfo : EIATTR_KPARAM_INFO
	.align		4
.L_515:
        /*0068*/ 	.byte	0x04, 0x17
        /*006a*/ 	.short	(.L_517 - .L_516)
.L_516:
        /*006c*/ 	.word	0x00000000
        /*0070*/ 	.short	0x0003
        /*0072*/ 	.short	0x000c
        /*0074*/ 	.byte	0x00, 0xf0, 0x11, 0x00


	//----- nvinfo : EIATTR_KPARAM_INFO
	.align		4
.L_517:
        /*0078*/ 	.byte	0x04, 0x17
        /*007a*/ 	.short	(.L_519 - .L_518)
.L_518:
        /*007c*/ 	.word	0x00000000
        /*0080*/ 	.short	0x0002
        /*0082*/ 	.short	0x0008
        /*0084*/ 	.byte	0x00, 0xf0, 0x11, 0x00


	//----- nvinfo : EIATTR_KPARAM_INFO
	.align		4
.L_519:
        /*0088*/ 	.byte	0x04, 0x17
        /*008a*/ 	.short	(.L_521 - .L_520)
.L_520:
        /*008c*/ 	.word	0x00000000
        /*0090*/ 	.short	0x0001
        /*0092*/ 	.short	0x0004
        /*0094*/ 	.byte	0x00, 0xf0, 0x11, 0x00


	//----- nvinfo : EIATTR_KPARAM_INFO
	.align		4
.L_521:
        /*0098*/ 	.byte	0x04, 0x17
        /*009a*/ 	.short	(.L_523 - .L_522)
.L_522:
        /*009c*/ 	.word	0x00000000
        /*00a0*/ 	.short	0x0000
        /*00a2*/ 	.short	0x0000
        /*00a4*/ 	.byte	0x00, 0xf0, 0x11, 0x00


	//----- nvinfo : EIATTR_SPARSE_MMA_MASK
	.align		4
.L_523:
        /*00a8*/ 	.byte	0x03, 0x50
        /*00aa*/ 	.short	0x0000


	//----- nvinfo : EIATTR_MAXREG_COUNT
	.align		4
        /*00ac*/ 	.byte	0x03, 0x1b
        /*00ae*/ 	.short	0x00ff


	//----- nvinfo : EIATTR_MERCURY_ISA_VERSION
	.align		4
        /*00b0*/ 	.byte	0x03, 0x5f
        /*00b2*/ 	.short	0x0101


	//----- nvinfo : EIATTR_VRC_CTA_INIT_COUNT
	.align		4
        /*00b4*/ 	.byte	0x02, 0x4a
	.zero		1
	.zero		1


	//----- nvinfo : EIATTR_EXIT_INSTR_OFFSETS
	.align		4
        /*00b8*/ 	.byte	0x04, 0x1c
        /*00ba*/ 	.short	(.L_525 - .L_524)


	//   ....[0]....
.L_524:
        /*00bc*/ 	.word	0x00000070


	//   ....[1]....
        /*00c0*/ 	.word	0x00000320


	//   ....[2]....
        /*00c4*/ 	.word	0x00000760


	//   ....[3]....
        /*00c8*/ 	.word	0x000007d0


	//   ....[4]....
        /*00cc*/ 	.word	0x00000800


	//   ....[5]....
        /*00d0*/ 	.word	0x00000c40


	//   ....[6]....
        /*00d4*/ 	.word	0x00000cb0


	//----- nvinfo : EIATTR_CBANK_PARAM_SIZE
	.align		4
.L_525:
        /*00d8*/ 	.byte	0x03, 0x19
        /*00da*/ 	.short	0x0031


	//----- nvinfo : EIATTR_PARAM_CBANK
	.align		4
        /*00dc*/ 	.byte	0x04, 0x0a
        /*00de*/ 	.short	(.L_527 - .L_526)
	.align		4
.L_526:
        /*00e0*/ 	.word	index@(.nv.constant0.ApplyZeroPaddingForRowId)
        /*00e4*/ 	.short	0x0380
        /*00e6*/ 	.short	0x0031


	//----- nvinfo : EIATTR_SW_WAR
	.align		4
.L_527:
        /*00e8*/ 	.byte	0x04, 0x36
        /*00ea*/ 	.short	(.L_529 - .L_528)
.L_528:
        /*00ec*/ 	.word	0x00000008
.L_529:


//--------------------- .nv.info.MultiplyEachRowIntoSingleValue --------------------------
	.section	.nv.info.MultiplyEachRowIntoSingleValue,"",@"SHT_CUDA_INFO"
	.sectionflags	@""
	.align	4


	//----- nvinfo : EIATTR_CUDA_API_VERSION
	.align		4
        /*0000*/ 	.byte	0x04, 0x37
        /*0002*/ 	.short	(.L_531 - .L_530)
.L_530:
        /*0004*/ 	.word	0x00000082


	//----- nvinfo : EIATTR_KPARAM_INFO
	.align		4
.L_531:
        /*0008*/ 	.byte	0x04, 0x17
        /*000a*/ 	.short	(.L_533 - .L_532)
.L_532:
        /*000c*/ 	.word	0x00000000
        /*0010*/ 	.short	0x0004
        /*0012*/ 	.short	0x0018
        /*0014*/ 	.byte	0x00, 0xf5, 0x21, 0x00


	//----- nvinfo : EIATTR_KPARAM_INFO
	.align		4
.L_533:
        /*0018*/ 	.byte	0x04, 0x17
        /*001a*/ 	.short	(.L_535 - .L_534)
.L_534:
        /*001c*/ 	.word	0x00000000
        /*0020*/ 	.short	0x0003
        /*0022*/ 	.short	0x0010
        /*0024*/ 	.byte	0x00, 0xf5, 0x21, 0x00


	//----- nvinfo : EIATTR_KPARAM_INFO
	.align		4
.L_535:
        /*0028*/ 	.byte	0x04, 0x17
        /*002a*/ 	.short	(.L_537 - .L_536)
.L_536:
        /*002c*/ 	.word	0x00000000
        /*0030*/ 	.short	0x0002
        /*0032*/ 	.short	0x0008
        /*0034*/ 	.byte	0x00, 0xf5, 0x21, 0x00


	//----- nvinfo : EIATTR_KPARAM_INFO
	.align		4
.L_537:
        /*0038*/ 	.byte	0x04, 0x17
        /*003a*/ 	.short	(.L_539 - .L_538)
.L_538:
        /*003c*/ 	.word	0x00000000
        /*0040*/ 	.short	0x0001
        /*0042*/ 	.short	0x0004
        /*0044*/ 	.byte	0x00, 0xf0, 0x11, 0x00


	//----- nvinfo : EIATTR_KPARAM_INFO
	.align		4
.L_539:
        /*0048*/ 	.byte	0x04, 0x17
        /*004a*/ 	.short	(.L_541 - .L_540)
.L_540:
        /*004c*/ 	.word	0x00000000
        /*0050*/ 	.short	0x0000
        /*0052*/ 	.short	0x0000
        /*0054*/ 	.byte	0x00, 0xf0, 0x11, 0x00


	//----- nvinfo : EIATTR_SPARSE_MMA_MASK
	.align		4
.L_541:
        /*0058*/ 	.byte	0x03, 0x50
        /*005a*/ 	.short	0x0000


	//----- nvinfo : EIATTR_MAXREG_COUNT
	.align		4
        /*005c*/ 	.byte	0x03, 0x1b
        /*005e*/ 	.short	0x00ff


	//----- nvinfo : EIATTR_MERCURY_ISA_VERSION
	.align		4
        /*0060*/ 	.byte	0x03, 0x5f
        /*0062*/ 	.short	0x0101


	//----- nvinfo : EIATTR_VRC_CTA_INIT_COUNT
	.align		4
        /*0064*/ 	.byte	0x02, 0x4a
	.zero		1
	.zero		1


	//----- nvinfo : EIATTR_EXIT_INSTR_OFFSETS
	.align		4
        /*0068*/ 	.byte	0x04, 0x1c
        /*006a*/ 	.short	(.L_543 - .L_542)


	//   ....[0]....
.L_542:
        /*006c*/ 	.word	0x00000070


	//   ....[1]....
        /*0070*/ 	.word	0x000009c0


	//----- nvinfo : EIATTR_CBANK_PARAM_SIZE
	.align		4
.L_543:
        /*0074*/ 	.byte	0x03, 0x19
        /*0076*/ 	.short	0x0020


	//----- nvinfo : EIATTR_PARAM_CBANK
	.align		4
        /*0078*/ 	.byte	0x04, 0x0a
        /*007a*/ 	.short	(.L_545 - .L_544)
	.align		4
.L_544:
        /*007c*/ 	.word	index@(.nv.constant0.MultiplyEachRowIntoSingleValue)
        /*0080*/ 	.short	0x0380
        /*0082*/ 	.short	0x0020


	//----- nvinfo : EIATTR_SW_WAR
	.align		4
.L_545:
        /*0084*/ 	.byte	0x04, 0x36
        /*0086*/ 	.short	(.L_547 - .L_546)
.L_546:
        /*0088*/ 	.word	0x00000008
.L_547:


//--------------------- .nv.info.SwishGradient    --------------------------
	.section	.nv.info.SwishGradient,"",@"SHT_CUDA_INFO"
	.sectionflags	@""
	.align	4


	//----- nvinfo : EIATTR_CUDA_API_VERSION
	.align		4
        /*0000*/ 	.byte	0x04, 0x37
        /*0002*/ 	.short	(.L_549 - .L_548)
.L_548:
        /*0004*/ 	.word	0x00000082


	//----- nvinfo : EIATTR_KPARAM_INFO
	.align		4
.L_549:
        /*0008*/ 	.byte	0x04, 0x17
        /*000a*/ 	.short	(.L_551 - .L_550)
.L_550:
        /*000c*/ 	.word	0x00000000
        /*0010*/ 	.short	0x0004
        /*0012*/ 	.short	0x0020
        /*0014*/ 	.byte	0x00, 0xf5, 0x21, 0x00


	//----- nvinfo : EIATTR_KPARAM_INFO
	.align		4
.L_551:
        /*0018*/ 	.byte	0x04, 0x17
        /*001a*/ 	.short	(.L_553 - .L_552)
.L_552:
        /*001c*/ 	.word	0x00000000
        /*0020*/ 	.short	0x0003
        /*0022*/ 	.short	0x0018
        /*0024*/ 	.byte	0x00, 0xf5, 0x21, 0x00


	//----- nvinfo : EIATTR_KPARAM_INFO
	.align		4
.L_553:
        /*0028*/ 	.byte	0x04, 0x17
        /*002a*/ 	.short	(.L_555 - .L_554)
.L_554:
        /*002c*/ 	.word	0x00000000
        /*0030*/ 	.short	0x0002
        /*0032*/ 	.short	0x0010
        /*0034*/ 	.byte	0x00, 0xf5, 0x21, 0x00


	//----- nvinfo : EIATTR_KPARAM_INFO
	.align		4
.L_555:
        /*0038*/ 	.byte	0x04, 0x17
        /*003a*/ 	.short	(.L_557 - .L_556)
.L_556:
        /*003c*/ 	.word	0x00000000
        /*0040*/ 	.short	0x0001
        /*0042*/ 	.short	0x0008
        /*0044*/ 	.byte	0x00, 0xf5, 0x21, 0x00


	//----- nvinfo : EIATTR_KPARAM_INFO
	.align		4
.L_557:
        /*0048*/ 	.byte	0x04, 0x17
        /*004a*/ 	.short	(.L_559 - .L_558)
.L_558:
        /*004c*/ 	.word	0x00000000
        /*0050*/ 	.short	0x0000
        /*0052*/ 	.short	0x0000
        /*0054*/ 	.byte	0x00, 0xf0, 0x11, 0x00


	//----- nvinfo : EIATTR_SPARSE_MMA_MASK
	.align		4
.L_559:
        /*0058*/ 	.byte	0x03, 0x50
        /*005a*/ 	.short	0x0000


	//----- nvinfo : EIATTR_MAXREG_COUNT
	.align		4
        /*005c*/ 	.byte	0x03, 0x1b
        /*005e*/ 	.short	0x00ff


	//----- nvinfo : EIATTR_MERCURY_ISA_VERSION
	.align		4
        /*0060*/ 	.byte	0x03, 0x5f
        /*0062*/ 	.short	0x0101


	//----- nvinfo : EIATTR_VRC_CTA_INIT_COUNT
	.align		4
        /*0064*/ 	.byte	0x02, 0x4a
	.zero		1
	.zero		1


	//----- nvinfo : EIATTR_EXIT_INSTR_OFFSETS
	.align		4
        /*0068*/ 	.byte	0x04, 0x1c
        /*006a*/ 	.short	(.L_561 - .L_560)


	//   ....[0]....
.L_560:
        /*006c*/ 	.word	0x00000070


	//   ....[1]....
        /*0070*/ 	.word	0x000002c0


	//----- nvinfo : EIATTR_CRS_STACK_SIZE
	.align		4
.L_561:
        /*0074*/ 	.byte	0x04, 0x1e
        /*0076*/ 	.short	(.L_563 - .L_562)
.L_562:
        /*0078*/ 	.word	0x00000000


	//----- nvinfo : EIATTR_CBANK_PARAM_SIZE
	.align		4
.L_563:
        /*007c*/ 	.byte	0x03, 0x19
        /*007e*/ 	.short	0x0028


	//----- nvinfo : EIATTR_PARAM_CBANK
	.align		4
        /*0080*/ 	.byte	0x04, 0x0a
        /*0082*/ 	.short	(.L_565 - .L_564)
	.align		4
.L_564:
        /*0084*/ 	.word	index@(.nv.constant0.SwishGradient)
        /*0088*/ 	.short	0x0380
        /*008a*/ 	.short	0x0028


	//----- nvinfo : EIATTR_SW_WAR
	.align		4
.L_565:
        /*008c*/ 	.byte	0x04, 0x36
        /*008e*/ 	.short	(.L_567 - .L_566)
.L_566:
        /*0090*/ 	.word	0x00000008
.L_567:


//--------------------- .nv.info.ComputeSoftmaxGradientWitHierarchy --------------------------
	.section	.nv.info.ComputeSoftmaxGradientWitHierarchy,"",@"SHT_CUDA_INFO"
	.sectionflags	@""
	.align	4


	//----- nvinfo : EIATTR_CUDA_API_VERSION
	.align		4
        /*0000*/ 	.byte	0x04, 0x37
        /*0002*/ 	.short	(.L_569 - .L_568)
.L_568:
        /*0004*/ 	.word	0x00000082


	//----- nvinfo : EIATTR_KPARAM_INFO
	.align		4
.L_569:
        /*0008*/ 	.byte	0x04, 0x17
        /*000a*/ 	.short	(.L_571 - .L_570)
.L_570:
        /*000c*/ 	.word	0x00000000
        /*0010*/ 	.short	0x0005
        /*0012*/ 	.short	0x0020
        /*0014*/ 	.byte	0x00, 0xf5, 0x21, 0x00


	//----- nvinfo : EIATTR_KPARAM_INFO
	.align		4
.L_571:
        /*0018*/ 	.byte	0x04, 0x17
        /*001a*/ 	.short	(.L_573 - .L_572)
.L_572:
        /*001c*/ 	.word	0x00000000
        /*0020*/ 	.short	0x0004
        /*0022*/ 	.short	0x0018
        /*0024*/ 	.byte	0x00, 0xf5, 0x21, 0x00


	//----- nvinfo : EIATTR_KPARAM_INFO
	.align		4
.L_573:
        /*0028*/ 	.byte	0x04, 0x17
        /*002a*/ 	.short	(.L_575 - .L_574)
.L_574:
        /*002c*/ 	.word	0x00000000
        /*0030*/ 	.short	0x0003
        /*0032*/ 	.short	0x0010
        /*0034*/ 	.byte	0x00, 0xf5, 0x21, 0x00


	//----- nvinfo : EIATTR_KPARAM_INFO
	.align		4
.L_575:
        /*0038*/ 	.byte	0x04, 0x17
        /*003a*/ 	.short	(.L_577 - .L_576)
.L_576:
        /*003c*/ 	.word	0x00000000
        /*0040*/ 	.short	0x0002
        /*0042*/ 	.short	0x0008
        /*0044*/ 	.byte	0x00, 0xf5, 0x21, 0x00


	//----- nvinfo : EIATTR_KPARAM_INFO
	.align		4
.L_577:
        /*0048*/ 	.byte	0x04, 0x17
        /*004a*/ 	.short	(.L_579 - .L_578)
.L_578:
        /*004c*/ 	.word	0x00000000
        /*0050*/ 	.short	0x0001
        /*0052*/ 	.short	0x0004
        /*0054*/ 	.byte	0x00, 0xf0, 0x11, 0x00


	//----- nvinfo : EIATTR_KPARAM_INFO
	.align		4
.L_579:
        /*0058*/ 	.byte	0x04, 0x17
        /*005a*/ 	.short	(.L_581 - .L_580)
.L_580:
        /*005c*/ 	.word	0x00000000
        /*0060*/ 	.short	0x0000
        /*0062*/ 	.short	0x0000
        /*0064*/ 	.byte	0x00, 0xf0, 0x11, 0x00


	//----- nvinfo : EIATTR_SPARSE_MMA_MASK
	.align		4
.L_581:
        /*0068*/ 	.byte	0x03, 0x50
        /*006a*/ 	.short	0x0000


	//----- nvinfo : EIATTR_MAXREG_COUNT
	.align		4
        /*006c*/ 	.byte	0x03, 0x1b
        /*006e*/ 	.short	0x00ff


	//----- nvinfo : EIATTR_MERCURY_ISA_VERSION
	.align		4
        /*0070*/ 	.byte	0x03, 0x5f
        /*0072*/ 	.short	0x0101


	//----- nvinfo : EIATTR_VRC_CTA_INIT_COUNT
	.align		4
        /*0074*/ 	.byte	0x02, 0x4a
	.zero		1
	.zero		1


	//----- nvinfo : EIATTR_EXIT_INSTR_OFFSETS
	.align		4
        /*0078*/ 	.byte	0x04, 0x1c
        /*007a*/ 	.short	(.L_583 - .L_582)


	//   ....[0]....
.L_582:
        /*007c*/ 	.word	0x00000070


	//   ....[1]....
        /*0080*/ 	.word	0x00000350


	//   ....[2]....
        /*0084*/ 	.word	0x00000390


	//----- nvinfo : EIATTR_CRS_STACK_SIZE
	.align		4
.L_583:
        /*0088*/ 	.byte	0x04, 0x1e
        /*008a*/ 	.short	(.L_585 - .L_584)
.L_584:
        /*008c*/ 	.word	0x00000000


	//----- nvinfo : EIATTR_CBANK_PARAM_SIZE
	.align		4
.L_585:
        /*0090*/ 	.byte	0x03, 0x19
        /*0092*/ 	.short	0x0028


	//----- nvinfo : EIATTR_PARAM_CBANK
	.align		4
        /*0094*/ 	.byte	0x04, 0x0a
        /*0096*/ 	.short	(.L_587 - .L_586)
	.align		4
.L_586:
        /*0098*/ 	.word	index@(.nv.constant0.ComputeSoftmaxGradientWitHierarchy)
        /*009c*/ 	.short	0x0380
        /*009e*/ 	.short	0x0028


	//----- nvinfo : EIATTR_SW_WAR
	.align		4
.L_587:
        /*00a0*/ 	.byte	0x04, 0x36
        /*00a2*/ 	.short	(.L_589 - .L_588)
.L_588:
        /*00a4*/ 	.word	0x00000008
.L_589:


//--------------------- .nv.info.ComputeSoftmaxWithHierarchy --------------------------
	.section	.nv.info.ComputeSoftmaxWithHierarchy,"",@"SHT_CUDA_INFO"
	.sectionflags	@""
	.align	4


	//----- nvinfo : EIATTR_CUDA_API_VERSION
	.align		4
        /*0000*/ 	.byte	0x04, 0x37
        /*0002*/ 	.short	(.L_591 - .L_590)
.L_590:
        /*0004*/ 	.word	0x00000082


	//----- nvinfo : EIATTR_KPARAM_INFO
	.align		4
.L_591:
        /*0008*/ 	.byte	0x04, 0x17
        /*000a*/ 	.short	(.L_593 - .L_592)
.L_592:
        /*000c*/ 	.word	0x00000000
        /*0010*/ 	.short	0x0003
        /*0012*/ 	.short	0x0010
        /*0014*/ 	.byte	0x00, 0xf5, 0x21, 0x00


	//----- nvinfo : EIATTR_KPARAM_INFO
	.align		4
.L_593:
        /*0018*/ 	.byte	0x04, 0x17
        /*001a*/ 	.short	(.L_595 - .L_594)
.L_594:
        /*001c*/ 	.word	0x00000000
        /*0020*/ 	.short	0x0002
        /*0022*/ 	.short	0x0008
        /*0024*/ 	.byte	0x00, 0xf5, 0x21, 0x00


	//----- nvinfo : EIATTR_KPARAM_INFO
	.align		4
.L_595:
        /*0028*/ 	.byte	0x04, 0x17
        /*002a*/ 	.short	(.L_597 - .L_596)
.L_596:
        /*002c*/ 	.word	0x00000000
        /*0030*/ 	.short	0x0001
        /*0032*/ 	.short	0x0004
        /*0034*/ 	.byte	0x00, 0xf0, 0x11, 0x00


	//----- nvinfo : EIATTR_KPARAM_INFO
	.align		4
.L_597:
        /*0038*/ 	.byte	0x04, 0x17
        /*003a*/ 	.short	(.L_599 - .L_598)
.L_598:
        /*003c*/ 	.word	0x00000000
        /*0040*/ 	.short	0x0000
        /*0042*/ 	.short	0x0000
        /*0044*/ 	.byte	0x00, 0xf0, 0x11, 0x00


	//----- nvinfo : EIATTR_SPARSE_MMA_MASK
	.align		4
.L_599:
        /*0048*/ 	.byte	0x03, 0x50
        /*004a*/ 	.short	0x0000


	//----- nvinfo : EIATTR_MAXREG_COUNT
	.align		4
        /*004c*/ 	.byte	0x03, 0x1b
        /*004e*/ 	.short	0x00ff


	//----- nvinfo : EIATTR_EXTERNS
	.align		4
        /*0050*/ 	.byte	0x04, 0x0f
        /*0052*/ 	.short	(.L_601 - .L_600)


	//   ....[0]....
	.align		4
.L_600:
        /*0054*/ 	.word	index@(malloc)


	//   ....[1]....
	.align		4
        /*0058*/ 	.word	index@(free)


	//----- nvinfo : EIATTR_MERCURY_ISA_VERSION
	.align		4
.L_601:
        /*005c*/ 	.byte	0x03, 0x5f
        /*005e*/ 	.short	0x0101


	//----- nvinfo : EIATTR_VRC_CTA_INIT_COUNT
	.align		4
        /*0060*/ 	.byte	0x02, 0x4a
	.zero		1
	.zero		1


	//----- nvinfo : EIATTR_SYSCALL_OFFSETS
	.align		4
        /*0064*/ 	.byte	0x04, 0x46
        /*0066*/ 	.short	(.L_603 - .L_602)


	//   ....[0]....
.L_602:
        /*0068*/ 	.word	0x00000600


	//   ....[1]....
        /*006c*/ 	.word	0x00002e20


	//----- nvinfo : EIATTR_EXIT_INSTR_OFFSETS
	.align		4
.L_603:
        /*0070*/ 	.byte	0x04, 0x1c
        /*0072*/ 	.short	(.L_605 - .L_604)


	//   ....[0]....
.L_604:
        /*0074*/ 	.word	0x000000c0


	//   ....[1]....
        /*0078*/ 	.word	0x000001a0


	//----- nvinfo : EIATTR_CRS_STACK_SIZE
	.align		4
.L_605:
        /*007c*/ 	.byte	0x04, 0x1e
        /*007e*/ 	.short	(.L_607 - .L_606)
.L_606:
        /*0080*/ 	.word	0x00000000


	//----- nvinfo : EIATTR_CBANK_PARAM_SIZE
	.align		4
.L_607:
        /*0084*/ 	.byte	0x03, 0x19
        /*0086*/ 	.short	0x0018


	//----- nvinfo : EIATTR_PARAM_CBANK
	.align		4
        /*0088*/ 	.byte	0x04, 0x0a
        /*008a*/ 	.short	(.L_609 - .L_608)
	.align		4
.L_608:
        /*008c*/ 	.word	index@(.nv.constant0.ComputeSoftmaxWithHierarchy)
        /*0090*/ 	.short	0x0380
        /*0092*/ 	.short	0x0018


	//----- nvinfo : EIATTR_SW_WAR
	.align		4
.L_609:
        /*0094*/ 	.byte	0x04, 0x36
        /*0096*/ 	.short	(.L_611 - .L_610)
.L_610:
        /*0098*/ 	.word	0x00000008
.L_611:


//--------------------- .nv.info.ComputeSingleAccuracyForCategoricalCrossentropyWithHierarchy --------------------------
	.section	.nv.info.ComputeSingleAccuracyForCategoricalCrossentropyWithHierarchy,"",@"SHT_CUDA_INFO"
	.sectionflags	@""
	.align	4


	//----- nvinfo : EIATTR_CUDA_API_VERSION
	.align		4
        /*0000*/ 	.byte	0x04, 0x37
        /*0002*/ 	.short	(.L_613 - .L_612)
.L_612:
        /*0004*/ 	.word	0x00000082


	//----- nvinfo : EIATTR_KPARAM_INFO
	.align		4
.L_613:
        /*0008*/ 	.byte	0x04, 0x17
        /*000a*/ 	.short	(.L_615 - .L_614)
.L_614:
        /*000c*/ 	.word	0x00000000
        /*0010*/ 	.short	0x0004
        /*0012*/ 	.short	0x0018
        /*0014*/ 	.byte	0x00, 0xf5, 0x21, 0x00


	//----- nvinfo : EIATTR_KPARAM_INFO
	.align		4
.L_615:
        /*0018*/ 	.byte	0x04, 0x17
        /*001a*/ 	.short	(.L_617 - .L_616)
.L_616:
        /*001c*/ 	.word	0x00000000
        /*0020*/ 	.short	0x0003
        /*0022*/ 	.short	0x0010
        /*0024*/ 	.byte	0x00, 0xf5, 0x21, 0x00


	//----- nvinfo : EIATTR_KPARAM_INFO
	.align		4
.L_617:
        /*0028*/ 	.byte	0x04, 0x17
        /*002a*/ 	.short	(.L_619 - .L_618)
.L_618:
        /*002c*/ 	.word	0x00000000
        /*0030*/ 	.short	0x0002
        /*0032*/ 	.short	0x0008
        /*0034*/ 	.byte	0x00, 0xf5, 0x21, 0x00


	//----- nvinfo : EIATTR_KPARAM_INFO
	.align		4
.L_619:
        /*0038*/ 	.byte	0x04, 0x17
        /*003a*/ 	.short	(.L_621 - .L_620)
.L_620:
        /*003c*/ 	.word	0x00000000
        /*0040*/ 	.short	0x0001
        /*0042*/ 	.short	0x0004
        /*0044*/ 	.byte	0x00, 0xf0, 0x11, 0x00


	//----- nvinfo : EIATTR_KPARAM_INFO
	.align		4
.L_621:
        /*0048*/ 	.byte	0x04, 0x17
        /*004a*/ 	.short	(.L_623 - .L_622)
.L_622:
        /*004c*/ 	.word	0x00000000
        /*0050*/ 	.short	0x0000
        /*0052*/ 	.short	0x0000
        /*0054*/ 	.byte	0x00, 0xf0, 0x11, 0x00


	//----- nvinfo : EIATTR_SPARSE_MMA_MASK
	.align		4
.L_623:
        /*0058*/ 	.byte	0x03, 0x50
        /*005a*/ 	.short	0x0000


	//----- nvinfo : EIATTR_MAXREG_COUNT
	.align		4
        /*005c*/ 	.byte	0x03, 0x1b
        /*005e*/ 	.short	0x00ff


	//----- nvinfo : EIATTR_MERCURY_ISA_VERSION
	.align		4
        /*0060*/ 	.byte	0x03, 0x5f
        /*0062*/ 	.short	0x0101


	//----- nvinfo : EIATTR_VRC_CTA_INIT_COUNT
	.align		4
        /*0064*/ 	.byte	0x02, 0x4a
	.zero		1
	.zero		1


	//----- nvinfo : EIATTR_EXIT_INSTR_OFFSETS
	.align		4
        /*0068*/ 	.byte	0x04, 0x1c
        /*006a*/ 	.short	(.L_625 - .L_624)


	//   ....[0]....
.L_624:
        /*006c*/ 	.word	0x000000c0


	//   ....[1]....
        /*0070*/ 	.word	0x00000210


	//----- nvinfo : EIATTR_CRS_STACK_SIZE
	.align		4
.L_625:
        /*0074*/ 	.byte	0x04, 0x1e
        /*0076*/ 	.short	(.L_627 - .L_626)
.L_626:
        /*0078*/ 	.word	0x00000000


	//----- nvinfo : EIATTR_CBANK_PARAM_SIZE
	.align		4
.L_627:
        /*007c*/ 	.byte	0x03, 0x19
        /*007e*/ 	.short	0x0020


	//----- nvinfo : EIATTR_PARAM_CBANK
	.align		4
        /*0080*/ 	.byte	0x04, 0x0a
        /*0082*/ 	.short	(.L_629 - .L_628)
	.align		4
.L_628:
        /*0084*/ 	.word	index@(.nv.constant0.ComputeSingleAccuracyForCategoricalCrossentropyWithHierarchy)
        /*0088*/ 	.short	0x0380
        /*008a*/ 	.short	0x0020


	//----- nvinfo : EIATTR_SW_WAR
	.align		4
.L_629:
        /*008c*/ 	.byte	0x04, 0x36
        /*008e*/ 	.short	(.L_631 - .L_630)
.L_630:
        /*0090*/ 	.word	0x00000008
.L_631:


//--------------------- .nv.info.ComputeAccuracy  --------------------------
	.section	.nv.info.ComputeAccuracy,"",@"SHT_CUDA_INFO"
	.sectionflags	@""
	.align	4


	//----- nvinfo : EIATTR_CUDA_API_VERSION
	.align		4
        /*0000*/ 	.byte	0x04, 0x37
        /*0002*/ 	.short	(.L_633 - .L_632)
.L_632:
        /*0004*/ 	.word	0x00000082


	//----- nvinfo : EIATTR_KPARAM_INFO
	.align		4
.L_633:
        /*0008*/ 	.byte	0x04, 0x17
        /*000a*/ 	.short	(.L_635 - .L_634)
.L_634:
        /*000c*/ 	.word	0x00000000
        /*0010*/ 	.short	0x0004
        /*0012*/ 	.short	0x0018
        /*0014*/ 	.byte	0x00, 0xf5, 0x21, 0x00


	//----- nvinfo : EIATTR_KPARAM_INFO
	.align		4
.L_635:
        /*0018*/ 	.byte	0x04, 0x17
        /*001a*/ 	.short	(.L_637 - .L_636)
.L_636:
        /*001c*/ 	.word	0x00000000
        /*0020*/ 	.short	0x0003
        /*0022*/ 	.short	0x0010
        /*0024*/ 	.byte	0x00, 0xf5, 0x21, 0x00


	//----- nvinfo : EIATTR_KPARAM_INFO
	.align		4
.L_637:
        /*0028*/ 	.byte	0x04, 0x17
        /*002a*/ 	.short	(.L_639 - .L_638)
.L_638:
        /*002c*/ 	.word	0x00000000
        /*0030*/ 	.short	0x0002
        /*0032*/ 	.short	0x0008
        /*0034*/ 	.byte	0x00, 0xf5, 0x21, 0x00


	//----- nvinfo : EIATTR_KPARAM_INFO
	.align		4
.L_639:
        /*0038*/ 	.byte	0x04, 0x17
        /*003a*/ 	.short	(.L_641 - .L_640)
.L_640:
        /*003c*/ 	.word	0x00000000
        /*0040*/ 	.short	0x0001
        /*0042*/ 	.short	0x0004
        /*0044*/ 	.byte	0x00, 0xf0, 0x11, 0x00


	//----- nvinfo : EIATTR_KPARAM_INFO
	.align		4
.L_641:
        /*0048*/ 	.byte	0x04, 0x17
        /*004a*/ 	.short	(.L_643 - .L_642)
.L_642:
        /*004c*/ 	.word	0x00000000
        /*0050*/ 	.short	0x0000
        /*0052*/ 	.short	0x0000
        /*0054*/ 	.byte	0x00, 0xf0, 0x11, 0x00


	//----- nvinfo : EIATTR_SPARSE_MMA_MASK
	.align		4
.L_643:
        /*0058*/ 	.byte	0x03, 0x50
        /*005a*/ 	.short	0x0000


	//----- nvinfo : EIATTR_MAXREG_COUNT
	.align		4
        /*005c*/ 	.byte	0x03, 0x1b
        /*005e*/ 	.short	0x00ff


	//----- nvinfo : EIATTR_MERCURY_ISA_VERSION
	.align		4
        /*0060*/ 	.byte	0x03, 0x5f
        /*0062*/ 	.short	0x0101


	//----- nvinfo : EIATTR_VRC_CTA_INIT_COUNT
	.align		4
        /*0064*/ 	.byte	0x02, 0x4a
	.zero		1
	.zero		1


	//----- nvinfo : EIATTR_EXIT_INSTR_OFFSETS
	.align		4
        /*0068*/ 	.byte	0x04, 0x1c
        /*006a*/ 	.short	(.L_645 - .L_644)


	//   ....[0]....
.L_644:
        /*006c*/ 	.word	0x00000070


	//   ....[1]....
        /*0070*/ 	.word	0x00000170


	//   ....[2]....
        /*0074*/ 	.word	0x00000fd0


	//----- nvinfo : EIATTR_CRS_STACK_SIZE
	.align		4
.L_645:
        /*0078*/ 	.byte	0x04, 0x1e
        /*007a*/ 	.short	(.L_647 - .L_646)
.L_646:
        /*007c*/ 	.word	0x00000000


	//----- nvinfo : EIATTR_CBANK_PARAM_SIZE
	.align		4
.L_647:
        /*0080*/ 	.byte	0x03, 0x19
        /*0082*/ 	.short	0x0020


	//----- nvinfo : EIATTR_PARAM_CBANK
	.align		4
        /*0084*/ 	.byte	0x04, 0x0a
        /*0086*/ 	.short	(.L_649 - .L_648)
	.align		4
.L_648:
        /*0088*/ 	.word	index@(.nv.constant0.ComputeAccuracy)
        /*008c*/ 	.short	0x0380
        /*008e*/ 	.short	0x0020


	//----- nvinfo : EIATTR_SW_WAR
	.align		4
.L_649:
        /*0090*/ 	.byte	0x04, 0x36
        /*0092*/ 	.short	(.L_651 - .L_650)
.L_650:
        /*0094*/ 	.word	0x00000008
.L_651:


//--------------------- .nv.info.UpdateAdamOptimizer --------------------------
	.section	.nv.info.UpdateAdamOptimizer,"",@"SHT_CUDA_INFO"
	.sectionflags	@""
	.align	4


	//----- nvinfo : EIATTR_CUDA_API_VERSION
	.align		4
        /*0000*/ 	.byte	0x04, 0x37
        /*0002*/ 	.short	(.L_653 - .L_652)
.L_652:
        /*0004*/ 	.word	0x00000082


	//----- nvinfo : EIATTR_KPARAM_INFO
	.align		4
.L_653:
        /*0008*/ 	.byte	0x04, 0x17
        /*000a*/ 	.short	(.L_655 - .L_654)
.L_654:
        /*000c*/ 	.word	0x00000000
        /*0010*/ 	.short	0x0008
        /*0012*/ 	.short	0x0030
        /*0014*/ 	.byte	0x00, 0xf5, 0x21, 0x00


	//----- nvinfo : EIATTR_KPARAM_INFO
	.align		4
.L_655:
        /*0018*/ 	.byte	0x04, 0x17
        /*001a*/ 	.short	(.L_657 - .L_656)
.L_656:
        /*001c*/ 	.word	0x00000000
        /*0020*/ 	.short	0x0007
        /*0022*/ 	.short	0x0028
        /*0024*/ 	.byte	0x00, 0xf5, 0x21, 0x00


	//----- nvinfo : EIATTR_KPARAM_INFO
	.align		4
.L_657:
        /*0028*/ 	.byte	0x04, 0x17
        /*002a*/ 	.short	(.L_659 - .L_658)
.L_658:
        /*002c*/ 	.word	0x00000000
        /*0030*/ 	.short	0x0006
        /*0032*/ 	.short	0x0020
        /*0034*/ 	.byte	0x00, 0xf5, 0x21, 0x00


	//----- nvinfo : EIATTR_KPARAM_INFO
	.align		4
.L_659:
        /*0038*/ 	.byte	0x04, 0x17
        /*003a*/ 	.short	(.L_661 - .L_660)
.L_660:
        /*003c*/ 	.word	0x00000000
        /*0040*/ 	.short	0x0005
        /*0042*/ 	.short	0x0018
        /*0044*/ 	.byte	0x00, 0xf5, 0x21, 0x00


	//----- nvinfo : EIATTR_KPARAM_INFO
	.align		4
.L_661:
        /*0048*/ 	.byte	0x04, 0x17
        /*004a*/ 	.short	(.L_663 - .L_662)
.L_662:
        /*004c*/ 	.word	0x00000000
        /*0050*/ 	.short	0x0004
        /*0052*/ 	.short	0x0010
        /*0054*/ 	.byte	0x00, 0xf0, 0x11, 0x00


	//----- nvinfo : EIATTR_KPARAM_INFO
	.align		4
.L_663:
        /*0058*/ 	.byte	0x04, 0x17
        /*005a*/ 	.short	(.L_665 - .L_664)
.L_664:
        /*005c*/ 	.word	0x00000000
        /*0060*/ 	.short	0x0003
        /*0062*/ 	.short	0x000c
        /*0064*/ 	.byte	0x00, 0xf0, 0x11, 0x00


	//----- nvinfo : EIATTR_KPARAM_INFO
	.align		4
.L_665:
        /*0068*/ 	.byte	0x04, 0x17
        /*006a*/ 	.short	(.L_667 - .L_666)
.L_666:
        /*006c*/ 	.word	0x00000000
        /*0070*/ 	.short	0x0002
        /*0072*/ 	.short	0x0008
        /*0074*/ 	.byte	0x00, 0xf0, 0x11, 0x00


	//----- nvinfo : EIATTR_KPARAM_INFO
	.align		4
.L_667:
        /*0078*/ 	.byte	0x04, 0x17
        /*007a*/ 	.short	(.L_669 - .L_668)
.L_668:
        /*007c*/ 	.word	0x00000000
        /*0080*/ 	.short	0x0001
        /*0082*/ 	.short	0x0004
        /*0084*/ 	.byte	0x00, 0xf0, 0x11, 0x00


	//----- nvinfo : EIATTR_KPARAM_INFO
	.align		4
.L_669:
        /*0088*/ 	.byte	0x04, 0x17
        /*008a*/ 	.short	(.L_671 - .L_670)
.L_670:
        /*008c*/ 	.word	0x00000000
        /*0090*/ 	.short	0x0000
        /*0092*/ 	.short	0x0000
        /*0094*/ 	.byte	0x00, 0xf0, 0x11, 0x00


	//----- nvinfo : EIATTR_SPARSE_MMA_MASK
	.align		4
.L_671:
        /*0098*/ 	.byte	0x03, 0x50
        /*009a*/ 	.short	0x0000


	//----- nvinfo : EIATTR_MAXREG_COUNT
	.align		4
        /*009c*/ 	.byte	0x03, 0x1b
        /*009e*/ 	.short	0x00ff


	//----- nvinfo : EIATTR_MERCURY_ISA_VERSION
	.align		4
        /*00a0*/ 	.byte	0x03, 0x5f
        /*00a2*/ 	.short	0x0101


	//----- nvinfo : EIATTR_VRC_CTA_INIT_COUNT
	.align		4
        /*00a4*/ 	.byte	0x02, 0x4a
	.zero		1
	.zero		1


	//----- nvinfo : EIATTR_EXIT_INSTR_OFFSETS
	.align		4
        /*00a8*/ 	.byte	0x04, 0x1c
        /*00aa*/ 	.short	(.L_673 - .L_672)


	//   ....[0]....
.L_672:
        /*00ac*/ 	.word	0x00000070


	//   ....[1]....
        /*00b0*/ 	.word	0x00000490


	//----- nvinfo : EIATTR_CRS_STACK_SIZE
	.align		4
.L_673:
        /*00b4*/ 	.byte	0x04, 0x1e
        /*00b6*/ 	.short	(.L_675 - .L_674)
.L_674:
        /*00b8*/ 	.word	0x00000000


	//----- nvinfo : EIATTR_CBANK_PARAM_SIZE
	.align		4
.L_675:
        /*00bc*/ 	.byte	0x03, 0x19
        /*00be*/ 	.short	0x0038


	//----- nvinfo : EIATTR_PARAM_CBANK
	.align		4
        /*00c0*/ 	.byte	0x04, 0x0a
        /*00c2*/ 	.short	(.L_677 - .L_676)
	.align		4
.L_676:
        /*00c4*/ 	.word	index@(.nv.constant0.UpdateAdamOptimizer)
        /*00c8*/ 	.short	0x0380
        /*00ca*/ 	.short	0x0038


	//----- nvinfo : EIATTR_SW_WAR
	.align		4
.L_677:
        /*00cc*/ 	.byte	0x04, 0x36
        /*00ce*/ 	.short	(.L_679 - .L_678)
.L_678:
        /*00d0*/ 	.word	0x00000008
.L_679:


//--------------------- .nv.info.Sum              --------------------------
	.section	.nv.info.Sum,"",@"SHT_CUDA_INFO"
	.sectionflags	@""
	.align	4


	//----- nvinfo : EIATTR_CUDA_API_VERSION
	.align		4
        /*0000*/ 	.byte	0x04, 0x37
        /*0002*/ 	.short	(.L_681 - .L_680)
.L_680:
        /*0004*/ 	.word	0x00000082


	//----- nvinfo : EIATTR_KPARAM_INFO
	.align		4
.L_681:
        /*0008*/ 	.byte	0x04, 0x17
        /*000a*/ 	.short	(.L_683 - .L_682)
.L_682:
        /*000c*/ 	.word	0x00000000
        /*0010*/ 	.short	0x0003
        /*0012*/ 	.short	0x0018
        /*0014*/ 	.byte	0x00, 0xf5, 0x21, 0x00


	//----- nvinfo : EIATTR_KPARAM_INFO
	.align		4
.L_683:
        /*0018*/ 	.byte	0x04, 0x17
        /*001a*/ 	.short	(.L_685 - .L_684)
.L_684:
        /*001c*/ 	.word	0x00000000
        /*0020*/ 	.short	0x0002
        /*0022*/ 	.short	0x0010
        /*0024*/ 	.byte	0x00, 0xf5, 0x21, 0x00


	//----- nvinfo : EIATTR_KPARAM_INFO
	.align		4
.L_685:
        /*0028*/ 	.byte	0x04, 0x17
        /*002a*/ 	.short	(.L_687 - .L_686)
.L_686:
        /*002c*/ 	.word	0x00000000
        /*0030*/ 	.short	0x0001
        /*0032*/ 	.short	0x0008
        /*0034*/ 	.byte	0x00, 0xf5, 0x21, 0x00


	//----- nvinfo : EIATTR_KPARAM_INFO
	.align		4
.L_687:
        /*0038*/ 	.byte	0x04, 0x17
        /*003a*/ 	.short	(.L_689 - .L_688)
.L_688:
        /*003c*/ 	.word	0x00000000
        /*0040*/ 	.short	0x0000
        /*0042*/ 	.short	0x0000
        /*0044*/ 	.byte	0x00, 0xf0, 0x11, 0x00


	//----- nvinfo : EIATTR_SPARSE_MMA_MASK
	.align		4
.L_689:
        /*0048*/ 	.byte	0x03, 0x50
        /*004a*/ 	.short	0x0000


	//----- nvinfo : EIATTR_MAXREG_COUNT
	.align		4
        /*004c*/ 	.byte	0x03, 0x1b
        /*004e*/ 	.short	0x00ff


	//----- nvinfo : EIATTR_MERCURY_ISA_VERSION
	.align		4
        /*0050*/ 	.byte	0x03, 0x5f
        /*0052*/ 	.short	0x0101


	//----- nvinfo : EIATTR_VRC_CTA_INIT_COUNT
	.align		4
        /*0054*/ 	.byte	0x02, 0x4a
	.zero		1
	.zero		1


	//----- nvinfo : EIATTR_EXIT_INSTR_OFFSETS
	.align		4
        /*0058*/ 	.byte	0x04, 0x1c
        /*005a*/ 	.short	(.L_691 - .L_690)


	//   ....[0]....
.L_690:
        /*005c*/ 	.word	0x00000070


	//   ....[1]....
        /*0060*/ 	.word	0x00000180


	//----- nvinfo : EIATTR_CRS_STACK_SIZE
	.align		4
.L_691:
        /*0064*/ 	.byte	0x04, 0x1e
        /*0066*/ 	.short	(.L_693 - .L_692)
.L_692:
        /*0068*/ 	.word	0x00000000


	//----- nvinfo : EIATTR_CBANK_PARAM_SIZE
	.align		4
.L_693:
        /*006c*/ 	.byte	0x03, 0x19
        /*006e*/ 	.short	0x0020


	//----- nvinfo : EIATTR_PARAM_CBANK
	.align		4
        /*0070*/ 	.byte	0x04, 0x0a
        /*0072*/ 	.short	(.L_695 - .L_694)
	.align		4
.L_694:
        /*0074*/ 	.word	index@(.nv.constant0.Sum)
        /*0078*/ 	.short	0x0380
        /*007a*/ 	.short	0x0020


	//----- nvinfo : EIATTR_SW_WAR
	.align		4
.L_695:
        /*007c*/ 	.byte	0x04, 0x36
        /*007e*/ 	.short	(.L_697 - .L_696)
.L_696:
        /*0080*/ 	.word	0x00000008
.L_697:


//--------------------- .nv.callgraph             --------------------------
	.section	.nv.callgraph,"",@"SHT_CUDA_CALLGRAPH"
	.align	4
	.sectionentsize	8
	.align		4
        /*0000*/ 	.word	0x00000000
	.align		4
        /*0004*/ 	.word	0xffffffff
	.align		4
        /*0008*/ 	.word	index@(ComputeSoftmaxWithHierarchy)
	.align		4
        /*000c*/ 	.word	index@(free)
	.align		4
        /*0010*/ 	.word	index@(ComputeSoftmaxWithHierarchy)
	.align		4
        /*0014*/ 	.word	index@(malloc)
	.align		4
        /*0018*/ 	.word	0x00000000
	.align		4
        /*001c*/ 	.word	0xfffffffe
	.align		4
        /*0020*/ 	.word	0x00000000
	.align		4
        /*0024*/ 	.word	0xfffffffd
	.align		4
        /*0028*/ 	.word	0x00000000
	.align		4
        /*002c*/ 	.word	0xfffffffc


//--------------------- .nv.constant4             --------------------------
	.section	.nv.constant4,"a",@progbits
	.align	8
	.align		8
.nv.constant4:
        /*0000*/ 	.dword	malloc
	.align		8
        /*0008*/ 	.dword	free


//--------------------- .text.Split3              --------------------------
	.section	.text.Split3,"ax",@progbits
	.align	128
        .global         Split3
        .type           Split3,@function
        .size           Split3,(.L_x_289 - Split3)
        .other          Split3,@"STO_CUDA_ENTRY STV_DEFAULT"
Split3:
.text.Split3:
[----:B------:R-:W-:Y:S01]  /*0000*/  LDC R1, c[0x0][0x37c] ;  /* 0x0000df00ff017b82 */ /* 0x000fe20000000800 */
[----:B------:R-:W0:Y:S07]  /*0010*/  S2R R3, SR_TID.X ;  /* 0x0000000000037919 */ /* 0x000e2e0000002100 */
[----:B------:R-:W0:Y:S01]  /*0020*/  S2UR UR4, SR_CTAID.X ;  /* 0x00000000000479c3 */ /* 0x000e220000002500 */
[----:B------:R-:W1:Y:S07]  /*0030*/  LDCU UR5, c[0x0][0x380] ;  /* 0x00007000ff0577ac */ /* 0x000e6e0008000800 */
[----:B------:R-:W0:Y:S02]  /*0040*/  LDC R2, c[0x0][0x360] ;  /* 0x0000d800ff027b82 */ /* 0x000e240000000800 */
[----:B0-----:R-:W-:-:S05]  /*0050*/  IMAD R2, R2, UR4, R3 ;  /* 0x0000000402027c24 */ /* 0x001fca000f8e0203 */
[----:B-1----:R-:W-:-:S13]  /*0060*/  ISETP.GE.AND P0, PT, R2, UR5, PT ;  /* 0x0000000502007c0c */ /* 0x002fda000bf06270 */
[----:B------:R-:W-:Y:S05]  /*0070*/  @P0 EXIT ;  /* 0x000000000000094d */ /* 0x000fea0003800000 */
[----:B------:R-:W0:Y:S01]  /*0080*/  LDC R7, c[0x0][0x390] ;  /* 0x0000e400ff077b82 */ /* 0x000e220000000800 */
[----:B------:R-:W-:Y:S01]  /*0090*/  IABS R8, R2 ;  /* 0x0000000200087213 */ /* 0x000fe20000000000 */
[----:B------:R-:W1:Y:S01]  /*00a0*/  LDCU UR6, c[0x0][0x3a0] ;  /* 0x00007400ff0677ac */ /* 0x000e620008000800 */
[----:B------:R-:W2:Y:S01]  /*00b0*/  LDCU.64 UR4, c[0x0][0x358] ;  /* 0x00006b00ff0477ac */ /* 0x000ea20008000a00 */
[----:B0-----:R-:W-:-:S04]  /*00c0*/  IABS R6, R7 ;  /* 0x0000000700067213 */ /* 0x001fc80000000000 */
[----:B------:R-:W0:Y:S08]  /*00d0*/  I2F.RP R0, R6 ;  /* 0x0000000600007306 */ /* 0x000e300000209400 */
[----:B0-----:R-:W0:Y:S02]  /*00e0*/  MUFU.RCP R0, R0 ;  /* 0x0000000000007308 */ /* 0x001e240000001000 */
[----:B0-----:R-:W-:-:S06]  /*00f0*/  IADD3 R4, PT, PT, R0, 0xffffffe, RZ ;  /* 0x0ffffffe00047810 */ /* 0x001fcc0007ffe0ff */
[----:B------:R0:W3:Y:S02]  /*0100*/  F2I.FTZ.U32.TRUNC.NTZ R5, R4 ;  /* 0x0000000400057305 */ /* 0x0000e4000021f000 */
[----:B0-----:R-:W-:Y:S01]  /*0110*/  IMAD.MOV.U32 R4, RZ, RZ, RZ ;  /* 0x000000ffff047224 */ /* 0x001fe200078e00ff */
[----:B---3--:R-:W-:-:S05]  /*0120*/  IADD3 R3, PT, PT, RZ, -R5, RZ ;  /* 0x80000005ff037210 */ /* 0x008fca0007ffe0ff */
[----:B------:R-:W-:-:S04]  /*0130*/  IMAD R3, R3, R6, RZ ;  /* 0x0000000603037224 */ /* 0x000fc800078e02ff */
[----:B------:R-:W-:Y:S01]  /*0140*/  IMAD.HI.U32 R5, R5, R3, R4 ;  /* 0x0000000305057227 */ /* 0x000fe200078e0004 */
[----:B------:R-:W-:-:S05]  /*0150*/  MOV R3, R8 ;  /* 0x0000000800037202 */ /* 0x000fca0000000f00 */
[----:B------:R-:W-:-:S04]  /*0160*/  IMAD.HI.U32 R0, R5, R3, RZ ;  /* 0x0000000305007227 */ /* 0x000fc800078e00ff */
[----:B------:R-:W-:-:S04]  /*0170*/  IMAD.MOV R5, RZ, RZ, -R0 ;  /* 0x000000ffff057224 */ /* 0x000fc800078e0a00 */
[----:B------:R-:W-:-:S05]  /*0180*/  IMAD R3, R6, R5, R3 ;  /* 0x0000000506037224 */ /* 0x000fca00078e0203 */
[----:B------:R-:W-:-:S13]  /*0190*/  ISETP.GT.U32.AND P2, PT, R6, R3, PT ;  /* 0x000000030600720c */ /* 0x000fda0003f44070 */
[-C--:B------:R-:W-:Y:S02]  /*01a0*/  @!P2 IADD3 R3, PT, PT, R3, -R6.reuse, RZ ;  /* 0x800000060303a210 */ /* 0x080fe40007ffe0ff */
[----:B------:R-:W-:Y:S02]  /*01b0*/  @!P2 IADD3 R0, PT, PT, R0, 0x1, RZ ;  /* 0x000000010000a810 */ /* 0x000fe40007ffe0ff */
[----:B------:R-:W-:Y:S02]  /*01c0*/  ISETP.GE.U32.AND P0, PT, R3, R6, PT ;  /* 0x000000060300720c */ /* 0x000fe40003f06070 */
[----:B------:R-:W-:Y:S02]  /*01d0*/  LOP3.LUT R3, R2, R7, RZ, 0x3c, !PT ;  /* 0x0000000702037212 */ /* 0x000fe400078e3cff */
[----:B------:R-:W-:Y:S02]  /*01e0*/  ISETP.NE.AND P2, PT, R7, RZ, PT ;  /* 0x000000ff0700720c */ /* 0x000fe40003f45270 */
[----:B------:R-:W-:-:S07]  /*01f0*/  ISETP.GE.AND P1, PT, R3, RZ, PT ;  /* 0x000000ff0300720c */ /* 0x000fce0003f26270 */
[----:B------:R-:W-:-:S06]  /*0200*/  @P0 VIADD R0, R0, 0x1 ;  /* 0x0000000100000836 */ /* 0x000fcc0000000000 */
[----:B------:R-:W-:Y:S02]  /*0210*/  @!P1 IADD3 R0, PT, PT, -R0, RZ, RZ ;  /* 0x000000ff00009210 */ /* 0x000fe40007ffe1ff */
[----:B------:R-:W-:-:S04]  /*0220*/  @!P2 LOP3.LUT R0, RZ, R7, RZ, 0x33, !PT ;  /* 0x00000007ff00a212 */ /* 0x000fc800078e33ff */
[----:B------:R-:W-:-:S05]  /*0230*/  IADD3 R3, PT, PT, -R0, RZ, RZ ;  /* 0x000000ff00037210 */ /* 0x000fca0007ffe1ff */
[----:B------:R-:W-:-:S05]  /*0240*/  IMAD R7, R7, R3, R2 ;  /* 0x0000000307077224 */ /* 0x000fca00078e0202 */
[----:B-1----:R-:W-:-:S13]  /*0250*/  ISETP.GE.AND P0, PT, R7, UR6, PT ;  /* 0x0000000607007c0c */ /* 0x002fda000bf06270 */
[----:B--2---:R-:W-:Y:S05]  /*0260*/  @P0 BRA `(.L_x_0) ;  /* 0x0000000000200947 */ /* 0x004fea0003800000 */
[----:B------:R-:W0:Y:S02]  /*0270*/  LDC.64 R4, c[0x0][0x388] ;  /* 0x0000e200ff047b82 */ /* 0x000e240000000a00 */
[----:B0-----:R-:W-:-:S06]  /*0280*/  IMAD.WIDE R2, R2, 0x4, R4 ;  /* 0x0000000402027825 */ /* 0x001fcc00078e0204 */
[----:B------:R-:W0:Y:S01]  /*0290*/  LDC.64 R4, c[0x0][0x398] ;  /* 0x0000e600ff047b82 */ /* 0x000e220000000a00 */
[----:B------:R-:W2:Y:S01]  /*02a0*/  LDG.E.CONSTANT R3, desc[UR4][R2.64] ;  /* 0x0000000402037981 */ /* 0x000ea2000c1e9900 */
[----:B------:R-:W-:-:S04]  /*02b0*/  IMAD R7, R0, UR6, R7 ;  /* 0x0000000600077c24 */ /* 0x000fc8000f8e0207 */
[----:B0-----:R-:W-:-:S05]  /*02c0*/  IMAD.WIDE R4, R7, 0x4, R4 ;  /* 0x0000000407047825 */ /* 0x001fca00078e0204 */
[----:B--2---:R-:W-:Y:S01]  /*02d0*/  STG.E desc[UR4][R4.64], R3 ;  /* 0x0000000304007986 */ /* 0x004fe2000c101904 */
[----:B------:R-:W-:Y:S05]  /*02e0*/  EXIT ;  /* 0x000000000000794d */ /* 0x000fea0003800000 */
.L_x_0:
[----:B------:R-:W0:Y:S02]  /*02f0*/  LDC R8, c[0x0][0x3b0] ;  /* 0x0000ec00ff087b82 */ /* 0x000e240000000800 */
[----:B0-----:R-:W-:-:S05]  /*0300*/  VIADD R6, R8, UR6 ;  /* 0x0000000608067c36 */ /* 0x001fca0008000000 */
[----:B------:R-:W-:-:S13]  /*0310*/  ISETP.GE.AND P0, PT, R7, R6, PT ;  /* 0x000000060700720c */ /* 0x000fda0003f06270 */
[----:B------:R-:W-:Y:S05]  /*0320*/  @P0 BRA `(.L_x_1) ;  /* 0x0000000000240947 */ /* 0x000fea0003800000 */
[----:B------:R-:W0:Y:S02]  /*0330*/  LDC.64 R4, c[0x0][0x388] ;  /* 0x0000e200ff047b82 */ /* 0x000e240000000a00 */
[----:B0-----:R-:W-:-:S06]  /*0340*/  IMAD.WIDE R4, R2, 0x4, R4 ;  /* 0x0000000402047825 */ /* 0x001fcc00078e0204 */
[----:B------:R-:W0:Y:S01]  /*0350*/  LDC.64 R2, c[0x0][0x3a8] ;  /* 0x0000ea00ff027b82 */ /* 0x000e220000000a00 */
[----:B------:R-:W2:Y:S01]  /*0360*/  LDG.E.CONSTANT R5, desc[UR4][R4.64] ;  /* 0x0000000404057981 */ /* 0x000ea2000c1e9900 */
[----:B------:R-:W-:-:S05]  /*0370*/  IADD3 R7, PT, PT, R7, -UR6, RZ ;  /* 0x8000000607077c10 */ /* 0x000fca000fffe0ff */
[----:B------:R-:W-:-:S04]  /*0380*/  IMAD R7, R0, R8, R7 ;  /* 0x0000000800077224 */ /* 0x000fc800078e0207 */
[----:B0-----:R-:W-:-:S05]  /*0390*/  IMAD.WIDE R2, R7, 0x4, R2 ;  /* 0x0000000407027825 */ /* 0x001fca00078e0202 */
[----:B--2---:R-:W-:Y:S01]  /*03a0*/  STG.E desc[UR4][R2.64], R5 ;  /* 0x0000000502007986 */ /* 0x004fe2000c101904 */
[----:B------:R-:W-:Y:S05]  /*03b0*/  EXIT ;  /* 0x000000000000794d */ /* 0x000fea0003800000 */
.L_x_1:
[----:B------:R-:W0:Y:S01]  /*03c0*/  LDC.64 R4, c[0x0][0x388] ;  /* 0x0000e200ff047b82 */ /* 0x000e220000000a00 */
[----:B------:R-:W1:Y:S01]  /*03d0*/  LDCU UR7, c[0x0][0x3c0] ;  /* 0x00007800ff0777ac */ /* 0x000e620008000800 */
[----:B0-----:R-:W-:-:S06]  /*03e0*/  IMAD.WIDE R4, R2, 0x4, R4 ;  /* 0x0000000402047825 */ /* 0x001fcc00078e0204 */
[----:B------:R-:W0:Y:S01]  /*03f0*/  LDC.64 R2, c[0x0][0x3b8] ;  /* 0x0000ee00ff027b82 */ /* 0x000e220000000a00 */
[----:B------:R-:W2:Y:S01]  /*0400*/  LDG.E.CONSTANT R5, desc[UR4][R4.64] ;  /* 0x0000000404057981 */ /* 0x000ea2000c1e9900 */
[----:B------:R-:W-:-:S05]  /*0410*/  IADD3 R7, PT, PT, R7, -R6, RZ ;  /* 0x8000000607077210 */ /* 0x000fca0007ffe0ff */
[----:B-1----:R-:W-:-:S04]  /*0420*/  IMAD R7, R0, UR7, R7 ;  /* 0x0000000700077c24 */ /* 0x002fc8000f8e0207 */
[----:B0-----:R-:W-:-:S05]  /*0430*/  IMAD.WIDE R2, R7, 0x4, R2 ;  /* 0x0000000407027825 */ /* 0x001fca00078e0202 */
[----:B--2---:R-:W-:Y:S01]  /*0440*/  STG.E desc[UR4][R2.64], R5 ;  /* 0x0000000502007986 */ /* 0x004fe2000c101904 */
[----:B------:R-:W-:Y:S05]  /*0450*/  EXIT ;  /* 0x000000000000794d */ /* 0x000fea0003800000 */
.L_x_2:
[----:B------:R-:W-:-:S00]  /*0460*/  BRA `(.L_x_2) ;  /* 0xfffffffc00fc7947 */ /* 0x000fc0000383ffff */
[----:B------:R-:W-:-:S00]  /*0470*/  NOP ;  /* 0x0000000000007918 */ /* 0x000fc00000000000 */
        /* <DEDUP_REMOVED lines=8> */
.L_x_289:


//--------------------- .text.Split               --------------------------
	.section	.text.Split,"ax",@progbits
	.align	128
        .global         Split
        .type           Split,@function
        .size           Split,(.L_x_290 - Split)
        .other          Split,@"STO_CUDA_ENTRY STV_DEFAULT"
Split:
.text.Split:
        /* <DEDUP_REMOVED lines=9> */
[----:B------:R-:W1:Y:S01]  /*0090*/  LDCU UR6, c[0x0][0x3a0] ;  /* 0x00007400ff0677ac */ /* 0x000e620008000800 */
[----:B------:R-:W2:Y:S01]  /*00a0*/  LDCU.64 UR4, c[0x0][0x358] ;  /* 0x00006b00ff0477ac */ /* 0x000ea20008000a00 */
[----:B0-----:R-:W-:-:S04]  /*00b0*/  IABS R7, R4 ;  /* 0x0000000400077213 */ /* 0x001fc80000000000 */
[----:B------:R-:W0:Y:S08]  /*00c0*/  I2F.RP R0, R7 ;  /* 0x0000000700007306 */ /* 0x000e300000209400 */
[----:B0-----:R-:W0:Y:S02]  /*00d0*/  MUFU.RCP R0, R0 ;  /* 0x0000000000007308 */ /* 0x001e240000001000 */
[----:B0-----:R-:W-:-:S06]  /*00e0*/  IADD3 R2, PT, PT, R0, 0xffffffe, RZ ;  /* 0x0ffffffe00027810 */ /* 0x001fcc0007ffe0ff */
[----:B------:R0:W3:Y:S02]  /*00f0*/  F2I.FTZ.U32.TRUNC.NTZ R3, R2 ;  /* 0x0000000200037305 */ /* 0x0000e4000021f000 */
[----:B0-----:R-:W-:Y:S02]  /*0100*/  HFMA2 R2, -RZ, RZ, 0, 0 ;  /* 0x00000000ff027431 */ /* 0x001fe400000001ff */
[----:B---3--:R-:W-:-:S04]  /*0110*/  IMAD.MOV R6, RZ, RZ, -R3 ;  /* 0x000000ffff067224 */ /* 0x008fc800078e0a03 */
[----:B------:R-:W-:Y:S01]  /*0120*/  IMAD R9, R6, R7, RZ ;  /* 0x0000000706097224 */ /* 0x000fe200078e02ff */
[----:B------:R-:W-:-:S03]  /*0130*/  IABS R6, R5 ;  /* 0x0000000500067213 */ /* 0x000fc60000000000 */
[----:B------:R-:W-:-:S06]  /*0140*/  IMAD.HI.U32 R3, R3, R9, R2 ;  /* 0x0000000903037227 */ /* 0x000fcc00078e0002 */
[----:B------:R-:W-:-:S04]  /*0150*/  IMAD.HI.U32 R3, R3, R6, RZ ;  /* 0x0000000603037227 */ /* 0x000fc800078e00ff */
[----:B------:R-:W-:-:S04]  /*0160*/  IMAD.MOV R0, RZ, RZ, -R3 ;  /* 0x000000ffff007224 */ /* 0x000fc800078e0a03 */
[----:B------:R-:W-:-:S05]  /*0170*/  IMAD R0, R7, R0, R6 ;  /* 0x0000000007007224 */ /* 0x000fca00078e0206 */
[----:B------:R-:W-:-:S13]  /*0180*/  ISETP.GT.U32.AND P2, PT, R7, R0, PT ;  /* 0x000000000700720c */ /* 0x000fda0003f44070 */
[-C--:B------:R-:W-:Y:S01]  /*0190*/  @!P2 IADD3 R0, PT, PT, R0, -R7.reuse, RZ ;  /* 0x800000070000a210 */ /* 0x080fe20007ffe0ff */
[----:B------:R-:W-:Y:S01]  /*01a0*/  @!P2 VIADD R3, R3, 0x1 ;  /* 0x000000010303a836 */ /* 0x000fe20000000000 */
[----:B------:R-:W-:Y:S02]  /*01b0*/  ISETP.NE.AND P2, PT, R4, RZ, PT ;  /* 0x000000ff0400720c */ /* 0x000fe40003f45270 */
[----:B------:R-:W-:Y:S02]  /*01c0*/  ISETP.GE.U32.AND P0, PT, R0, R7, PT ;  /* 0x000000070000720c */ /* 0x000fe40003f06070 */
[----:B------:R-:W-:-:S04]  /*01d0*/  LOP3.LUT R0, R5, R4, RZ, 0x3c, !PT ;  /* 0x0000000405007212 */ /* 0x000fc800078e3cff */
[----:B------:R-:W-:-:S07]  /*01e0*/  ISETP.GE.AND P1, PT, R0, RZ, PT ;  /* 0x000000ff0000720c */ /* 0x000fce0003f26270 */
[----:B------:R-:W-:-:S04]  /*01f0*/  @P0 IADD3 R3, PT, PT, R3, 0x1, RZ ;  /* 0x0000000103030810 */ /* 0x000fc80007ffe0ff */
[----:B------:R-:W-:-:S05]  /*0200*/  MOV R7, R3 ;  /* 0x0000000300077202 */ /* 0x000fca0000000f00 */
[----:B------:R-:W-:Y:S01]  /*0210*/  @!P1 IMAD.MOV R7, RZ, RZ, -R7 ;  /* 0x000000ffff079224 */ /* 0x000fe200078e0a07 */
        /* <DEDUP_REMOVED lines=13> */
.L_x_3:
[----:B------:R-:W0:Y:S01]  /*02f0*/  LDC.64 R2, c[0x0][0x388] ;  /* 0x0000e200ff027b82 */ /* 0x000e220000000a00 */
[----:B------:R-:W1:Y:S01]  /*0300*/  LDCU UR7, c[0x0][0x3b0] ;  /* 0x00007600ff0777ac */ /* 0x000e620008000800 */
[----:B0-----:R-:W-:-:S06]  /*0310*/  IMAD.WIDE R4, R5, 0x4, R2 ;  /* 0x0000000405047825 */ /* 0x001fcc00078e0202 */
[----:B------:R-:W0:Y:S01]  /*0320*/  LDC.64 R2, c[0x0][0x3a8] ;  /* 0x0000ea00ff027b82 */ /* 0x000e220000000a00 */
[----:B------:R-:W2:Y:S01]  /*0330*/  LDG.E.CONSTANT R5, desc[UR4][R4.64] ;  /* 0x0000000404057981 */ /* 0x000ea2000c1e9900 */
[----:B------:R-:W-:-:S05]  /*0340*/  IADD3 R0, PT, PT, R0, -UR6, RZ ;  /* 0x8000000600007c10 */ /* 0x000fca000fffe0ff */
[----:B-1----:R-:W-:-:S04]  /*0350*/  IMAD R7, R7, UR7, R0 ;  /* 0x0000000707077c24 */ /* 0x002fc8000f8e0200 */
[----:B0-----:R-:W-:-:S05]  /*0360*/  IMAD.WIDE R2, R7, 0x4, R2 ;  /* 0x0000000407027825 */ /* 0x001fca00078e0202 */
[----:B--2---:R-:W-:Y:S01]  /*0370*/  STG.E desc[UR4][R2.64], R5 ;  /* 0x0000000502007986 */ /* 0x004fe2000c101904 */
[----:B------:R-:W-:Y:S05]  /*0380*/  EXIT ;  /* 0x000000000000794d */ /* 0x000fea0003800000 */
.L_x_4:
        /* <DEDUP_REMOVED lines=15> */
.L_x_290:


//--------------------- .text.Concatenate3        --------------------------
	.section	.text.Concatenate3,"ax",@progbits
	.align	128
        .global         Concatenate3
        .type           Concatenate3,@function
        .size           Concatenate3,(.L_x_291 - Concatenate3)
        .other          Concatenate3,@"STO_CUDA_ENTRY STV_DEFAULT"
Concatenate3:
.text.Concatenate3:
        /* <DEDUP_REMOVED lines=18> */
[----:B------:R-:W-:Y:S01]  /*0120*/  IMAD R9, R6, R5, RZ ;  /* 0x0000000506097224 */ /* 0x000fe200078e02ff */
[----:B------:R-:W-:-:S03]  /*0130*/  IABS R6, R0 ;  /* 0x0000000000067213 */ /* 0x000fc60000000000 */
[----:B------:R-:W-:Y:S01]  /*0140*/  IMAD.HI.U32 R3, R3, R9, R2 ;  /* 0x0000000903037227 */ /* 0x000fe200078e0002 */
[----:B------:R-:W-:-:S04]  /*0150*/  LOP3.LUT R2, R0, R7, RZ, 0x3c, !PT ;  /* 0x0000000700027212 */ /* 0x000fc800078e3cff */
[----:B------:R-:W-:Y:S01]  /*0160*/  ISETP.GE.AND P1, PT, R2, RZ, PT ;  /* 0x000000ff0200720c */ /* 0x000fe20003f26270 */
[----:B------:R-:W-:-:S05]  /*0170*/  IMAD.HI.U32 R3, R3, R6, RZ ;  /* 0x0000000603037227 */ /* 0x000fca00078e00ff */
[----:B------:R-:W-:-:S05]  /*0180*/  IADD3 R4, PT, PT, -R3, RZ, RZ ;  /* 0x000000ff03047210 */ /* 0x000fca0007ffe1ff */
[----:B------:R-:W-:-:S05]  /*0190*/  IMAD R4, R5, R4, R6 ;  /* 0x0000000405047224 */ /* 0x000fca00078e0206 */
[----:B------:R-:W-:-:S13]  /*01a0*/  ISETP.GT.U32.AND P2, PT, R5, R4, PT ;  /* 0x000000040500720c */ /* 0x000fda0003f44070 */
[----:B------:R-:W-:Y:S01]  /*01b0*/  @!P2 IMAD.IADD R4, R4, 0x1, -R5 ;  /* 0x000000010404a824 */ /* 0x000fe200078e0a05 */
[----:B------:R-:W-:Y:S02]  /*01c0*/  @!P2 IADD3 R3, PT, PT, R3, 0x1, RZ ;  /* 0x000000010303a810 */ /* 0x000fe40007ffe0ff */
[----:B------:R-:W-:Y:S02]  /*01d0*/  ISETP.NE.AND P2, PT, R7, RZ, PT ;  /* 0x000000ff0700720c */ /* 0x000fe40003f45270 */
[----:B------:R-:W-:-:S13]  /*01e0*/  ISETP.GE.U32.AND P0, PT, R4, R5, PT ;  /* 0x000000050400720c */ /* 0x000fda0003f06070 */
[----:B------:R-:W-:-:S05]  /*01f0*/  @P0 VIADD R3, R3, 0x1 ;  /* 0x0000000103030836 */ /* 0x000fca0000000000 */
[----:B------:R-:W-:-:S04]  /*0200*/  MOV R11, R3 ;  /* 0x00000003000b7202 */ /* 0x000fc80000000f00 */
[----:B------:R-:W-:Y:S02]  /*0210*/  @!P1 IADD3 R11, PT, PT, -R11, RZ, RZ ;  /* 0x000000ff0b0b9210 */ /* 0x000fe40007ffe1ff */
[----:B------:R-:W-:-:S05]  /*0220*/  @!P2 LOP3.LUT R11, RZ, R7, RZ, 0x33, !PT ;  /* 0x00000007ff0ba212 */ /* 0x000fca00078e33ff */
[----:B------:R-:W-:-:S04]  /*0230*/  IMAD.MOV R2, RZ, RZ, -R11 ;  /* 0x000000ffff027224 */ /* 0x000fc800078e0a0b */
[----:B------:R-:W-:-:S05]  /*0240*/  IMAD R6, R7, R2, R0 ;  /* 0x0000000207067224 */ /* 0x000fca00078e0200 */
[----:B-1----:R-:W-:-:S13]  /*0250*/  ISETP.GE.AND P0, PT, R6, UR5, PT ;  /* 0x0000000506007c0c */ /* 0x002fda000bf06270 */
[----:B--2---:R-:W-:Y:S05]  /*0260*/  @P0 BRA `(.L_x_5) ;  /* 0x0000000000200947 */ /* 0x004fea0003800000 */
[----:B------:R-:W0:Y:S01]  /*0270*/  LDC.64 R2, c[0x0][0x398] ;  /* 0x0000e600ff027b82 */ /* 0x000e220000000a00 */
[----:B------:R-:W-:-:S04]  /*0280*/  IMAD R5, R11, UR5, R6 ;  /* 0x000000050b057c24 */ /* 0x000fc8000f8e0206 */
[----:B0-----:R-:W-:-:S03]  /*0290*/  IMAD.WIDE R2, R5, 0x4, R2 ;  /* 0x0000000405027825 */ /* 0x001fc600078e0202 */
[----:B------:R-:W0:Y:S03]  /*02a0*/  LDC.64 R4, c[0x0][0x388] ;  /* 0x0000e200ff047b82 */ /* 0x000e260000000a00 */
[----:B------:R-:W2:Y:S01]  /*02b0*/  LDG.E.CONSTANT R3, desc[UR6][R2.64] ;  /* 0x0000000602037981 */ /* 0x000ea2000c1e9900 */
[----:B0-----:R-:W-:-:S05]  /*02c0*/  IMAD.WIDE R4, R0, 0x4, R4 ;  /* 0x0000000400047825 */ /* 0x001fca00078e0204 */
[----:B--2---:R-:W-:Y:S01]  /*02d0*/  STG.E desc[UR6][R4.64], R3 ;  /* 0x0000000304007986 */ /* 0x004fe2000c101906 */
[----:B------:R-:W-:Y:S05]  /*02e0*/  EXIT ;  /* 0x000000000000794d */ /* 0x000fea0003800000 */
.L_x_5:
[----:B------:R-:W0:Y:S02]  /*02f0*/  LDCU UR8, c[0x0][0x3b0] ;  /* 0x00007600ff0877ac */ /* 0x000e240008000800 */
[----:B0-----:R-:W-:-:S06]  /*0300*/  UIADD3 UR4, UPT, UPT, UR5, UR8, URZ ;  /* 0x0000000805047290 */ /* 0x001fcc000fffe0ff */
[----:B------:R-:W-:-:S13]  /*0310*/  ISETP.GE.AND P0, PT, R6, UR4, PT ;  /* 0x0000000406007c0c */ /* 0x000fda000bf06270 */
[----:B------:R-:W0:Y:S01]  /*0320*/  @!P0 LDC.64 R2, c[0x0][0x3a8] ;  /* 0x0000ea00ff028b82 */ /* 0x000e220000000a00 */
[----:B------:R-:W-:-:S05]  /*0330*/  @!P0 IADD3 R4, PT, PT, R6, -UR5, RZ ;  /* 0x8000000506048c10 */ /* 0x000fca000fffe0ff */
[----:B------:R-:W-:Y:S02]  /*0340*/  @!P0 IMAD R5, R11, UR8, R4 ;  /* 0x000000080b058c24 */ /* 0x000fe4000f8e0204 */
[----:B------:R-:W1:Y:S02]  /*0350*/  @P0 LDC R7, c[0x0][0x3c0] ;  /* 0x0000f000ff070b82 */ /* 0x000e640000000800 */
[----:B0-----:R-:W-:-:S06]  /*0360*/  @!P0 IMAD.WIDE R2, R5, 0x4, R2 ;  /* 0x0000000405028825 */ /* 0x001fcc00078e0202 */
[----:B------:R-:W0:Y:S01]  /*0370*/  @P0 LDC.64 R4, c[0x0][0x3b8] ;  /* 0x0000ee00ff040b82 */ /* 0x000e220000000a00 */
[----:B------:R-:W2:Y:S01]  /*0380*/  @!P0 LDG.E.CONSTANT R9, desc[UR6][R2.64] ;  /* 0x0000000602098981 */ /* 0x000ea2000c1e9900 */
[----:B------:R-:W-:-:S05]  /*0390*/  @P0 IADD3 R6, PT, PT, R6, -UR4, RZ ;  /* 0x8000000406060c10 */ /* 0x000fca000fffe0ff */
[----:B-1----:R-:W-:-:S04]  /*03a0*/  @P0 IMAD R7, R11, R7, R6 ;  /* 0x000000070b070224 */ /* 0x002fc800078e0206 */
[----:B0-----:R-:W-:Y:S02]  /*03b0*/  @P0 IMAD.WIDE R4, R7, 0x4, R4 ;  /* 0x0000000407040825 */ /* 0x001fe400078e0204 */
[----:B------:R-:W0:Y:S03]  /*03c0*/  LDC.64 R6, c[0x0][0x388] ;  /* 0x0000e200ff067b82 */ /* 0x000e260000000a00 */
[----:B------:R-:W2:Y:S01]  /*03d0*/  @P0 LDG.E.CONSTANT R9, desc[UR6][R4.64] ;  /* 0x0000000604090981 */ /* 0x000ea2000c1e9900 */
[----:B0-----:R-:W-:-:S05]  /*03e0*/  IMAD.WIDE R6, R0, 0x4, R6 ;  /* 0x0000000400067825 */ /* 0x001fca00078e0206 */
[----:B--2---:R-:W-:Y:S01]  /*03f0*/  STG.E desc[UR6][R6.64], R9 ;  /* 0x0000000906007986 */ /* 0x004fe2000c101906 */
[----:B------:R-:W-:Y:S05]  /*0400*/  EXIT ;  /* 0x000000000000794d */ /* 0x000fea0003800000 */
.L_x_6:
        /* <DEDUP_REMOVED lines=15> */
.L_x_291:


//--------------------- .text.Concatenate         --------------------------
	.section	.text.Concatenate,"ax",@progbits
	.align	128
        .global         Concatenate
        .type           Concatenate,@function
        .size           Concatenate,(.L_x_292 - Concatenate)
        .other          Concatenate,@"STO_CUDA_ENTRY STV_DEFAULT"
Concatenate:
.text.Concatenate:
        /* <DEDUP_REMOVED lines=20> */
[----:B------:R-:W-:Y:S01]  /*0140*/  IMAD.HI.U32 R3, R3, R9, R2 ;  /* 0x0000000903037227 */ /* 0x000fe200078e0002 */
[----:B------:R-:W-:-:S04]  /*0150*/  LOP3.LUT R2, R0, R7, RZ, 0x3c, !PT ;  /* 0x0000000700027212 */ /* 0x000fc800078e3cff */
[----:B------:R-:W-:Y:S01]  /*0160*/  ISETP.GE.AND P1, PT, R2, RZ, PT ;  /* 0x000000ff0200720c */ /* 0x000fe20003f26270 */
[----:B------:R-:W-:-:S04]  /*0170*/  IMAD.HI.U32 R3, R3, R6, RZ ;  /* 0x0000000603037227 */ /* 0x000fc800078e00ff */
[----:B------:R-:W-:-:S04]  /*0180*/  IMAD.MOV R4, RZ, RZ, -R3 ;  /* 0x000000ffff047224 */ /* 0x000fc800078e0a03 */
[----:B------:R-:W-:-:S05]  /*0190*/  IMAD R4, R5, R4, R6 ;  /* 0x0000000405047224 */ /* 0x000fca00078e0206 */
[----:B------:R-:W-:-:S13]  /*01a0*/  ISETP.GT.U32.AND P2, PT, R5, R4, PT ;  /* 0x000000040500720c */ /* 0x000fda0003f44070 */
[-C--:B------:R-:W-:Y:S01]  /*01b0*/  @!P2 IADD3 R4, PT, PT, R4, -R5.reuse, RZ ;  /* 0x800000050404a210 */ /* 0x080fe20007ffe0ff */
[----:B------:R-:W-:Y:S01]  /*01c0*/  @!P2 VIADD R3, R3, 0x1 ;  /* 0x000000010303a836 */ /* 0x000fe20000000000 */
[----:B------:R-:W-:Y:S02]  /*01d0*/  ISETP.NE.AND P2, PT, R7, RZ, PT ;  /* 0x000000ff0700720c */ /* 0x000fe40003f45270 */
[----:B------:R-:W-:-:S13]  /*01e0*/  ISETP.GE.U32.AND P0, PT, R4, R5, PT ;  /* 0x000000050400720c */ /* 0x000fda0003f06070 */
        /* <DEDUP_REMOVED lines=16> */
.L_x_7:
[----:B------:R-:W0:Y:S01]  /*02f0*/  LDC.64 R2, c[0x0][0x3a8] ;  /* 0x0000ea00ff027b82 */ /* 0x000e220000000a00 */
[----:B------:R-:W1:Y:S01]  /*0300*/  LDCU UR7, c[0x0][0x3b0] ;  /* 0x00007600ff0777ac */ /* 0x000e620008000800 */
[----:B------:R-:W-:-:S05]  /*0310*/  IADD3 R4, PT, PT, R4, -UR6, RZ ;  /* 0x8000000604047c10 */ /* 0x000fca000fffe0ff */
[----:B-1----:R-:W-:-:S04]  /*0320*/  IMAD R5, R5, UR7, R4 ;  /* 0x0000000705057c24 */ /* 0x002fc8000f8e0204 */
[----:B0-----:R-:W-:Y:S02]  /*0330*/  IMAD.WIDE R2, R5, 0x4, R2 ;  /* 0x0000000405027825 */ /* 0x001fe400078e0202 */
[----:B------:R-:W0:Y:S04]  /*0340*/  LDC.64 R4, c[0x0][0x388] ;  /* 0x0000e200ff047b82 */ /* 0x000e280000000a00 */
[----:B------:R-:W2:Y:S01]  /*0350*/  LDG.E.CONSTANT R3, desc[UR4][R2.64] ;  /* 0x0000000402037981 */ /* 0x000ea2000c1e9900 */
[----:B0-----:R-:W-:-:S05]  /*0360*/  IMAD.WIDE R4, R0, 0x4, R4 ;  /* 0x0000000400047825 */ /* 0x001fca00078e0204 */
[----:B--2---:R-:W-:Y:S01]  /*0370*/  STG.E desc[UR4][R4.64], R3 ;  /* 0x0000000304007986 */ /* 0x004fe2000c101904 */
[----:B------:R-:W-:Y:S05]  /*0380*/  EXIT ;  /* 0x000000000000794d */ /* 0x000fea0003800000 */
.L_x_8:
        /* <DEDUP_REMOVED lines=15> */
.L_x_292:


//--------------------- .text.ComputeBinaryCrossentropyLoss --------------------------
	.section	.text.ComputeBinaryCrossentropyLoss,"ax",@progbits
	.align	128
        .global         ComputeBinaryCrossentropyLoss
        .type           ComputeBinaryCrossentropyLoss,@function
        .size           ComputeBinaryCrossentropyLoss,(.L_x_281 - ComputeBinaryCrossentropyLoss)
        .other          ComputeBinaryCrossentropyLoss,@"STO_CUDA_ENTRY STV_DEFAULT"
ComputeBinaryCrossentropyLoss:
.text.ComputeBinaryCrossentropyLoss:
        /* <DEDUP_REMOVED lines=8> */
[----:B------:R-:W0:Y:S01]  /*0080*/  LDCU UR6, c[0x0][0x384] ;  /* 0x00007080ff0677ac */ /* 0x000e220008000800 */
[----:B------:R-:W-:Y:S01]  /*0090*/  HFMA2 R14, -RZ, RZ, 0, 0 ;  /* 0x00000000ff0e7431 */ /* 0x000fe200000001ff */
[----:B------:R-:W1:Y:S01]  /*00a0*/  LDCU.64 UR4, c[0x0][0x358] ;  /* 0x00006b00ff0477ac */ /* 0x000e620008000a00 */
[----:B0-----:R-:W-:-:S09]  /*00b0*/  UISETP.GE.AND UP0, UPT, UR6, 0x1, UPT ;  /* 0x000000010600788c */ /* 0x001fd2000bf06270 */
[----:B-1----:R-:W-:Y:S05]  /*00c0*/  BRA.U !UP0, `(.L_x_9) ;  /* 0x0000001108287547 */ /* 0x002fea000b800000 */
[----:B------:R-:W-:Y:S01]  /*00d0*/  IMAD R13, R2, UR6, RZ ;  /* 0x00000006020d7c24 */ /* 0x000fe2000f8e02ff */
[----:B------:R-:W-:Y:S01]  /*00e0*/  I2FP.F32.U32 R3, UR6 ;  /* 0x0000000600037c45 */ /* 0x000fe20008201000 */
[----:B------:R-:W-:Y:S03]  /*00f0*/  BSSY.RECONVERGENT B0, `(.L_x_10) ;  /* 0x000005d000007945 */ /* 0x000fe60003800200 */
[C---:B------:R-:W-:Y:S02]  /*0100*/  IADD3 R12, PT, PT, R13.reuse, UR6, RZ ;  /* 0x000000060d0c7c10 */ /* 0x040fe4000fffe0ff */
[----:B------:R-:W-:-:S04]  /*0110*/  IADD3 R5, PT, PT, R13, 0x1, RZ ;  /* 0x000000010d057810 */ /* 0x000fc80007ffe0ff */
[----:B------:R-:W-:-:S05]  /*0120*/  VIMNMX R0, PT, PT, R12, R5, !PT ;  /* 0x000000050c007248 */ /* 0x000fca0007fe0100 */
[----:B------:R-:W-:-:S05]  /*0130*/  IMAD.IADD R0, R0, 0x1, -R13 ;  /* 0x0000000100007824 */ /* 0x000fca00078e0a0d */
[----:B------:R-:W-:-:S04]  /*0140*/  LOP3.LUT R0, R0, 0x1, RZ, 0xc0, !PT ;  /* 0x0000000100007812 */ /* 0x000fc800078ec0ff */
[----:B------:R-:W-:Y:S02]  /*0150*/  ISETP.NE.U32.AND P0, PT, R0, 0x1, PT ;  /* 0x000000010000780c */ /* 0x000fe40003f05070 */
[----:B------:R-:W-:-:S11]  /*0160*/  MOV R0, RZ ;  /* 0x000000ff00007202 */ /* 0x000fd60000000f00 */
[----:B------:R-:W-:Y:S05]  /*0170*/  @P0 BRA `(.L_x_11) ;  /* 0x0000000400500947 */ /* 0x000fea0003800000 */
[----:B------:R-:W0:Y:S02]  /*0180*/  LDC.64 R6, c[0x0][0x398] ;  /* 0x0000e600ff067b82 */ /* 0x000e240000000a00 */
[----:B0-----:R-:W-:-:S06]  /*0190*/  IMAD.WIDE R6, R13, 0x4, R6 ;  /* 0x000000040d067825 */ /* 0x001fcc00078e0206 */
[----:B------:R-:W2:Y:S01]  /*01a0*/  LDG.E.CONSTANT R7, desc[UR4][R6.64] ;  /* 0x0000000406077981 */ /* 0x000ea2000c1e9900 */
[----:B------:R-:W-:Y:S01]  /*01b0*/  SHF.R.S32.HI R9, RZ, 0x1f, R13 ;  /* 0x0000001fff097819 */ /* 0x000fe2000001140d */
[----:B------:R-:W-:Y:S01]  /*01c0*/  IMAD.MOV.U32 R14, RZ, RZ, RZ ;  /* 0x000000ffff0e7224 */ /* 0x000fe200078e00ff */
[----:B------:R-:W-:Y:S02]  /*01d0*/  MOV R4, R13 ;  /* 0x0000000d00047202 */ /* 0x000fe40000000f00 */
[----:B------:R-:W-:Y:S02]  /*01e0*/  MOV R13, R5 ;  /* 0x00000005000d7202 */ /* 0x000fe40000000f00 */
[----:B--2---:R-:W-:-:S04]  /*01f0*/  FSETP.GEU.AND P0, PT, R7, 1, PT ;  /* 0x3f8000000700780b */ /* 0x004fc80003f0e000 */
[----:B------:R-:W-:-:S13]  /*0200*/  FSETP.LEU.OR P0, PT, R7, RZ, P0 ;  /* 0x000000ff0700720b */ /* 0x000fda000070b400 */
[----:B------:R-:W-:Y:S05]  /*0210*/  @P0 BRA `(.L_x_11) ;  /* 0x0000000400280947 */ /* 0x000fea0003800000 */
[----:B------:R-:W0:Y:S02]  /*0220*/  LDCU.64 UR6, c[0x0][0x390] ;  /* 0x00007200ff0677ac */ /* 0x000e240008000a00 */
[----:B0-----:R-:W-:-:S04]  /*0230*/  LEA R10, P0, R4, UR6, 0x2 ;  /* 0x00000006040a7c11 */ /* 0x001fc8000f8010ff */
[----:B------:R-:W-:-:S05]  /*0240*/  LEA.HI.X R11, R4, UR7, R9, 0x2, P0 ;  /* 0x00000007040b7c11 */ /* 0x000fca00080f1409 */
[----:B------:R0:W2:Y:S01]  /*0250*/  LDG.E.CONSTANT R0, desc[UR4][R10.64] ;  /* 0x000000040a007981 */ /* 0x0000a2000c1e9900 */
[C---:B------:R-:W-:Y:S01]  /*0260*/  FADD R4, -R7.reuse, 1 ;  /* 0x3f80000007047421 */ /* 0x040fe20000000100 */
[C---:B------:R-:W-:Y:S01]  /*0270*/  FMUL R6, R7.reuse, 8388608 ;  /* 0x4b00000007067820 */ /* 0x040fe20000400000 */
[----:B------:R-:W-:Y:S01]  /*0280*/  FSETP.GEU.AND P0, PT, R7, 1.175494350822287508e-38, PT ;  /* 0x008000000700780b */ /* 0x000fe20003f0e000 */
[----:B------:R-:W-:Y:S02]  /*0290*/  BSSY.RECONVERGENT B1, `(.L_x_12) ;  /* 0x0000040000017945 */ /* 0x000fe40003800200 */
[----:B------:R-:W-:Y:S02]  /*02a0*/  FSETP.GEU.AND P1, PT, R4, 1.175494350822287508e-38, PT ;  /* 0x008000000400780b */ /* 0x000fe40003f2e000 */
[----:B------:R-:W-:Y:S01]  /*02b0*/  FSEL R6, R6, R7, !P0 ;  /* 0x0000000706067208 */ /* 0x000fe20004000000 */
[----:B0-----:R-:W-:-:S04]  /*02c0*/  HFMA2 R11, -RZ, RZ, 1.5048828125, 33.21875 ;  /* 0x3e055027ff0b7431 */ /* 0x001fc800000001ff */
[----:B------:R-:W-:-:S05]  /*02d0*/  VIADD R7, R6, 0xc0d55555 ;  /* 0xc0d5555506077836 */ /* 0x000fca0000000000 */
[----:B------:R-:W-:Y:S01]  /*02e0*/  LOP3.LUT R15, R7, 0xff800000, RZ, 0xc0, !PT ;  /* 0xff800000070f7812 */ /* 0x000fe200078ec0ff */
[----:B------:R-:W-:-:S03]  /*02f0*/  @!P1 FMUL R4, R4, 8388608 ;  /* 0x4b00000004049820 */ /* 0x000fc60000400000 */
[-C--:B------:R-:W-:Y:S02]  /*0300*/  IADD3 R8, PT, PT, R6, -R15.reuse, RZ ;  /* 0x8000000f06087210 */ /* 0x080fe40007ffe0ff */
[----:B------:R-:W-:Y:S02]  /*0310*/  IADD3 R9, PT, PT, R4, -0x3f2aaaab, RZ ;  /* 0xc0d5555504097810 */ /* 0x000fe40007ffe0ff */
[----:B------:R-:W-:Y:S01]  /*0320*/  I2FP.F32.S32 R15, R15 ;  /* 0x0000000f000f7245 */ /* 0x000fe20000201400 */
[----:B------:R-:W-:Y:S01]  /*0330*/  FADD R8, R8, -1 ;  /* 0xbf80000008087421 */ /* 0x000fe20000000000 */
[----:B------:R-:W-:Y:S02]  /*0340*/  LOP3.LUT R9, R9, 0xff800000, RZ, 0xc0, !PT ;  /* 0xff80000009097812 */ /* 0x000fe400078ec0ff */
[C---:B------:R-:W-:Y:S02]  /*0350*/  FSETP.NEU.AND P2, PT, R4.reuse, RZ, PT ;  /* 0x000000ff0400720b */ /* 0x040fe40003f4d000 */
[----:B------:R-:W-:-:S02]  /*0360*/  IADD3 R7, PT, PT, R4, -R9, RZ ;  /* 0x8000000904077210 */ /* 0x000fc40007ffe0ff */
[----:B------:R-:W-:-:S03]  /*0370*/  I2FP.F32.S32 R9, R9 ;  /* 0x0000000900097245 */ /* 0x000fc60000201400 */
[----:B------:R-:W-:-:S04]  /*0380*/  FADD R7, R7, -1 ;  /* 0xbf80000007077421 */ /* 0x000fc80000000000 */
[-C--:B------:R-:W-:Y:S01]  /*0390*/  FFMA R10, R7, -R11.reuse, 0.14084610342979431152 ;  /* 0x3e1039f6070a7423 */ /* 0x080fe2000000080b */
[----:B------:R-:W-:-:S03]  /*03a0*/  FFMA R11, R8, -R11, 0.14084610342979431152 ;  /* 0x3e1039f6080b7423 */ /* 0x000fc6000000080b */
[----:B------:R-:W-:Y:S01]  /*03b0*/  FFMA R10, R7, R10, -0.12148627638816833496 ;  /* 0xbdf8cdcc070a7423 */ /* 0x000fe2000000000a */
[----:B------:R-:W-:-:S03]  /*03c0*/  FFMA R11, R8, R11, -0.12148627638816833496 ;  /* 0xbdf8cdcc080b7423 */ /* 0x000fc6000000000b */
[----:B------:R-:W-:Y:S01]  /*03d0*/  FFMA R10, R7, R10, 0.13980610668659210205 ;  /* 0x3e0f2955070a7423 */ /* 0x000fe2000000000a */
[----:B------:R-:W-:-:S03]  /*03e0*/  FFMA R11, R8, R11, 0.13980610668659210205 ;  /* 0x3e0f2955080b7423 */ /* 0x000fc6000000000b */
[----:B------:R-:W-:Y:S01]  /*03f0*/  FFMA R10, R7, R10, -0.16684235632419586182 ;  /* 0xbe2ad8b9070a7423 */ /* 0x000fe2000000000a */
[----:B------:R-:W-:-:S03]  /*0400*/  FFMA R11, R8, R11, -0.16684235632419586182 ;  /* 0xbe2ad8b9080b7423 */ /* 0x000fc6000000000b */
[----:B------:R-:W-:Y:S01]  /*0410*/  FFMA R10, R7, R10, 0.20012299716472625732 ;  /* 0x3e4ced0b070a7423 */ /* 0x000fe2000000000a */
[----:B------:R-:W-:-:S03]  /*0420*/  FFMA R11, R8, R11, 0.20012299716472625732 ;  /* 0x3e4ced0b080b7423 */ /* 0x000fc6000000000b */
[C---:B------:R-:W-:Y:S01]  /*0430*/  FFMA R14, R7.reuse, R10, -0.24999669194221496582 ;  /* 0xbe7fff22070e7423 */ /* 0x040fe2000000000a */
[C---:B------:R-:W-:Y:S01]  /*0440*/  FFMA R11, R8.reuse, R11, -0.24999669194221496582 ;  /* 0xbe7fff22080b7423 */ /* 0x040fe2000000000b */
[----:B------:R-:W-:Y:S02]  /*0450*/  FSEL R10, RZ, -23, P0 ;  /* 0xc1b80000ff0a7808 */ /* 0x000fe40000000000 */
[C---:B------:R-:W-:Y:S01]  /*0460*/  FFMA R16, R7.reuse, R14, 0.33333182334899902344 ;  /* 0x3eaaaa7807107423 */ /* 0x040fe2000000000e */
[----:B------:R-:W-:Y:S01]  /*0470*/  FSEL R14, RZ, -23, P1 ;  /* 0xc1b80000ff0e7808 */ /* 0x000fe20000800000 */
[----:B------:R-:W-:Y:S01]  /*0480*/  FFMA R11, R8, R11, 0.33333182334899902344 ;  /* 0x3eaaaa78080b7423 */ /* 0x000fe2000000000b */
[----:B------:R-:W-:Y:S01]  /*0490*/  ISETP.GT.U32.AND P1, PT, R4, 0x7f7fffff, PT ;  /* 0x7f7fffff0400780c */ /* 0x000fe20003f24070 */
[----:B------:R-:W-:Y:S01]  /*04a0*/  FFMA R16, R7, R16, -0.5 ;  /* 0xbf00000007107423 */ /* 0x000fe20000000010 */
[----:B------:R-:W-:Y:S01]  /*04b0*/  ISETP.GT.U32.AND P0, PT, R6, 0x7f7fffff, PT ;  /* 0x7f7fffff0600780c */ /* 0x000fe20003f04070 */
[C---:B------:R-:W-:Y:S01]  /*04c0*/  FFMA R11, R8.reuse, R11, -0.5 ;  /* 0xbf000000080b7423 */ /* 0x040fe2000000000b */
[----:B------:R-:W-:Y:S01]  /*04d0*/  FFMA R9, R9, 1.1920928955078125e-07, R14 ;  /* 0x3400000009097823 */ /* 0x000fe2000000000e */
[----:B------:R-:W-:Y:S01]  /*04e0*/  FMUL R16, R7, R16 ;  /* 0x0000001007107220 */ /* 0x000fe20000400000 */
[----:B------:R-:W-:Y:S01]  /*04f0*/  FFMA R10, R15, 1.1920928955078125e-07, R10 ;  /* 0x340000000f0a7823 */ /* 0x000fe2000000000a */
[----:B------:R-:W-:-:S02]  /*0500*/  FMUL R11, R8, R11 ;  /* 0x0000000b080b7220 */ /* 0x000fc40000400000 */
[----:B------:R-:W-:Y:S01]  /*0510*/  FFMA R16, R7, R16, R7 ;  /* 0x0000001007107223 */ /* 0x000fe20000000007 */
[----:B------:R-:W-:Y:S02]  /*0520*/  IMAD.MOV.U32 R7, RZ, RZ, 0x7f800000 ;  /* 0x7f800000ff077424 */ /* 0x000fe400078e00ff */
[----:B------:R-:W-:Y:S01]  /*0530*/  FFMA R11, R8, R11, R8 ;  /* 0x0000000b080b7223 */ /* 0x000fe20000000008 */
[----:B------:R-:W-:Y:S01]  /*0540*/  FFMA R9, R9, 0.69314718246459960938, R16 ;  /* 0x3f31721809097823 */ /* 0x000fe20000000010 */
[-C--:B------:R-:W-:Y:S01]  /*0550*/  @P1 FFMA R9, R4, R7.reuse, +INF ;  /* 0x7f80000004091423 */ /* 0x080fe20000000007 */
[----:B------:R-:W0:Y:S01]  /*0560*/  MUFU.RCP R8, R3 ;  /* 0x0000000300087308 */ /* 0x000e220000001000 */
[----:B------:R-:W-:Y:S01]  /*0570*/  FFMA R10, R10, 0.69314718246459960938, R11 ;  /* 0x3f3172180a0a7823 */ /* 0x000fe2000000000b */
[C---:B------:R-:W-:Y:S01]  /*0580*/  @P0 FFMA R10, R6.reuse, R7, +INF ;  /* 0x7f800000060a0423 */ /* 0x040fe20000000007 */
[----:B------:R-:W-:Y:S02]  /*0590*/  FSETP.NEU.AND P1, PT, R6, RZ, PT ;  /* 0x000000ff0600720b */ /* 0x000fe40003f2d000 */
[----:B------:R-:W-:-:S02]  /*05a0*/  FSEL R9, R9, -INF , P2 ;  /* 0xff80000009097808 */ /* 0x000fc40001000000 */
[----:B------:R-:W-:Y:S01]  /*05b0*/  FSEL R7, R10, -INF , P1 ;  /* 0xff8000000a077808 */ /* 0x000fe20000800000 */
[----:B0-----:R-:W-:-:S04]  /*05c0*/  FFMA R11, -R3, R8, 1 ;  /* 0x3f800000030b7423 */ /* 0x001fc80000000108 */
[----:B------:R-:W-:Y:S01]  /*05d0*/  FFMA R11, R8, R11, R8 ;  /* 0x0000000b080b7223 */ /* 0x000fe20000000008 */
[----:B--2---:R-:W-:-:S04]  /*05e0*/  FADD R4, -R0, 1 ;  /* 0x3f80000000047421 */ /* 0x004fc80000000100 */
[----:B------:R-:W-:-:S04]  /*05f0*/  FMUL R9, R4, R9 ;  /* 0x0000000904097220 */ /* 0x000fc80000400000 */
[----:B------:R-:W-:-:S04]  /*0600*/  FFMA R0, R0, R7, R9 ;  /* 0x0000000700007223 */ /* 0x000fc80000000009 */
[----:B------:R-:W0:Y:S01]  /*0610*/  FCHK P0, R0, R3 ;  /* 0x0000000300007302 */ /* 0x000e220000000000 */
[----:B------:R-:W-:-:S04]  /*0620*/  FFMA R4, R0, R11, RZ ;  /* 0x0000000b00047223 */ /* 0x000fc800000000ff */
[----:B------:R-:W-:-:S04]  /*0630*/  FFMA R6, -R3, R4, R0 ;  /* 0x0000000403067223 */ /* 0x000fc80000000100 */
[----:B------:R-:W-:Y:S01]  /*0640*/  FFMA R4, R11, R6, R4 ;  /* 0x000000060b047223 */ /* 0x000fe20000000004 */
[----:B0-----:R-:W-:Y:S06]  /*0650*/  @!P0 BRA `(.L_x_13) ;  /* 0x00000000000c8947 */ /* 0x001fec0003800000 */
[----:B------:R-:W-:-:S07]  /*0660*/  MOV R16, 0x680 ;  /* 0x0000068000107802 */ /* 0x000fce0000000f00 */
[----:B------:R-:W-:Y:S05]  /*0670*/  CALL.REL.NOINC `($__internal_0_$__cuda_sm3x_div_rn_noftz_f32_slowpath) ;  /* 0x0000000800cc7944 */ /* 0x000fea0003c00000 */
[----:B------:R-:W-:-:S07]  /*0680*/  MOV R4, R0 ;  /* 0x0000000000047202 */ /* 0x000fce0000000f00 */
.L_x_13:
[----:B------:R-:W-:Y:S05]  /*0690*/  BSYNC.RECONVERGENT B1 ;  /* 0x0000000000017941 */ /* 0x000fea0003800200 */
.L_x_12:
[----:B------:R-:W-:-:S05]  /*06a0*/  FADD R0, RZ, -R4 ;  /* 0x80000004ff007221 */ /* 0x000fca0000000000 */
[----:B------:R-:W-:-:S07]  /*06b0*/  MOV R14, R0 ;  /* 0x00000000000e7202 */ /* 0x000fce0000000f00 */
.L_x_11:
[----:B------:R-:W-:Y:S05]  /*06c0*/  BSYNC.RECONVERGENT B0 ;  /* 0x0000000000007941 */ /* 0x000fea0003800200 */
.L_x_10:
[----:B------:R-:W-:Y:S01]  /*06d0*/  ISETP.GE.AND P0, PT, R5, R12, PT ;  /* 0x0000000c0500720c */ /* 0x000fe20003f06270 */
[----:B------:R-:W-:-:S12]  /*06e0*/  BSSY.RECONVERGENT B0, `(.L_x_9) ;  /* 0x00000a8000007945 */ /* 0x000fd80003800200 */
[----:B------:R-:W-:Y:S05]  /*06f0*/  @P0 BRA `(.L_x_14) ;  /* 0x0000000800980947 */ /* 0x000fea0003800000 */
[----:B------:R-:W0:Y:S01]  /*0700*/  LDC.64 R4, c[0x0][0x390] ;  /* 0x0000e400ff047b82 */ /* 0x000e220000000a00 */
[----:B------:R-:W-:-:S07]  /*0710*/  MOV R14, R0 ;  /* 0x00000000000e7202 */ /* 0x000fce0000000f00 */
[----:B------:R-:W1:Y:S01]  /*0720*/  LDC.64 R6, c[0x0][0x398] ;  /* 0x0000e600ff067b82 */ /* 0x000e620000000a00 */
[----:B0-----:R-:W-:-:S05]  /*0730*/  IADD3 R4, P0, PT, R4, 0x4, RZ ;  /* 0x0000000404047810 */ /* 0x001fca0007f1e0ff */
[----:B------:R-:W-:Y:S01]  /*0740*/  IMAD.X R5, RZ, RZ, R5, P0 ;  /* 0x000000ffff057224 */ /* 0x000fe200000e0605 */
[----:B-1----:R-:W-:-:S04]  /*0750*/  IADD3 R6, P1, PT, R6, 0x4, RZ ;  /* 0x0000000406067810 */ /* 0x002fc80007f3e0ff */
[----:B------:R-:W-:-:S09]  /*0760*/  IADD3.X R7, PT, PT, RZ, R7, RZ, P1, !PT ;  /* 0x00000007ff077210 */ /* 0x000fd20000ffe4ff */
.L_x_23:
[----:B------:R-:W-:-:S05]  /*0770*/  IMAD.WIDE R8, R13, 0x4, R6 ;  /* 0x000000040d087825 */ /* 0x000fca00078e0206 */
[----:B------:R-:W2:Y:S01]  /*0780*/  LDG.E.CONSTANT R17, desc[UR4][R8.64+-0x4] ;  /* 0xfffffc0408117981 */ /* 0x000ea2000c1e9900 */
[----:B------:R-:W-:Y:S01]  /*0790*/  BSSY.RECONVERGENT B1, `(.L_x_15) ;  /* 0x000004c000017945 */ /* 0x000fe20003800200 */
[----:B------:R-:W-:Y:S01]  /*07a0*/  IMAD.WIDE R10, R13, 0x4, R4 ;  /* 0x000000040d0a7825 */ /* 0x000fe200078e0204 */
[----:B--2---:R-:W-:-:S04]  /*07b0*/  FSETP.GEU.AND P0, PT, R17, 1, PT ;  /* 0x3f8000001100780b */ /* 0x004fc80003f0e000 */
[----:B------:R-:W-:-:S13]  /*07c0*/  FSETP.LEU.OR P0, PT, R17, RZ, P0 ;  /* 0x000000ff1100720b */ /* 0x000fda000070b400 */
[----:B------:R-:W-:Y:S05]  /*07d0*/  @P0 BRA `(.L_x_16) ;  /* 0x00000004001c0947 */ /* 0x000fea0003800000 */
[----:B------:R-:W2:Y:S01]  /*07e0*/  LDG.E.CONSTANT R15, desc[UR4][R10.64+-0x4] ;  /* 0xfffffc040a0f7981 */ /* 0x000ea2000c1e9900 */
[C---:B------:R-:W-:Y:S01]  /*07f0*/  FADD R0, -R17.reuse, 1 ;  /* 0x3f80000011007421 */ /* 0x040fe20000000100 */
[C---:B------:R-:W-:Y:S01]  /*0800*/  FMUL R16, R17.reuse, 8388608 ;  /* 0x4b00000011107820 */ /* 0x040fe20000400000 */
[----:B------:R-:W-:Y:S01]  /*0810*/  FSETP.GEU.AND P0, PT, R17, 1.175494350822287508e-38, PT ;  /* 0x008000001100780b */ /* 0x000fe20003f0e000 */
[----:B------:R-:W-:Y:S01]  /*0820*/  HFMA2 R20, -RZ, RZ, 1.5048828125, 33.21875 ;  /* 0x3e055027ff147431 */ /* 0x000fe200000001ff */
[----:B------:R-:W-:Y:S01]  /*0830*/  BSSY.RECONVERGENT B2, `(.L_x_17) ;  /* 0x0000040000027945 */ /* 0x000fe20003800200 */
[----:B------:R-:W-:Y:S02]  /*0840*/  FSETP.GEU.AND P1, PT, R0, 1.175494350822287508e-38, PT ;  /* 0x008000000000780b */ /* 0x000fe40003f2e000 */
[----:B------:R-:W-:-:S04]  /*0850*/  FSEL R16, R16, R17, !P0 ;  /* 0x0000001110107208 */ /* 0x000fc80004000000 */
[----:B------:R-:W-:-:S04]  /*0860*/  IADD3 R21, PT, PT, R16, -0x3f2aaaab, RZ ;  /* 0xc0d5555510157810 */ /* 0x000fc80007ffe0ff */
[----:B------:R-:W-:-:S03]  /*0870*/  LOP3.LUT R21, R21, 0xff800000, RZ, 0xc0, !PT ;  /* 0xff80000015157812 */ /* 0x000fc600078ec0ff */
[----:B------:R-:W-:Y:S01]  /*0880*/  @!P1 FMUL R0, R0, 8388608 ;  /* 0x4b00000000009820 */ /* 0x000fe20000400000 */
[----:B------:R-:W-:-:S04]  /*0890*/  IADD3 R19, PT, PT, R16, -R21, RZ ;  /* 0x8000001510137210 */ /* 0x000fc80007ffe0ff */
[C---:B------:R-:W-:Y:S01]  /*08a0*/  IADD3 R17, PT, PT, R0.reuse, -0x3f2aaaab, RZ ;  /* 0xc0d5555500117810 */ /* 0x040fe20007ffe0ff */
[----:B------:R-:W-:Y:S01]  /*08b0*/  FADD R19, R19, -1 ;  /* 0xbf80000013137421 */ /* 0x000fe20000000000 */
[----:B------:R-:W-:Y:S02]  /*08c0*/  FSETP.NEU.AND P2, PT, R0, RZ, PT ;  /* 0x000000ff0000720b */ /* 0x000fe40003f4d000 */
[----:B------:R-:W-:-:S04]  /*08d0*/  LOP3.LUT R17, R17, 0xff800000, RZ, 0xc0, !PT ;  /* 0xff80000011117812 */ /* 0x000fc800078ec0ff */
[----:B------:R-:W-:Y:S01]  /*08e0*/  I2FP.F32.S32 R24, R17 ;  /* 0x0000001100187245 */ /* 0x000fe20000201400 */
[----:B------:R-:W-:Y:S01]  /*08f0*/  IMAD.IADD R18, R0, 0x1, -R17 ;  /* 0x0000000100127824 */ /* 0x000fe200078e0a11 */
[----:B------:R-:W-:-:S03]  /*0900*/  MOV R17, 0x7f800000 ;  /* 0x7f80000000117802 */ /* 0x000fc60000000f00 */
        /* <DEDUP_REMOVED lines=13> */
[----:B------:R-:W-:Y:S02]  /*09e0*/  I2FP.F32.S32 R23, R21 ;  /* 0x0000001500177245 */ /* 0x000fe40000201400 */
[----:B------:R-:W-:Y:S01]  /*09f0*/  FFMA R25, R18, R25, 0.33333182334899902344 ;  /* 0x3eaaaa7812197423 */ /* 0x000fe20000000019 */
[----:B------:R-:W-:Y:S01]  /*0a00*/  FSEL R21, RZ, -23, P1 ;  /* 0xc1b80000ff157808 */ /* 0x000fe20000800000 */
[C---:B------:R-:W-:Y:S01]  /*0a10*/  FFMA R22, R19.reuse, R22, 0.33333182334899902344 ;  /* 0x3eaaaa7813167423 */ /* 0x040fe20000000016 */
[----:B------:R-:W-:Y:S01]  /*0a20*/  ISETP.GT.U32.AND P1, PT, R0, 0x7f7fffff, PT ;  /* 0x7f7fffff0000780c */ /* 0x000fe20003f24070 */
[----:B------:R-:W-:Y:S01]  /*0a30*/  FFMA R25, R18, R25, -0.5 ;  /* 0xbf00000012197423 */ /* 0x000fe20000000019 */
[----:B------:R-:W-:Y:S01]  /*0a40*/  FSEL R20, RZ, -23, P0 ;  /* 0xc1b80000ff147808 */ /* 0x000fe20000000000 */
[C---:B------:R-:W-:Y:S01]  /*0a50*/  FFMA R22, R19.reuse, R22, -0.5 ;  /* 0xbf00000013167423 */ /* 0x040fe20000000016 */
[----:B------:R-:W-:Y:S01]  /*0a60*/  ISETP.GT.U32.AND P0, PT, R16, 0x7f7fffff, PT ;  /* 0x7f7fffff1000780c */ /* 0x000fe20003f04070 */
[----:B------:R-:W-:Y:S01]  /*0a70*/  FMUL R25, R18, R25 ;  /* 0x0000001912197220 */ /* 0x000fe20000400000 */
[----:B------:R-:W-:Y:S01]  /*0a80*/  FFMA R21, R24, 1.1920928955078125e-07, R21 ;  /* 0x3400000018157823 */ /* 0x000fe20000000015 */
[----:B------:R-:W-:Y:S01]  /*0a90*/  FMUL R22, R19, R22 ;  /* 0x0000001613167220 */ /* 0x000fe20000400000 */
[----:B------:R-:W-:Y:S01]  /*0aa0*/  FFMA R20, R23, 1.1920928955078125e-07, R20 ;  /* 0x3400000017147823 */ /* 0x000fe20000000014 */
[----:B------:R-:W-:-:S02]  /*0ab0*/  FFMA R24, R18, R25, R18 ;  /* 0x0000001912187223 */ /* 0x000fc40000000012 */
[----:B------:R-:W-:Y:S01]  /*0ac0*/  FFMA R19, R19, R22, R19 ;  /* 0x0000001613137223 */ /* 0x000fe20000000013 */
[----:B------:R-:W0:Y:S01]  /*0ad0*/  MUFU.RCP R18, R3 ;  /* 0x0000000300127308 */ /* 0x000e220000001000 */
[----:B------:R-:W-:Y:S01]  /*0ae0*/  FFMA R21, R21, 0.69314718246459960938, R24 ;  /* 0x3f31721815157823 */ /* 0x000fe20000000018 */
[-C--:B------:R-:W-:Y:S01]  /*0af0*/  @P1 FFMA R21, R0, R17.reuse, +INF ;  /* 0x7f80000000151423 */ /* 0x080fe20000000011 */
[----:B------:R-:W-:Y:S01]  /*0b00*/  FFMA R19, R20, 0.69314718246459960938, R19 ;  /* 0x3f31721814137823 */ /* 0x000fe20000000013 */
[C---:B------:R-:W-:Y:S01]  /*0b10*/  FSETP.NEU.AND P1, PT, R16.reuse, RZ, PT ;  /* 0x000000ff1000720b */ /* 0x040fe20003f2d000 */
[----:B------:R-:W-:Y:S02]  /*0b20*/  @P0 FFMA R19, R16, R17, +INF ;  /* 0x7f80000010130423 */ /* 0x000fe40000000011 */
[----:B------:R-:W-:-:S03]  /*0b30*/  FSEL R21, R21, -INF , P2 ;  /* 0xff80000015157808 */ /* 0x000fc60001000000 */
[----:B------:R-:W-:Y:S01]  /*0b40*/  FSEL R0, R19, -INF , P1 ;  /* 0xff80000013007808 */ /* 0x000fe20000800000 */
[----:B0-----:R-:W-:Y:S01]  /*0b50*/  FFMA R17, -R3, R18, 1 ;  /* 0x3f80000003117423 */ /* 0x001fe20000000112 */
[----:B--2---:R-:W-:-:S04]  /*0b60*/  FADD R16, -R15, 1 ;  /* 0x3f8000000f107421 */ /* 0x004fc80000000100 */
[----:B------:R-:W-:-:S04]  /*0b70*/  FMUL R16, R16, R21 ;  /* 0x0000001510107220 */ /* 0x000fc80000400000 */
[----:B------:R-:W-:Y:S01]  /*0b80*/  FFMA R20, R15, R0, R16 ;  /* 0x000000000f147223 */ /* 0x000fe20000000010 */
[----:B------:R-:W-:-:S03]  /*0b90*/  FFMA R0, R18, R17, R18 ;  /* 0x0000001112007223 */ /* 0x000fc60000000012 */
[----:B------:R-:W0:Y:S01]  /*0ba0*/  FCHK P0, R20, R3 ;  /* 0x0000000314007302 */ /* 0x000e220000000000 */
[----:B------:R-:W-:-:S04]  /*0bb0*/  FFMA R15, R0, R20, RZ ;  /* 0x00000014000f7223 */ /* 0x000fc800000000ff */
[----:B------:R-:W-:-:S04]  /*0bc0*/  FFMA R16, -R3, R15, R20 ;  /* 0x0000000f03107223 */ /* 0x000fc80000000114 */
[----:B------:R-:W-:Y:S01]  /*0bd0*/  FFMA R15, R0, R16, R15 ;  /* 0x00000010000f7223 */ /* 0x000fe2000000000f */
[----:B0-----:R-:W-:Y:S06]  /*0be0*/  @!P0 BRA `(.L_x_18) ;  /* 0x0000000000108947 */ /* 0x001fec0003800000 */
[----:B------:R-:W-:Y:S01]  /*0bf0*/  IMAD.MOV.U32 R0, RZ, RZ, R20 ;  /* 0x000000ffff007224 */ /* 0x000fe200078e0014 */
[----:B------:R-:W-:-:S07]  /*0c00*/  MOV R16, 0xc20 ;  /* 0x00000c2000107802 */ /* 0x000fce0000000f00 */
[----:B------:R-:W-:Y:S05]  /*0c10*/  CALL.REL.NOINC `($__internal_0_$__cuda_sm3x_div_rn_noftz_f32_slowpath) ;  /* 0x0000000400647944 */ /* 0x000fea0003c00000 */
[----:B------:R-:W-:-:S07]  /*0c20*/  MOV R15, R0 ;  /* 0x00000000000f7202 */ /* 0x000fce0000000f00 */
.L_x_18:
[----:B------:R-:W-:Y:S05]  /*0c30*/  BSYNC.RECONVERGENT B2 ;  /* 0x0000000000027941 */ /* 0x000fea0003800200 */
.L_x_17:
[----:B------:R-:W-:-:S07]  /*0c40*/  FADD R14, R14, -R15 ;  /* 0x8000000f0e0e7221 */ /* 0x000fce0000000000 */
.L_x_16:
[----:B------:R-:W-:Y:S05]  /*0c50*/  BSYNC.RECONVERGENT B1 ;  /* 0x0000000000017941 */ /* 0x000fea0003800200 */
.L_x_15:
[----:B------:R-:W2:Y:S01]  /*0c60*/  LDG.E.CONSTANT R9, desc[UR4][R8.64] ;  /* 0x0000000408097981 */ /* 0x000ea2000c1e9900 */
[----:B------:R-:W-:Y:S01]  /*0c70*/  BSSY.RECONVERGENT B1, `(.L_x_19) ;  /* 0x000004b000017945 */ /* 0x000fe20003800200 */
[----:B--2---:R-:W-:-:S04]  /*0c80*/  FSETP.GEU.AND P0, PT, R9, 1, PT ;  /* 0x3f8000000900780b */ /* 0x004fc80003f0e000 */
[----:B------:R-:W-:-:S13]  /*0c90*/  FSETP.LEU.OR P0, PT, R9, RZ, P0 ;  /* 0x000000ff0900720b */ /* 0x000fda000070b400 */
[----:B------:R-:W-:Y:S05]  /*0ca0*/  @P0 BRA `(.L_x_20) ;  /* 0x00000004001c0947 */ /* 0x000fea0003800000 */
[----:B------:R0:W2:Y:S01]  /*0cb0*/  LDG.E.CONSTANT R10, desc[UR4][R10.64] ;  /* 0x000000040a0a7981 */ /* 0x0000a2000c1e9900 */
[C---:B------:R-:W-:Y:S01]  /*0cc0*/  FADD R0, -R9.reuse, 1 ;  /* 0x3f80000009007421 */ /* 0x040fe20000000100 */
[C---:B------:R-:W-:Y:S01]  /*0cd0*/  FMUL R8, R9.reuse, 8388608 ;  /* 0x4b00000009087820 */ /* 0x040fe20000400000 */
[----:B------:R-:W-:Y:S01]  /*0ce0*/  FSETP.GEU.AND P0, PT, R9, 1.175494350822287508e-38, PT ;  /* 0x008000000900780b */ /* 0x000fe20003f0e000 */
[----:B------:R-:W-:Y:S01]  /*0cf0*/  HFMA2 R16, -RZ, RZ, 1.5048828125, 33.21875 ;  /* 0x3e055027ff107431 */ /* 0x000fe200000001ff */
[----:B------:R-:W-:Y:S01]  /*0d00*/  BSSY.RECONVERGENT B2, `(.L_x_21) ;  /* 0x0000040000027945 */ /* 0x000fe20003800200 */
[----:B------:R-:W-:Y:S02]  /*0d10*/  FSETP.GEU.AND P1, PT, R0, 1.175494350822287508e-38, PT ;  /* 0x008000000000780b */ /* 0x000fe40003f2e000 */
[----:B------:R-:W-:Y:S02]  /*0d20*/  FSEL R8, R8, R9, !P0 ;  /* 0x0000000908087208 */ /* 0x000fe40004000000 */
[----:B------:R-:W-:-:S02]  /*0d30*/  FSEL R19, RZ, -23, P1 ;  /* 0xc1b80000ff137808 */ /* 0x000fc40000800000 */
[----:B------:R-:W-:-:S04]  /*0d40*/  IADD3 R17, PT, PT, R8, -0x3f2aaaab, RZ ;  /* 0xc0d5555508117810 */ /* 0x000fc80007ffe0ff */
[----:B------:R-:W-:-:S03]  /*0d50*/  LOP3.LUT R17, R17, 0xff800000, RZ, 0xc0, !PT ;  /* 0xff80000011117812 */ /* 0x000fc600078ec0ff */
[----:B------:R-:W-:Y:S01]  /*0d60*/  @!P1 FMUL R0, R0, 8388608 ;  /* 0x4b00000000009820 */ /* 0x000fe20000400000 */
[-C--:B0-----:R-:W-:Y:S02]  /*0d70*/  IADD3 R11, PT, PT, R8, -R17.reuse, RZ ;  /* 0x80000011080b7210 */ /* 0x081fe40007ffe0ff */
[----:B------:R-:W-:Y:S02]  /*0d80*/  I2FP.F32.S32 R17, R17 ;  /* 0x0000001100117245 */ /* 0x000fe40000201400 */
[C---:B------:R-:W-:Y:S01]  /*0d90*/  IADD3 R15, PT, PT, R0.reuse, -0x3f2aaaab, RZ ;  /* 0xc0d55555000f7810 */ /* 0x040fe20007ffe0ff */
[----:B------:R-:W-:Y:S01]  /*0da0*/  FADD R11, R11, -1 ;  /* 0xbf8000000b0b7421 */ /* 0x000fe20000000000 */
[C---:B------:R-:W-:Y:S02]  /*0db0*/  ISETP.GT.U32.AND P1, PT, R0.reuse, 0x7f7fffff, PT ;  /* 0x7f7fffff0000780c */ /* 0x040fe40003f24070 */
[----:B------:R-:W-:Y:S02]  /*0dc0*/  LOP3.LUT R15, R15, 0xff800000, RZ, 0xc0, !PT ;  /* 0xff8000000f0f7812 */ /* 0x000fe400078ec0ff */
[----:B------:R-:W-:-:S03]  /*0dd0*/  FSETP.NEU.AND P2, PT, R0, RZ, PT ;  /* 0x000000ff0000720b */ /* 0x000fc60003f4d000 */
[----:B------:R-:W-:-:S04]  /*0de0*/  IMAD.IADD R9, R0, 0x1, -R15 ;  /* 0x0000000100097824 */ /* 0x000fc800078e0a0f */
        /* <DEDUP_REMOVED lines=11> */
[----:B------:R-:W-:Y:S01]  /*0ea0*/  FFMA R20, R9, R18, -0.24999669194221496582 ;  /* 0xbe7fff2209147423 */ /* 0x000fe20000000012 */
[----:B------:R-:W-:Y:S01]  /*0eb0*/  FFMA R18, R11, R16, -0.24999669194221496582 ;  /* 0xbe7fff220b127423 */ /* 0x000fe20000000010 */
[----:B------:R-:W-:Y:S02]  /*0ec0*/  FSEL R16, RZ, -23, P0 ;  /* 0xc1b80000ff107808 */ /* 0x000fe40000000000 */
[----:B------:R-:W-:Y:S01]  /*0ed0*/  FFMA R22, R9, R20, 0.33333182334899902344 ;  /* 0x3eaaaa7809167423 */ /* 0x000fe20000000014 */
[----:B------:R-:W-:Y:S01]  /*0ee0*/  FFMA R18, R11, R18, 0.33333182334899902344 ;  /* 0x3eaaaa780b127423 */ /* 0x000fe20000000012 */
[----:B------:R-:W-:Y:S01]  /*0ef0*/  I2FP.F32.S32 R20, R15 ;  /* 0x0000000f00147245 */ /* 0x000fe20000201400 */
[----:B------:R-:W-:Y:S01]  /*0f00*/  FFMA R16, R17, 1.1920928955078125e-07, R16 ;  /* 0x3400000011107823 */ /* 0x000fe20000000010 */
[----:B------:R-:W-:Y:S01]  /*0f10*/  FFMA R22, R9, R22, -0.5 ;  /* 0xbf00000009167423 */ /* 0x000fe20000000016 */
[----:B------:R-:W-:Y:S01]  /*0f20*/  FFMA R18, R11, R18, -0.5 ;  /* 0xbf0000000b127423 */ /* 0x000fe20000000012 */
[----:B------:R-:W-:Y:S01]  /*0f30*/  ISETP.GT.U32.AND P0, PT, R8, 0x7f7fffff, PT ;  /* 0x7f7fffff0800780c */ /* 0x000fe20003f04070 */
[----:B------:R-:W-:Y:S01]  /*0f40*/  FFMA R19, R20, 1.1920928955078125e-07, R19 ;  /* 0x3400000014137823 */ /* 0x000fe20000000013 */
[----:B------:R-:W-:Y:S01]  /*0f50*/  FMUL R22, R9, R22 ;  /* 0x0000001609167220 */ /* 0x000fe20000400000 */
[----:B------:R-:W-:-:S03]  /*0f60*/  FMUL R18, R11, R18 ;  /* 0x000000120b127220 */ /* 0x000fc60000400000 */
[----:B------:R-:W-:Y:S01]  /*0f70*/  FFMA R22, R9, R22, R9 ;  /* 0x0000001609167223 */ /* 0x000fe20000000009 */
[----:B------:R-:W-:Y:S01]  /*0f80*/  MOV R9, 0x7f800000 ;  /* 0x7f80000000097802 */ /* 0x000fe20000000f00 */
[----:B------:R-:W-:Y:S02]  /*0f90*/  FFMA R11, R11, R18, R11 ;  /* 0x000000120b0b7223 */ /* 0x000fe4000000000b */
[----:B------:R-:W-:Y:S01]  /*0fa0*/  FFMA R19, R19, 0.69314718246459960938, R22 ;  /* 0x3f31721813137823 */ /* 0x000fe20000000016 */
[----:B------:R-:W0:Y:S01]  /*0fb0*/  MUFU.RCP R18, R3 ;  /* 0x0000000300127308 */ /* 0x000e220000001000 */
[-C--:B------:R-:W-:Y:S01]  /*0fc0*/  @P1 FFMA R19, R0, R9.reuse, +INF ;  /* 0x7f80000000131423 */ /* 0x080fe20000000009 */
[----:B------:R-:W-:Y:S01]  /*0fd0*/  FFMA R11, R16, 0.69314718246459960938, R11 ;  /* 0x3f317218100b7823 */ /* 0x000fe2000000000b */
[C---:B------:R-:W-:Y:S01]  /*0fe0*/  @P0 FFMA R11, R8.reuse, R9, +INF ;  /* 0x7f800000080b0423 */ /* 0x040fe20000000009 */
[----:B------:R-:W-:Y:S02]  /*0ff0*/  FSETP.NEU.AND P1, PT, R8, RZ, PT ;  /* 0x000000ff0800720b */ /* 0x000fe40003f2d000 */
[----:B------:R-:W-:-:S02]  /*1000*/  FSEL R19, R19, -INF , P2 ;  /* 0xff80000013137808 */ /* 0x000fc40001000000 */
[----:B------:R-:W-:Y:S01]  /*1010*/  FSEL R11, R11, -INF , P1 ;  /* 0xff8000000b0b7808 */ /* 0x000fe20000800000 */
[----:B0-----:R-:W-:Y:S01]  /*1020*/  FFMA R9, -R3, R18, 1 ;  /* 0x3f80000003097423 */ /* 0x001fe20000000112 */
[----:B--2---:R-:W-:-:S04]  /*1030*/  FADD R0, -R10, 1 ;  /* 0x3f8000000a007421 */ /* 0x004fc80000000100 */
[----:B------:R-:W-:Y:S01]  /*1040*/  FMUL R19, R0, R19 ;  /* 0x0000001300137220 */ /* 0x000fe20000400000 */
[----:B------:R-:W-:-:S03]  /*1050*/  FFMA R0, R18, R9, R18 ;  /* 0x0000000912007223 */ /* 0x000fc60000000012 */
[----:B------:R-:W-:-:S04]  /*1060*/  FFMA R10, R10, R11, R19 ;  /* 0x0000000b0a0a7223 */ /* 0x000fc80000000013 */
        /* <DEDUP_REMOVED lines=9> */
.L_x_22:
[----:B------:R-:W-:Y:S05]  /*1100*/  BSYNC.RECONVERGENT B2 ;  /* 0x0000000000027941 */ /* 0x000fea0003800200 */
.L_x_21:
[----:B------:R-:W-:-:S07]  /*1110*/  FADD R14, R14, -R9 ;  /* 0x800000090e0e7221 */ /* 0x000fce0000000000 */
.L_x_20:
[----:B------:R-:W-:Y:S05]  /*1120*/  BSYNC.RECONVERGENT B1 ;  /* 0x0000000000017941 */ /* 0x000fea0003800200 */
.L_x_19:
[----:B------:R-:W-:-:S04]  /*1130*/  IADD3 R13, PT, PT, R13, 0x2, RZ ;  /* 0x000000020d0d7810 */ /* 0x000fc80007ffe0ff */
[----:B------:R-:W-:-:S13]  /*1140*/  ISETP.GE.AND P0, PT, R13, R12, PT ;  /* 0x0000000c0d00720c */ /* 0x000fda0003f06270 */
[----:B------:R-:W-:Y:S05]  /*1150*/  @!P0 BRA `(.L_x_23) ;  /* 0xfffffff400848947 */ /* 0x000fea000383ffff */
.L_x_14:
[----:B------:R-:W-:Y:S05]  /*1160*/  BSYNC.RECONVERGENT B0 ;  /* 0x0000000000007941 */ /* 0x000fea0003800200 */
.L_x_9:
[----:B------:R-:W0:Y:S02]  /*1170*/  LDC.64 R4, c[0x0][0x388] ;  /* 0x0000e200ff047b82 */ /* 0x000e240000000a00 */
[----:B0-----:R-:W-:-:S05]  /*1180*/  IMAD.WIDE R2, R2, 0x4, R4 ;  /* 0x0000000402027825 */ /* 0x001fca00078e0204 */
[----:B------:R-:W-:Y:S01]  /*1190*/  STG.E desc[UR4][R2.64], R14 ;  /* 0x0000000e02007986 */ /* 0x000fe2000c101904 */
[----:B------:R-:W-:Y:S05]  /*11a0*/  EXIT ;  /* 0x000000000000794d */ /* 0x000fea0003800000 */
        .weak           $__internal_0_$__cuda_sm3x_div_rn_noftz_f32_slowpath
        .type           $__internal_0_$__cuda_sm3x_div_rn_noftz_f32_slowpath,@function
        .size           $__internal_0_$__cuda_sm3x_div_rn_noftz_f32_slowpath,(.L_x_281 - $__internal_0_$__cuda_sm3x_div_rn_noftz_f32_slowpath)
$__internal_0_$__cuda_sm3x_div_rn_noftz_f32_slowpath:
[----:B------:R-:W-:Y:S01]  /*11b0*/  SHF.R.U32.HI R15, RZ, 0x17, R3 ;  /* 0x00000017ff0f7819 */ /* 0x000fe20000011603 */
[----:B------:R-:W-:Y:S01]  /*11c0*/  BSSY.RECONVERGENT B3, `(.L_x_24) ;  /* 0x0000063000037945 */ /* 0x000fe20003800200 */
[----:B------:R-:W-:Y:S02]  /*11d0*/  SHF.R.U32.HI R17, RZ, 0x17, R0 ;  /* 0x00000017ff117819 */ /* 0x000fe40000011600 */
[----:B------:R-:W-:Y:S02]  /*11e0*/  LOP3.LUT R15, R15, 0xff, RZ, 0xc0, !PT ;  /* 0x000000ff0f0f7812 */ /* 0x000fe400078ec0ff */
[----:B------:R-:W-:Y:S02]  /*11f0*/  LOP3.LUT R20, R17, 0xff, RZ, 0xc0, !PT ;  /* 0x000000ff11147812 */ /* 0x000fe400078ec0ff */
[----:B------:R-:W-:Y:S02]  /*1200*/  IADD3 R21, PT, PT, R15, -0x1, RZ ;  /* 0xffffffff0f157810 */ /* 0x000fe40007ffe0ff */
[----:B------:R-:W-:Y:S01]  /*1210*/  MOV R19, R3 ;  /* 0x0000000300137202 */ /* 0x000fe20000000f00 */
[----:B------:R-:W-:Y:S01]  /*1220*/  VIADD R18, R20, 0xffffffff ;  /* 0xffffffff14127836 */ /* 0x000fe20000000000 */
[----:B------:R-:W-:-:S04]  /*1230*/  ISETP.GT.U32.AND P0, PT, R21, 0xfd, PT ;  /* 0x000000fd1500780c */ /* 0x000fc80003f04070 */
[----:B------:R-:W-:-:S13]  /*1240*/  ISETP.GT.U32.OR P0, PT, R18, 0xfd, P0 ;  /* 0x000000fd1200780c */ /* 0x000fda0000704470 */
[----:B------:R-:W-:Y:S01]  /*1250*/  @!P0 MOV R17, RZ ;  /* 0x000000ff00118202 */ /* 0x000fe20000000f00 */
[----:B------:R-:W-:Y:S06]  /*1260*/  @!P0 BRA `(.L_x_25) ;  /* 0x00000000005c8947 */ /* 0x000fec0003800000 */
[----:B------:R-:W-:Y:S02]  /*1270*/  FSETP.GTU.FTZ.AND P0, PT, |R0|, +INF , PT ;  /* 0x7f8000000000780b */ /* 0x000fe40003f1c200 */
[----:B------:R-:W-:-:S04]  /*1280*/  FSETP.GTU.FTZ.AND P1, PT, |R3|, +INF , PT ;  /* 0x7f8000000300780b */ /* 0x000fc80003f3c200 */
[----:B------:R-:W-:-:S13]  /*1290*/  PLOP3.LUT P0, PT, P0, P1, PT, 0xf8, 0x8f ;  /* 0x00000000008f781c */ /* 0x000fda0000703f70 */
[----:B------:R-:W-:Y:S05]  /*12a0*/  @P0 BRA `(.L_x_26) ;  /* 0x00000004004c0947 */ /* 0x000fea0003800000 */
[----:B------:R-:W-:-:S13]  /*12b0*/  LOP3.LUT P0, RZ, R19, 0x7fffffff, R0, 0xc8, !PT ;  /* 0x7fffffff13ff7812 */ /* 0x000fda000780c800 */
[----:B------:R-:W-:Y:S05]  /*12c0*/  @!P0 BRA `(.L_x_27) ;  /* 0x00000004003c8947 */ /* 0x000fea0003800000 */
[C---:B------:R-:W-:Y:S02]  /*12d0*/  FSETP.NEU.FTZ.AND P2, PT, |R0|.reuse, +INF , PT ;  /* 0x7f8000000000780b */ /* 0x040fe40003f5d200 */
[----:B------:R-:W-:Y:S02]  /*12e0*/  FSETP.NEU.FTZ.AND P1, PT, |R3|, +INF , PT ;  /* 0x7f8000000300780b */ /* 0x000fe40003f3d200 */
[----:B------:R-:W-:-:S11]  /*12f0*/  FSETP.NEU.FTZ.AND P0, PT, |R0|, +INF , PT ;  /* 0x7f8000000000780b */ /* 0x000fd60003f1d200 */
[----:B------:R-:W-:Y:S05]  /*1300*/  @!P1 BRA !P2, `(.L_x_27) ;  /* 0x00000004002c9947 */ /* 0x000fea0005000000 */
[----:B------:R-:W-:-:S04]  /*1310*/  LOP3.LUT P2, RZ, R0, 0x7fffffff, RZ, 0xc0, !PT ;  /* 0x7fffffff00ff7812 */ /* 0x000fc8000784c0ff */
[----:B------:R-:W-:-:S13]  /*1320*/  PLOP3.LUT P1, PT, P1, P2, PT, 0x2f, 0xf2 ;  /* 0x0000000000f2781c */ /* 0x000fda0000f24577 */
[----:B------:R-:W-:Y:S05]  /*1330*/  @P1 BRA `(.L_x_28) ;  /* 0x0000000400181947 */ /* 0x000fea0003800000 */
[----:B------:R-:W-:-:S04]  /*1340*/  LOP3.LUT P1, RZ, R19, 0x7fffffff, RZ, 0xc0, !PT ;  /* 0x7fffffff13ff7812 */ /* 0x000fc8000782c0ff */
[----:B------:R-:W-:-:S13]  /*1350*/  PLOP3.LUT P0, PT, P0, P1, PT, 0x2f, 0xf2 ;  /* 0x0000000000f2781c */ /* 0x000fda0000702577 */
[----:B------:R-:W-:Y:S05]  /*1360*/  @P0 BRA `(.L_x_29) ;  /* 0x0000000400000947 */ /* 0x000fea0003800000 */
[----:B------:R-:W-:Y:S02]  /*1370*/  ISETP.GE.AND P0, PT, R18, RZ, PT ;  /* 0x000000ff1200720c */ /* 0x000fe40003f06270 */
[----:B------:R-:W-:-:S11]  /*1380*/  ISETP.GE.AND P1, PT, R21, RZ, PT ;  /* 0x000000ff1500720c */ /* 0x000fd60003f26270 */
[----:B------:R-:W-:Y:S01]  /*1390*/  @P0 MOV R17, RZ ;  /* 0x000000ff00110202 */ /* 0x000fe20000000f00 */
[----:B------:R-:W-:Y:S02]  /*13a0*/  @!P0 IMAD.MOV.U32 R17, RZ, RZ, -0x40 ;  /* 0xffffffc0ff118424 */ /* 0x000fe400078e00ff */
[----:B------:R-:W-:Y:S01]  /*13b0*/  @!P0 FFMA R0, R0, 1.84467440737095516160e+19, RZ ;  /* 0x5f80000000008823 */ /* 0x000fe200000000ff */
[----:B------:R-:W-:Y:S02]  /*13c0*/  @!P1 FFMA R19, R3, 1.84467440737095516160e+19, RZ ;  /* 0x5f80000003139823 */ /* 0x000fe400000000ff */
[----:B------:R-:W-:-:S07]  /*13d0*/  @!P1 IADD3 R17, PT, PT, R17, 0x40, RZ ;  /* 0x0000004011119810 */ /* 0x000fce0007ffe0ff */
.L_x_25:
[----:B------:R-:W-:Y:S01]  /*13e0*/  LEA R18, R15, 0xc0800000, 0x17 ;  /* 0xc08000000f127811 */ /* 0x000fe200078eb8ff */
[----:B------:R-:W-:Y:S01]  /*13f0*/  BSSY.RECONVERGENT B4, `(.L_x_30) ;  /* 0x0000036000047945 */ /* 0x000fe20003800200 */
[----:B------:R-:W-:Y:S02]  /*1400*/  IADD3 R20, PT, PT, R20, -0x7f, RZ ;  /* 0xffffff8114147810 */ /* 0x000fe40007ffe0ff */
[----:B------:R-:W-:-:S03]  /*1410*/  IADD3 R22, PT, PT, -R18, R19, RZ ;  /* 0x0000001312167210 */ /* 0x000fc60007ffe1ff */
[----:B------:R-:W-:Y:S01]  /*1420*/  IMAD R0, R20, -0x800000, R0 ;  /* 0xff80000014007824 */ /* 0x000fe200078e0200 */
[----:B------:R-:W0:Y:S01]  /*1430*/  MUFU.RCP R19, R22 ;  /* 0x0000001600137308 */ /* 0x000e220000001000 */
[----:B------:R-:W-:Y:S01]  /*1440*/  FADD.FTZ R21, -R22, -RZ ;  /* 0x800000ff16157221 */ /* 0x000fe20000010100 */
[----:B------:R-:W-:-:S05]  /*1450*/  IADD3 R20, PT, PT, R20, 0x7f, -R15 ;  /* 0x0000007f14147810 */ /* 0x000fca0007ffe80f */
[----:B------:R-:W-:Y:S02]  /*1460*/  IMAD.IADD R20, R20, 0x1, R17 ;  /* 0x0000000114147824 */ /* 0x000fe400078e0211 */
[----:B0-----:R-:W-:-:S04]  /*1470*/  FFMA R18, R19, R21, 1 ;  /* 0x3f80000013127423 */ /* 0x001fc80000000015 */
[----:B------:R-:W-:-:S04]  /*1480*/  FFMA R19, R19, R18, R19 ;  /* 0x0000001213137223 */ /* 0x000fc80000000013 */
[----:B------:R-:W-:-:S04]  /*1490*/  FFMA R18, R0, R19, RZ ;  /* 0x0000001300127223 */ /* 0x000fc800000000ff */
[----:B------:R-:W-:-:S04]  /*14a0*/  FFMA R23, R21, R18, R0 ;  /* 0x0000001215177223 */ /* 0x000fc80000000000 */
[----:B------:R-:W-:-:S04]  /*14b0*/  FFMA R18, R19, R23, R18 ;  /* 0x0000001713127223 */ /* 0x000fc80000000012 */
[----:B------:R-:W-:-:S04]  /*14c0*/  FFMA R21, R21, R18, R0 ;  /* 0x0000001215157223 */ /* 0x000fc80000000000 */
[----:B------:R-:W-:-:S05]  /*14d0*/  FFMA R0, R19, R21, R18 ;  /* 0x0000001513007223 */ /* 0x000fca0000000012 */
[----:B------:R-:W-:-:S04]  /*14e0*/  SHF.R.U32.HI R15, RZ, 0x17, R0 ;  /* 0x00000017ff0f7819 */ /* 0x000fc80000011600 */
[----:B------:R-:W-:-:S04]  /*14f0*/  LOP3.LUT R15, R15, 0xff, RZ, 0xc0, !PT ;  /* 0x000000ff0f0f7812 */ /* 0x000fc800078ec0ff */
[----:B------:R-:W-:-:S04]  /*1500*/  IADD3 R22, PT, PT, R15, R20, RZ ;  /* 0x000000140f167210 */ /* 0x000fc80007ffe0ff */
[----:B------:R-:W-:-:S04]  /*1510*/  IADD3 R15, PT, PT, R22, -0x1, RZ ;  /* 0xffffffff160f7810 */ /* 0x000fc80007ffe0ff */
[----:B------:R-:W-:-:S13]  /*1520*/  ISETP.GE.U32.AND P0, PT, R15, 0xfe, PT ;  /* 0x000000fe0f00780c */ /* 0x000fda0003f06070 */
[----:B------:R-:W-:Y:S05]  /*1530*/  @!P0 BRA `(.L_x_31) ;  /* 0x0000000000808947 */ /* 0x000fea0003800000 */
[----:B------:R-:W-:-:S13]  /*1540*/  ISETP.GT.AND P0, PT, R22, 0xfe, PT ;  /* 0x000000fe1600780c */ /* 0x000fda0003f04270 */
[----:B------:R-:W-:Y:S05]  /*1550*/  @P0 BRA `(.L_x_32) ;  /* 0x00000000006c0947 */ /* 0x000fea0003800000 */
[----:B------:R-:W-:-:S13]  /*1560*/  ISETP.GE.AND P0, PT, R22, 0x1, PT ;  /* 0x000000011600780c */ /* 0x000fda0003f06270 */
[----:B------:R-:W-:Y:S05]  /*1570*/  @P0 BRA `(.L_x_33) ;  /* 0x0000000000740947 */ /* 0x000fea0003800000 */
[----:B------:R-:W-:Y:S02]  /*1580*/  ISETP.GE.AND P0, PT, R22, -0x18, PT ;  /* 0xffffffe81600780c */ /* 0x000fe40003f06270 */
[----:B------:R-:W-:-:S11]  /*1590*/  LOP3.LUT R0, R0, 0x80000000, RZ, 0xc0, !PT ;  /* 0x8000000000007812 */ /* 0x000fd600078ec0ff */
[----:B------:R-:W-:Y:S05]  /*15a0*/  @!P0 BRA `(.L_x_33) ;  /* 0x0000000000688947 */ /* 0x000fea0003800000 */
[-CC-:B------:R-:W-:Y:S01]  /*15b0*/  FFMA.RZ R15, R19, R21.reuse, R18.reuse ;  /* 0x00000015130f7223 */ /* 0x180fe2000000c012 */
[C---:B------:R-:W-:Y:S02]  /*15c0*/  IADD3 R20, PT, PT, R22.reuse, 0x20, RZ ;  /* 0x0000002016147810 */ /* 0x040fe40007ffe0ff */
[C---:B------:R-:W-:Y:S02]  /*15d0*/  ISETP.NE.AND P2, PT, R22.reuse, RZ, PT ;  /* 0x000000ff1600720c */ /* 0x040fe40003f45270 */
[----:B------:R-:W-:Y:S01]  /*15e0*/  LOP3.LUT R17, R15, 0x7fffff, RZ, 0xc0, !PT ;  /* 0x007fffff0f117812 */ /* 0x000fe200078ec0ff */
[CCC-:B------:R-:W-:Y:S01]  /*15f0*/  FFMA.RP R15, R19.reuse, R21.reuse, R18.reuse ;  /* 0x00000015130f7223 */ /* 0x1c0fe20000008012 */
[----:B------:R-:W-:Y:S01]  /*1600*/  FFMA.RM R18, R19, R21, R18 ;  /* 0x0000001513127223 */ /* 0x000fe20000004012 */
[----:B------:R-:W-:Y:S01]  /*1610*/  IMAD.MOV R19, RZ, RZ, -R22 ;  /* 0x000000ffff137224 */ /* 0x000fe200078e0a16 */
[----:B------:R-:W-:Y:S02]  /*1620*/  LOP3.LUT R17, R17, 0x800000, RZ, 0xfc, !PT ;  /* 0x0080000011117812 */ /* 0x000fe400078efcff */
[----:B------:R-:W-:-:S02]  /*1630*/  ISETP.NE.AND P1, PT, R22, RZ, PT ;  /* 0x000000ff1600720c */ /* 0x000fc40003f25270 */
[----:B------:R-:W-:Y:S02]  /*1640*/  SHF.L.U32 R20, R17, R20, RZ ;  /* 0x0000001411147219 */ /* 0x000fe400000006ff */
[----:B------:R-:W-:Y:S02]  /*1650*/  FSETP.NEU.FTZ.AND P0, PT, R15, R18, PT ;  /* 0x000000120f00720b */ /* 0x000fe40003f1d000 */
[----:B------:R-:W-:Y:S02]  /*1660*/  SEL R18, R19, RZ, P2 ;  /* 0x000000ff13127207 */ /* 0x000fe40001000000 */
[----:B------:R-:W-:Y:S02]  /*1670*/  ISETP.NE.AND P1, PT, R20, RZ, P1 ;  /* 0x000000ff1400720c */ /* 0x000fe40000f25270 */
[----:B------:R-:W-:Y:S02]  /*1680*/  SHF.R.U32.HI R18, RZ, R18, R17 ;  /* 0x00000012ff127219 */ /* 0x000fe40000011611 */
[----:B------:R-:W-:-:S02]  /*1690*/  PLOP3.LUT P0, PT, P0, P1, PT, 0xf8, 0x8f ;  /* 0x00000000008f781c */ /* 0x000fc40000703f70 */
[----:B------:R-:W-:Y:S02]  /*16a0*/  SHF.R.U32.HI R20, RZ, 0x1, R18 ;  /* 0x00000001ff147819 */ /* 0x000fe40000011612 */
[----:B------:R-:W-:-:S04]  /*16b0*/  SEL R15, RZ, 0x1, !P0 ;  /* 0x00000001ff0f7807 */ /* 0x000fc80004000000 */
[----:B------:R-:W-:-:S04]  /*16c0*/  LOP3.LUT R15, R15, 0x1, R20, 0xf8, !PT ;  /* 0x000000010f0f7812 */ /* 0x000fc800078ef814 */
[----:B------:R-:W-:-:S04]  /*16d0*/  LOP3.LUT R15, R15, R18, RZ, 0xc0, !PT ;  /* 0x000000120f0f7212 */ /* 0x000fc800078ec0ff */
[----:B------:R-:W-:-:S04]  /*16e0*/  IADD3 R15, PT, PT, R20, R15, RZ ;  /* 0x0000000f140f7210 */ /* 0x000fc80007ffe0ff */
[----:B------:R-:W-:Y:S01]  /*16f0*/  LOP3.LUT R0, R15, R0, RZ, 0xfc, !PT ;  /* 0x000000000f007212 */ /* 0x000fe200078efcff */
[----:B------:R-:W-:Y:S06]  /*1700*/  BRA `(.L_x_33) ;  /* 0x0000000000107947 */ /* 0x000fec0003800000 */
.L_x_32:
[----:B------:R-:W-:-:S04]  /*1710*/  LOP3.LUT R0, R0, 0x80000000, RZ, 0xc0, !PT ;  /* 0x8000000000007812 */ /* 0x000fc800078ec0ff */
[----:B------:R-:W-:Y:S01]  /*1720*/  LOP3.LUT R0, R0, 0x7f800000, RZ, 0xfc, !PT ;  /* 0x7f80000000007812 */ /* 0x000fe200078efcff */
[----:B------:R-:W-:Y:S06]  /*1730*/  BRA `(.L_x_33) ;  /* 0x0000000000047947 */ /* 0x000fec0003800000 */
.L_x_31:
[----:B------:R-:W-:-:S07]  /*1740*/  LEA R0, R20, R0, 0x17 ;  /* 0x0000000014007211 */ /* 0x000fce00078eb8ff */
.L_x_33:
[----:B------:R-:W-:Y:S05]  /*1750*/  BSYNC.RECONVERGENT B4 ;  /* 0x0000000000047941 */ /* 0x000fea0003800200 */
.L_x_30:
[----:B------:R-:W-:Y:S05]  /*1760*/  BRA `(.L_x_34) ;  /* 0x0000000000207947 */ /* 0x000fea0003800000 */
.L_x_29:
[----:B------:R-:W-:-:S04]  /*1770*/  LOP3.LUT R0, R19, 0x80000000, R0, 0x48, !PT ;  /* 0x8000000013007812 */ /* 0x000fc800078e4800 */
[----:B------:R-:W-:Y:S01]  /*1780*/  LOP3.LUT R0, R0, 0x7f800000, RZ, 0xfc, !PT ;  /* 0x7f80000000007812 */ /* 0x000fe200078efcff */
[----:B------:R-:W-:Y:S06]  /*1790*/  BRA `(.L_x_34) ;  /* 0x0000000000147947 */ /* 0x000fec0003800000 */
.L_x_28:
[----:B------:R-:W-:Y:S01]  /*17a0*/  LOP3.LUT R0, R19, 0x80000000, R0, 0x48, !PT ;  /* 0x8000000013007812 */ /* 0x000fe200078e4800 */
[----:B------:R-:W-:Y:S06]  /*17b0*/  BRA `(.L_x_34) ;  /* 0x00000000000c7947 */ /* 0x000fec0003800000 */
.L_x_27:
[----:B------:R-:W0:Y:S01]  /*17c0*/  MUFU.RSQ R0, -QNAN ;  /* 0xffc0000000007908 */ /* 0x000e220000001400 */
[----:B------:R-:W-:Y:S05]  /*17d0*/  BRA `(.L_x_34) ;  /* 0x0000000000047947 */ /* 0x000fea0003800000 */
.L_x_26:
[----:B------:R-:W-:-:S07]  /*17e0*/  FADD.FTZ R0, R0, R3 ;  /* 0x0000000300007221 */ /* 0x000fce0000010000 */
.L_x_34:
[----:B------:R-:W-:Y:S05]  /*17f0*/  BSYNC.RECONVERGENT B3 ;  /* 0x0000000000037941 */ /* 0x000fea0003800200 */
.L_x_24:
[----:B------:R-:W-:-:S04]  /*1800*/  HFMA2 R17, -RZ, RZ, 0, 0 ;  /* 0x00000000ff117431 */ /* 0x000fc800000001ff */
[----:B0-----:R-:W-:Y:S05]  /*1810*/  RET.REL.NODEC R16 `(ComputeBinaryCrossentropyLoss) ;  /* 0xffffffe410f87950 */ /* 0x001fea0003c3ffff */
.L_x_35:
        /* <DEDUP_REMOVED lines=14> */
.L_x_281:


//--------------------- .text.ComputeBackwardPropagationLossHuber --------------------------
	.section	.text.ComputeBackwardPropagationLossHuber,"ax",@progbits
	.align	128
        .global         ComputeBackwardPropagationLossHuber
        .type           ComputeBackwardPropagationLossHuber,@function
        .size           ComputeBackwardPropagationLossHuber,(.L_x_294 - ComputeBackwardPropagationLossHuber)
        .other          ComputeBackwardPropagationLossHuber,@"STO_CUDA_ENTRY STV_DEFAULT"
ComputeBackwardPropagationLossHuber:
.text.ComputeBackwardPropagationLossHuber:
        /* <DEDUP_REMOVED lines=8> */
[----:B------:R-:W0:Y:S02]  /*0080*/  LDC R2, c[0x0][0x384] ;  /* 0x0000e100ff027b82 */ /* 0x000e240000000800 */
[----:B0-----:R-:W-:-:S13]  /*0090*/  ISETP.GE.AND P0, PT, R2, 0x1, PT ;  /* 0x000000010200780c */ /* 0x001fda0003f06270 */
[----:B------:R-:W-:Y:S05]  /*00a0*/  @!P0 EXIT ;  /* 0x000000000000894d */ /* 0x000fea0003800000 */
[----:B------:R-:W-:Y:S01]  /*00b0*/  IMAD R3, R0, R2, RZ ;  /* 0x0000000200037224 */ /* 0x000fe200078e02ff */
[----:B------:R-:W0:Y:S01]  /*00c0*/  LDCU.64 UR10, c[0x0][0x358] ;  /* 0x00006b00ff0a77ac */ /* 0x000e220008000a00 */
[----:B------:R-:W-:Y:S02]  /*00d0*/  BSSY.RECONVERGENT B0, `(.L_x_36) ;  /* 0x000001a000007945 */ /* 0x000fe40003800200 */
[C---:B------:R-:W-:Y:S01]  /*00e0*/  IMAD.IADD R0, R3.reuse, 0x1, R2 ;  /* 0x0000000103007824 */ /* 0x040fe200078e0202 */
[----:B------:R-:W1:Y:S04]  /*00f0*/  LDCU UR4, c[0x0][0x388] ;  /* 0x00007100ff0477ac */ /* 0x000e680008000800 */
[----:B------:R-:W-:-:S04]  /*0100*/  VIADDMNMX R2, R3, 0x1, R0, !PT ;  /* 0x0000000103027846 */ /* 0x000fc80007800100 */
[----:B------:R-:W-:Y:S01]  /*0110*/  IADD3 R5, PT, PT, R3, -R2, RZ ;  /* 0x8000000203057210 */ /* 0x000fe20007ffe0ff */
[----:B------:R-:W-:-:S03]  /*0120*/  IMAD.IADD R4, R2, 0x1, -R3 ;  /* 0x0000000102047824 */ /* 0x000fc600078e0a03 */
[----:B------:R-:W-:Y:S02]  /*0130*/  ISETP.GT.U32.AND P0, PT, R5, -0x4, PT ;  /* 0xfffffffc0500780c */ /* 0x000fe40003f04070 */
[----:B------:R-:W-:-:S13]  /*0140*/  LOP3.LUT P1, R2, R4, 0x3, RZ, 0xc0, !PT ;  /* 0x0000000304027812 */ /* 0x000fda000782c0ff */
[----:B01----:R-:W-:Y:S05]  /*0150*/  @!P1 BRA `(.L_x_37) ;  /* 0x0000000000449947 */ /* 0x003fea0003800000 */
[----:B------:R-:W0:Y:S01]  /*0160*/  LDC.64 R4, c[0x0][0x3a0] ;  /* 0x0000e800ff047b82 */ /* 0x000e220000000a00 */
[----:B------:R-:W-:-:S07]  /*0170*/  IMAD.MOV R2, RZ, RZ, -R2 ;  /* 0x000000ffff027224 */ /* 0x000fce00078e0a02 */
[----:B------:R-:W1:Y:S08]  /*0180*/  LDC.64 R6, c[0x0][0x390] ;  /* 0x0000e400ff067b82 */ /* 0x000e700000000a00 */
[----:B------:R-:W2:Y:S02]  /*0190*/  LDC.64 R8, c[0x0][0x398] ;  /* 0x0000e600ff087b82 */ /* 0x000ea40000000a00 */
.L_x_38:
[----:B--2---:R-:W-:-:S04]  /*01a0*/  IMAD.WIDE R12, R3, 0x4, R8 ;  /* 0x00000004030c7825 */ /* 0x004fc800078e0208 */
[----:B0-----:R-:W-:Y:S02]  /*01b0*/  IMAD.WIDE R14, R3, 0x4, R4 ;  /* 0x00000004030e7825 */ /* 0x001fe400078e0204 */
[----:B------:R-:W2:Y:S04]  /*01c0*/  LDG.E.CONSTANT R13, desc[UR10][R12.64] ;  /* 0x0000000a0c0d7981 */ /* 0x000ea8000c1e9900 */
[----:B------:R-:W2:Y:S01]  /*01d0*/  LDG.E.CONSTANT R14, desc[UR10][R14.64] ;  /* 0x0000000a0e0e7981 */ /* 0x000ea2000c1e9900 */
[----:B------:R-:W-:-:S04]  /*01e0*/  IADD3 R2, PT, PT, R2, 0x1, RZ ;  /* 0x0000000102027810 */ /* 0x000fc80007ffe0ff */
[----:B------:R-:W-:Y:S01]  /*01f0*/  ISETP.NE.AND P1, PT, R2, RZ, PT ;  /* 0x000000ff0200720c */ /* 0x000fe20003f25270 */
[----:B--23--:R-:W-:-:S05]  /*0200*/  FADD R10, R14, -R13 ;  /* 0x8000000d0e0a7221 */ /* 0x00cfca0000000000 */
[----:B------:R-:W-:Y:S01]  /*0210*/  FMNMX R16, R10, UR4, PT ;  /* 0x000000040a107c09 */ /* 0x000fe2000b800000 */
[----:B-1----:R-:W-:-:S03]  /*0220*/  IMAD.WIDE R10, R3, 0x4, R6 ;  /* 0x00000004030a7825 */ /* 0x002fc600078e0206 */
[----:B------:R-:W-:Y:S01]  /*0230*/  FMNMX R17, R16, -UR4, !PT ;  /* 0x8000000410117c09 */ /* 0x000fe2000f800000 */
[----:B------:R-:W-:-:S04]  /*0240*/  VIADD R3, R3, 0x1 ;  /* 0x0000000103037836 */ /* 0x000fc80000000000 */
[----:B------:R3:W-:Y:S01]  /*0250*/  STG.E desc[UR10][R10.64], R17 ;  /* 0x000000110a007986 */ /* 0x0007e2000c10190a */
[----:B------:R-:W-:Y:S05]  /*0260*/  @P1 BRA `(.L_x_38) ;  /* 0xfffffffc00cc1947 */ /* 0x000fea000383ffff */
.L_x_37:
[----:B------:R-:W-:Y:S05]  /*0270*/  BSYNC.RECONVERGENT B0 ;  /* 0x0000000000007941 */ /* 0x000fea0003800200 */
.L_x_36:
[----:B------:R-:W-:Y:S05]  /*0280*/  @P0 EXIT ;  /* 0x000000000000094d */ /* 0x000fea0003800000 */
[----:B------:R-:W0:Y:S01]  /*0290*/  LDCU.128 UR4, c[0x0][0x390] ;  /* 0x00007200ff0477ac */ /* 0x000e220008000c00 */
[----:B------:R-:W1:Y:S01]  /*02a0*/  LDCU.64 UR8, c[0x0][0x3a0] ;  /* 0x00007400ff0877ac */ /* 0x000e620008000a00 */
[----:B------:R-:W2:Y:S01]  /*02b0*/  LDCU UR12, c[0x0][0x388] ;  /* 0x00007100ff0c77ac */ /* 0x000ea20008000800 */
[----:B0-----:R-:W-:Y:S02]  /*02c0*/  UIADD3 UR6, UP1, UPT, UR6, 0x8, URZ ;  /* 0x0000000806067890 */ /* 0x001fe4000ff3e0ff */
[----:B------:R-:W-:Y:S02]  /*02d0*/  UIADD3 UR4, UP2, UPT, UR4, 0x8, URZ ;  /* 0x0000000804047890 */ /* 0x000fe4000ff5e0ff */
[----:B-1----:R-:W-:Y:S02]  /*02e0*/  UIADD3 UR8, UP0, UPT, UR8, 0x8, URZ ;  /* 0x0000000808087890 */ /* 0x002fe4000ff1e0ff */
[----:B------:R-:W-:Y:S02]  /*02f0*/  UIADD3.X UR7, UPT, UPT, URZ, UR7, URZ, UP1, !UPT ;  /* 0x00000007ff077290 */ /* 0x000fe40008ffe4ff */
[----:B------:R-:W-:-:S02]  /*0300*/  UIADD3.X UR5, UPT, UPT, URZ, UR5, URZ, UP2, !UPT ;  /* 0x00000005ff057290 */ /* 0x000fc400097fe4ff */
[----:B--2---:R-:W-:-:S12]  /*0310*/  UIADD3.X UR9, UPT, UPT, URZ, UR9, URZ, UP0, !UPT ;  /* 0x00000009ff097290 */ /* 0x004fd800087fe4ff */
.L_x_39:
[----:B------:R-:W-:Y:S01]  /*0320*/  MOV R6, UR8 ;  /* 0x0000000800067c02 */ /* 0x000fe20008000f00 */
[----:B0-----:R-:W-:Y:S01]  /*0330*/  IMAD.U32 R7, RZ, RZ, UR9 ;  /* 0x00000009ff077e24 */ /* 0x001fe2000f8e00ff */
[----:B------:R-:W-:Y:S01]  /*0340*/  MOV R8, UR6 ;  /* 0x0000000600087c02 */ /* 0x000fe20008000f00 */
[----:B------:R-:W-:Y:S02]  /*0350*/  IMAD.U32 R9, RZ, RZ, UR7 ;  /* 0x00000007ff097e24 */ /* 0x000fe4000f8e00ff */
[----:B------:R-:W-:-:S04]  /*0360*/  IMAD.WIDE R6, R3, 0x4, R6 ;  /* 0x0000000403067825 */ /* 0x000fc800078e0206 */
[----:B------:R-:W-:Y:S01]  /*0370*/  IMAD.WIDE R8, R3, 0x4, R8 ;  /* 0x0000000403087825 */ /* 0x000fe200078e0208 */
[----:B------:R-:W2:Y:S04]  /*0380*/  LDG.E.CONSTANT R2, desc[UR10][R6.64+-0x8] ;  /* 0xfffff80a06027981 */ /* 0x000ea8000c1e9900 */
[----:B---3--:R-:W3:Y:S04]  /*0390*/  LDG.E.CONSTANT R10, desc[UR10][R6.64+-0x4] ;  /* 0xfffffc0a060a7981 */ /* 0x008ee8000c1e9900 */
[----:B------:R-:W4:Y:S04]  /*03a0*/  LDG.E.CONSTANT R12, desc[UR10][R6.64] ;  /* 0x0000000a060c7981 */ /* 0x000f28000c1e9900 */
[----:B------:R0:W5:Y:S04]  /*03b0*/  LDG.E.CONSTANT R14, desc[UR10][R6.64+0x4] ;  /* 0x0000040a060e7981 */ /* 0x000168000c1e9900 */
[----:B------:R-:W2:Y:S04]  /*03c0*/  LDG.E.CONSTANT R11, desc[UR10][R8.64+-0x8] ;  /* 0xfffff80a080b7981 */ /* 0x000ea8000c1e9900 */
[----:B------:R-:W3:Y:S04]  /*03d0*/  LDG.E.CONSTANT R13, desc[UR10][R8.64+-0x4] ;  /* 0xfffffc0a080d7981 */ /* 0x000ee8000c1e9900 */
[----:B------:R-:W4:Y:S04]  /*03e0*/  LDG.E.CONSTANT R15, desc[UR10][R8.64] ;  /* 0x0000000a080f7981 */ /* 0x000f28000c1e9900 */
[----:B------:R-:W5:Y:S01]  /*03f0*/  LDG.E.CONSTANT R17, desc[UR10][R8.64+0x4] ;  /* 0x0000040a08117981 */ /* 0x000f62000c1e9900 */
[----:B------:R-:W-:Y:S01]  /*0400*/  MOV R4, UR4 ;  /* 0x0000000400047c02 */ /* 0x000fe20008000f00 */
[----:B------:R-:W-:-:S04]  /*0410*/  IMAD.U32 R5, RZ, RZ, UR5 ;  /* 0x00000005ff057e24 */ /* 0x000fc8000f8e00ff */
[C---:B------:R-:W-:Y:S01]  /*0420*/  IMAD.WIDE R4, R3.reuse, 0x4, R4 ;  /* 0x0000000403047825 */ /* 0x040fe200078e0204 */
[----:B------:R-:W-:-:S04]  /*0430*/  IADD3 R3, PT, PT, R3, 0x4, RZ ;  /* 0x0000000403037810 */ /* 0x000fc80007ffe0ff */
[----:B------:R-:W-:Y:S01]  /*0440*/  ISETP.GE.AND P0, PT, R3, R0, PT ;  /* 0x000000000300720c */ /* 0x000fe20003f06270 */
[----:B--2---:R-:W-:Y:S01]  /*0450*/  FADD R2, R2, -R11 ;  /* 0x8000000b02027221 */ /* 0x004fe20000000000 */
[----:B---3--:R-:W-:-:S04]  /*0460*/  FADD R10, R10, -R13 ;  /* 0x8000000d0a0a7221 */ /* 0x008fc80000000000 */
[----:B------:R-:W-:Y:S01]  /*0470*/  FMNMX R2, R2, UR12, PT ;  /* 0x0000000c02027c09 */ /* 0x000fe2000b800000 */
[----:B----4-:R-:W-:Y:S01]  /*0480*/  FADD R12, R12, -R15 ;  /* 0x8000000f0c0c7221 */ /* 0x010fe20000000000 */
[----:B------:R-:W-:Y:S02]  /*0490*/  FMNMX R10, R10, UR12, PT ;  /* 0x0000000c0a0a7c09 */ /* 0x000fe4000b800000 */
[----:B0-----:R-:W-:Y:S01]  /*04a0*/  FMNMX R7, R2, -UR12, !PT ;  /* 0x8000000c02077c09 */ /* 0x001fe2000f800000 */
[----:B-----5:R-:W-:Y:S01]  /*04b0*/  FADD R14, R14, -R17 ;  /* 0x800000110e0e7221 */ /* 0x020fe20000000000 */
[----:B------:R-:W-:Y:S02]  /*04c0*/  FMNMX R12, R12, UR12, PT ;  /* 0x0000000c0c0c7c09 */ /* 0x000fe4000b800000 */
[----:B------:R-:W-:Y:S01]  /*04d0*/  FMNMX R9, R10, -UR12, !PT ;  /* 0x8000000c0a097c09 */ /* 0x000fe2000f800000 */
[----:B------:R0:W-:Y:S01]  /*04e0*/  STG.E desc[UR10][R4.64+-0x8], R7 ;  /* 0xfffff80704007986 */ /* 0x0001e2000c10190a */
[----:B------:R-:W-:-:S02]  /*04f0*/  FMNMX R14, R14, UR12, PT ;  /* 0x0000000c0e0e7c09 */ /* 0x000fc4000b800000 */
[----:B------:R-:W-:Y:S01]  /*0500*/  FMNMX R11, R12, -UR12, !PT ;  /* 0x8000000c0c0b7c09 */ /* 0x000fe2000f800000 */
[----:B------:R0:W-:Y:S01]  /*0510*/  STG.E desc[UR10][R4.64+-0x4], R9 ;  /* 0xfffffc0904007986 */ /* 0x0001e2000c10190a */
[----:B------:R-:W-:-:S03]  /*0520*/  FMNMX R13, R14, -UR12, !PT ;  /* 0x8000000c0e0d7c09 */ /* 0x000fc6000f800000 */
[----:B------:R0:W-:Y:S04]  /*0530*/  STG.E desc[UR10][R4.64], R11 ;  /* 0x0000000b04007986 */ /* 0x0001e8000c10190a */
[----:B------:R0:W-:Y:S01]  /*0540*/  STG.E desc[UR10][R4.64+0x4], R13 ;  /* 0x0000040d04007986 */ /* 0x0001e2000c10190a */
[----:B------:R-:W-:Y:S05]  /*0550*/  @!P0 BRA `(.L_x_39) ;  /* 0xfffffffc00708947 */ /* 0x000fea000383ffff */
[----:B------:R-:W-:Y:S05]  /*0560*/  EXIT ;  /* 0x000000000000794d */ /* 0x000fea0003800000 */
.L_x_40:
        /* <DEDUP_REMOVED lines=9> */
.L_x_294:


//--------------------- .text.ComputeBackwardPropagationLossCategoricalCrossentropyWithHierarchy --------------------------
	.section	.text.ComputeBackwardPropagationLossCategoricalCrossentropyWithHierarchy,"ax",@progbits
	.align	128
        .global         ComputeBackwardPropagationLossCategoricalCrossentropyWithHierarchy
        .type           ComputeBackwardPropagationLossCategoricalCrossentropyWithHierarchy,@function
        .size           ComputeBackwardPropagationLossCategoricalCrossentropyWithHierarchy,(.L_x_295 - ComputeBackwardPropagationLossCategoricalCrossentropyWithHierarchy)
        .other          ComputeBackwardPropagationLossCategoricalCrossentropyWithHierarchy,@"STO_CUDA_ENTRY STV_DEFAULT"
ComputeBackwardPropagationLossCategoricalCrossentropyWithHierarchy:
.text.ComputeBackwardPropagationLossCategoricalCrossentropyWithHierarchy:
        /* <DEDUP_REMOVED lines=11> */
[----:B------:R-:W0:Y:S01]  /*00b0*/  LDC.64 R2, c[0x0][0x390] ;  /* 0x0000e400ff027b82 */ /* 0x000e220000000a00 */
[-C--:B------:R-:W-:Y:S01]  /*00c0*/  IMAD R13, R0, R8.reuse, RZ ;  /* 0x00000008000d7224 */ /* 0x080fe200078e02ff */
[----:B------:R-:W1:Y:S04]  /*00d0*/  LDCU.64 UR4, c[0x0][0x358] ;  /* 0x00006b00ff0477ac */ /* 0x000e680008000a00 */
[----:B------:R-:W-:Y:S02]  /*00e0*/  IADD3 R12, PT, PT, R13, R8, RZ ;  /* 0x000000080d0c7210 */ /* 0x000fe40007ffe0ff */
[----:B------:R-:W2:Y:S08]  /*00f0*/  LDC.64 R4, c[0x0][0x398] ;  /* 0x0000e600ff047b82 */ /* 0x000eb00000000a00 */
[----:B------:R-:W3:Y:S02]  /*0100*/  LDC.64 R6, c[0x0][0x388] ;  /* 0x0000e200ff067b82 */ /* 0x000ee40000000a00 */
.L_x_44:
[----:B0-----:R-:W-:-:S05]  /*0110*/  IMAD.WIDE R8, R13, 0x4, R2 ;  /* 0x000000040d087825 */ /* 0x001fca00078e0202 */
[----:B-1----:R-:W4:Y:S01]  /*0120*/  LDG.E.CONSTANT R15, desc[UR4][R8.64] ;  /* 0x00000004080f7981 */ /* 0x002f22000c1e9900 */
[----:B------:R-:W-:Y:S01]  /*0130*/  BSSY.RECONVERGENT B0, `(.L_x_41) ;  /* 0x0000010000007945 */ /* 0x000fe20003800200 */
[----:B----4-:R-:W-:-:S13]  /*0140*/  FSETP.GEU.AND P0, PT, |R15|, 9.5, PT ;  /* 0x411800000f00780b */ /* 0x010fda0003f0e200 */
[----:B------:R-:W-:Y:S05]  /*0150*/  @P0 BRA `(.L_x_42) ;  /* 0x0000000000180947 */ /* 0x000fea0003800000 */
[----:B--2---:R-:W-:-:S06]  /*0160*/  IMAD.WIDE R8, R13, 0x4, R4 ;  /* 0x000000040d087825 */ /* 0x004fcc00078e0204 */
[----:B------:R-:W2:Y:S01]  /*0170*/  LDG.E.CONSTANT R8, desc[UR4][R8.64] ;  /* 0x0000000408087981 */ /* 0x000ea2000c1e9900 */
[----:B---3--:R-:W-:-:S04]  /*0180*/  IMAD.WIDE R10, R13, 0x4, R6 ;  /* 0x000000040d0a7825 */ /* 0x008fc800078e0206 */
[----:B--2---:R-:W-:-:S05]  /*0190*/  FADD R15, -R15, R8 ;  /* 0x000000080f0f7221 */ /* 0x004fca0000000100 */
[----:B------:R0:W-:Y:S01]  /*01a0*/  STG.E desc[UR4][R10.64], R15 ;  /* 0x0000000f0a007986 */ /* 0x0001e2000c101904 */
[----:B------:R-:W-:Y:S05]  /*01b0*/  BRA `(.L_x_43) ;  /* 0x00000000001c7947 */ /* 0x000fea0003800000 */
.L_x_42:
[----:B------:R-:W-:-:S13]  /*01c0*/  FSETP.GEU.AND P0, PT, R15, RZ, PT ;  /* 0x000000ff0f00720b */ /* 0x000fda0003f0e000 */
[----:B------:R-:W-:-:S06]  /*01d0*/  @!P0 FADD R0, |R15|, 0.5 ;  /* 0x3f0000000f008421 */ /* 0x000fcc0000000200 */
[----:B------:R-:W0:Y:S02]  /*01e0*/  @!P0 F2I.TRUNC.NTZ R0, R0 ;  /* 0x0000000000008305 */ /* 0x000e24000020f100 */
[----:B0-----:R-:W-:-:S05]  /*01f0*/  @!P0 IMAD.HI R8, R0, 0x66666667, RZ ;  /* 0x6666666700088827 */ /* 0x001fca00078e02ff */
[----:B------:R-:W-:-:S04]  /*0200*/  @!P0 SHF.R.U32.HI R9, RZ, 0x1f, R8 ;  /* 0x0000001fff098819 */ /* 0x000fc80000011608 */
[----:B------:R-:W-:-:S04]  /*0210*/  @!P0 LEA.HI.SX32 R8, R8, R9, 0x1e ;  /* 0x0000000908088211 */ /* 0x000fc800078ff2ff */
[----:B------:R-:W-:-:S07]  /*0220*/  @!P0 IADD3 R13, PT, PT, R13, -0x1, R8 ;  /* 0xffffffff0d0d8810 */ /* 0x000fce0007ffe008 */
.L_x_43:
[----:B------:R-:W-:Y:S05]  /*0230*/  BSYNC.RECONVERGENT B0 ;  /* 0x0000000000007941 */ /* 0x000fea0003800200 */
.L_x_41:
[----:B------:R-:W-:-:S04]  /*0240*/  IADD3 R13, PT, PT, R13, 0x1, RZ ;  /* 0x000000010d0d7810 */ /* 0x000fc80007ffe0ff */
[----:B------:R-:W-:-:S13]  /*0250*/  ISETP.GE.AND P0, PT, R13, R12, PT ;  /* 0x0000000c0d00720c */ /* 0x000fda0003f06270 */
[----:B------:R-:W-:Y:S05]  /*0260*/  @!P0 BRA `(.L_x_44) ;  /* 0xfffffffc00a88947 */ /* 0x000fea000383ffff */
[----:B------:R-:W-:Y:S05]  /*0270*/  EXIT ;  /* 0x000000000000794d */ /* 0x000fea0003800000 */
.L_x_45:
        /* <DEDUP_REMOVED lines=16> */
.L_x_295:


//--------------------- .text.ComputeLossForCategoricalCrossentropyWithHierarchy --------------------------
	.section	.text.ComputeLossForCategoricalCrossentropyWithHierarchy,"ax",@progbits
	.align	128
        .global         ComputeLossForCategoricalCrossentropyWithHierarchy
        .type           ComputeLossForCategoricalCrossentropyWithHierarchy,@function
        .size           ComputeLossForCategoricalCrossentropyWithHierarchy,(.L_x_296 - ComputeLossForCategoricalCrossentropyWithHierarchy)
        .other          ComputeLossForCategoricalCrossentropyWithHierarchy,@"STO_CUDA_ENTRY STV_DEFAULT"
ComputeLossForCategoricalCrossentropyWithHierarchy:
.text.ComputeLossForCategoricalCrossentropyWithHierarchy:
        /* <DEDUP_REMOVED lines=13> */
[----:B------:R-:W0:Y:S01]  /*00d0*/  LDC.64 R2, c[0x0][0x390] ;  /* 0x0000e400ff027b82 */ /* 0x000e220000000a00 */
[----:B------:R-:W-:Y:S01]  /*00e0*/  IMAD R9, R6, UR6, RZ ;  /* 0x0000000606097c24 */ /* 0x000fe2000f8e02ff */
[----:B------:R-:W-:Y:S01]  /*00f0*/  BSSY.RECONVERGENT B0, `(.L_x_46) ;  /* 0x0000030000007945 */ /* 0x000fe20003800200 */
[----:B------:R-:W-:-:S03]  /*0100*/  MOV R7, RZ ;  /* 0x000000ff00077202 */ /* 0x000fc60000000f00 */
[----:B------:R-:W-:Y:S02]  /*0110*/  IADD3 R8, PT, PT, R9, UR6, RZ ;  /* 0x0000000609087c10 */ /* 0x000fe4000fffe0ff */
[----:B------:R-:W1:Y:S05]  /*0120*/  LDC.64 R4, c[0x0][0x398] ;  /* 0x0000e600ff047b82 */ /* 0x000e6a0000000a00 */
.L_x_50:
[----:B0-----:R-:W-:-:S06]  /*0130*/  IMAD.WIDE R10, R9, 0x4, R2 ;  /* 0x00000004090a7825 */ /* 0x001fcc00078e0202 */
[----:B------:R-:W2:Y:S01]  /*0140*/  LDG.E.CONSTANT R10, desc[UR4][R10.64] ;  /* 0x000000040a0a7981 */ /* 0x000ea2000c1e9900 */
[----:B------:R-:W-:Y:S01]  /*0150*/  BSSY.RECONVERGENT B1, `(.L_x_47) ;  /* 0x0000026000017945 */ /* 0x000fe20003800200 */
[----:B--2---:R-:W-:-:S13]  /*0160*/  FSETP.GEU.AND P0, PT, |R10|, 9.5, PT ;  /* 0x411800000a00780b */ /* 0x004fda0003f0e200 */
[----:B------:R-:W-:Y:S05]  /*0170*/  @P0 BRA `(.L_x_48) ;  /* 0x0000000000700947 */ /* 0x000fea0003800000 */
[----:B------:R-:W-:-:S13]  /*0180*/  FSETP.GT.AND P0, PT, R10, 9.9999999747524270788e-07, PT ;  /* 0x358637bd0a00780b */ /* 0x000fda0003f04000 */
[----:B------:R-:W-:Y:S05]  /*0190*/  @!P0 BRA `(.L_x_49) ;  /* 0x0000000000848947 */ /* 0x000fea0003800000 */
[----:B-1----:R-:W-:-:S06]  /*01a0*/  IMAD.WIDE R12, R9, 0x4, R4 ;  /* 0x00000004090c7825 */ /* 0x002fcc00078e0204 */
[----:B------:R-:W2:Y:S01]  /*01b0*/  LDG.E.CONSTANT R12, desc[UR4][R12.64] ;  /* 0x000000040c0c7981 */ /* 0x000ea2000c1e9900 */
[----:B------:R-:W-:Y:S02]  /*01c0*/  MOV R15, 0x3e055027 ;  /* 0x3e055027000f7802 */ /* 0x000fe40000000f00 */
[----:B--2---:R-:W-:Y:S02]  /*01d0*/  FMNMX R11, R12, 9.9999999747524270788e-07, !PT ;  /* 0x358637bd0c0b7809 */ /* 0x004fe40007800000 */
[----:B------:R-:W-:Y:S02]  /*01e0*/  MOV R12, 0x7f800000 ;  /* 0x7f800000000c7802 */ /* 0x000fe40000000f00 */
[C---:B------:R-:W-:Y:S02]  /*01f0*/  IADD3 R0, PT, PT, R11.reuse, -0x3f2aaaab, RZ ;  /* 0xc0d555550b007810 */ /* 0x040fe40007ffe0ff */
[----:B------:R-:W-:Y:S02]  /*0200*/  ISETP.GT.U32.AND P0, PT, R11, 0x7f7fffff, PT ;  /* 0x7f7fffff0b00780c */ /* 0x000fe40003f04070 */
[----:B------:R-:W-:-:S04]  /*0210*/  LOP3.LUT R0, R0, 0xff800000, RZ, 0xc0, !PT ;  /* 0xff80000000007812 */ /* 0x000fc800078ec0ff */
[-C--:B------:R-:W-:Y:S02]  /*0220*/  IADD3 R14, PT, PT, R11, -R0.reuse, RZ ;  /* 0x800000000b0e7210 */ /* 0x080fe40007ffe0ff */
[----:B------:R-:W-:-:S03]  /*0230*/  I2FP.F32.S32 R0, R0 ;  /* 0x0000000000007245 */ /* 0x000fc60000201400 */
[----:B------:R-:W-:Y:S02]  /*0240*/  FADD R14, R14, -1 ;  /* 0xbf8000000e0e7421 */ /* 0x000fe40000000000 */
[----:B------:R-:W-:Y:S02]  /*0250*/  FFMA R0, R0, 1.1920928955078125e-07, RZ ;  /* 0x3400000000007823 */ /* 0x000fe400000000ff */
[----:B------:R-:W-:-:S04]  /*0260*/  FFMA R15, R14, -R15, 0.14084610342979431152 ;  /* 0x3e1039f60e0f7423 */ /* 0x000fc8000000080f */
[----:B------:R-:W-:-:S04]  /*0270*/  FFMA R15, R14, R15, -0.12148627638816833496 ;  /* 0xbdf8cdcc0e0f7423 */ /* 0x000fc8000000000f */
[----:B------:R-:W-:-:S04]  /*0280*/  FFMA R15, R14, R15, 0.13980610668659210205 ;  /* 0x3e0f29550e0f7423 */ /* 0x000fc8000000000f */
[----:B------:R-:W-:-:S04]  /*0290*/  FFMA R15, R14, R15, -0.16684235632419586182 ;  /* 0xbe2ad8b90e0f7423 */ /* 0x000fc8000000000f */
[----:B------:R-:W-:-:S04]  /*02a0*/  FFMA R15, R14, R15, 0.20012299716472625732 ;  /* 0x3e4ced0b0e0f7423 */ /* 0x000fc8000000000f */
[----:B------:R-:W-:-:S04]  /*02b0*/  FFMA R15, R14, R15, -0.24999669194221496582 ;  /* 0xbe7fff220e0f7423 */ /* 0x000fc8000000000f */
[----:B------:R-:W-:-:S04]  /*02c0*/  FFMA R15, R14, R15, 0.33333182334899902344 ;  /* 0x3eaaaa780e0f7423 */ /* 0x000fc8000000000f */
[----:B------:R-:W-:-:S04]  /*02d0*/  FFMA R15, R14, R15, -0.5 ;  /* 0xbf0000000e0f7423 */ /* 0x000fc8000000000f */
[----:B------:R-:W-:-:S04]  /*02e0*/  FMUL R15, R14, R15 ;  /* 0x0000000f0e0f7220 */ /* 0x000fc80000400000 */
[----:B------:R-:W-:-:S04]  /*02f0*/  FFMA R15, R14, R15, R14 ;  /* 0x0000000f0e0f7223 */ /* 0x000fc8000000000e */
[----:B------:R-:W-:Y:S01]  /*0300*/  FFMA R0, R0, 0.69314718246459960938, R15 ;  /* 0x3f31721800007823 */ /* 0x000fe2000000000f */
[----:B------:R-:W-:-:S04]  /*0310*/  @P0 FFMA R0, R11, R12, +INF ;  /* 0x7f8000000b000423 */ /* 0x000fc8000000000c */
[----:B------:R-:W-:Y:S01]  /*0320*/  FFMA R7, R10, R0, R7 ;  /* 0x000000000a077223 */ /* 0x000fe20000000007 */
[----:B------:R-:W-:Y:S06]  /*0330*/  BRA `(.L_x_49) ;  /* 0x00000000001c7947 */ /* 0x000fec0003800000 */
.L_x_48:
[----:B------:R-:W-:-:S13]  /*0340*/  FSETP.GEU.AND P0, PT, R10, RZ, PT ;  /* 0x000000ff0a00720b */ /* 0x000fda0003f0e000 */
[----:B------:R-:W-:-:S06]  /*0350*/  @!P0 FADD R10, |R10|, 0.5 ;  /* 0x3f0000000a0a8421 */ /* 0x000fcc0000000200 */
[----:B------:R-:W0:Y:S02]  /*0360*/  @!P0 F2I.TRUNC.NTZ R10, R10 ;  /* 0x0000000a000a8305 */ /* 0x000e24000020f100 */
[----:B0-----:R-:W-:-:S05]  /*0370*/  @!P0 IMAD.HI R0, R10, 0x66666667, RZ ;  /* 0x666666670a008827 */ /* 0x001fca00078e02ff */
[----:B------:R-:W-:-:S04]  /*0380*/  @!P0 SHF.R.U32.HI R11, RZ, 0x1f, R0 ;  /* 0x0000001fff0b8819 */ /* 0x000fc80000011600 */
[----:B------:R-:W-:-:S04]  /*0390*/  @!P0 LEA.HI.SX32 R0, R0, R11, 0x1e ;  /* 0x0000000b00008211 */ /* 0x000fc800078ff2ff */
[----:B------:R-:W-:-:S07]  /*03a0*/  @!P0 IADD3 R9, PT, PT, R9, -0x1, R0 ;  /* 0xffffffff09098810 */ /* 0x000fce0007ffe000 */
.L_x_49:
[----:B------:R-:W-:Y:S05]  /*03b0*/  BSYNC.RECONVERGENT B1 ;  /* 0x0000000000017941 */ /* 0x000fea0003800200 */
.L_x_47:
[----:B------:R-:W-:-:S04]  /*03c0*/  IADD3 R9, PT, PT, R9, 0x1, RZ ;  /* 0x0000000109097810 */ /* 0x000fc80007ffe0ff */
[----:B------:R-:W-:-:S13]  /*03d0*/  ISETP.GE.AND P0, PT, R9, R8, PT ;  /* 0x000000080900720c */ /* 0x000fda0003f06270 */
[----:B------:R-:W-:Y:S05]  /*03e0*/  @!P0 BRA `(.L_x_50) ;  /* 0xfffffffc00508947 */ /* 0x000fea000383ffff */
[----:B------:R-:W-:Y:S05]  /*03f0*/  BSYNC.RECONVERGENT B0 ;  /* 0x0000000000007941 */ /* 0x000fea0003800200 */
.L_x_46:
[----:B------:R-:W0:Y:S01]  /*0400*/  LDC.64 R2, c[0x0][0x388] ;  /* 0x0000e200ff027b82 */ /* 0x000e220000000a00 */
[----:B-1----:R-:W-:Y:S01]  /*0410*/  FADD R5, -R7, -RZ ;  /* 0x800000ff07057221 */ /* 0x002fe20000000100 */
[----:B0-----:R-:W-:-:S05]  /*0420*/  IMAD.WIDE R6, R6, 0x4, R2 ;  /* 0x0000000406067825 */ /* 0x001fca00078e0202 */
[----:B------:R-:W-:Y:S01]  /*0430*/  STG.E desc[UR4][R6.64], R5 ;  /* 0x0000000506007986 */ /* 0x000fe2000c101904 */
[----:B------:R-:W-:Y:S05]  /*0440*/  EXIT ;  /* 0x000000000000794d */ /* 0x000fea0003800000 */
.L_x_51:
        /* <DEDUP_REMOVED lines=11> */
.L_x_296:


//--------------------- .text.ComputeHuberLoss    --------------------------
	.section	.text.ComputeHuberLoss,"ax",@progbits
	.align	128
        .global         ComputeHuberLoss
        .type           ComputeHuberLoss,@function
        .size           ComputeHuberLoss,(.L_x_297 - ComputeHuberLoss)
        .other          ComputeHuberLoss,@"STO_CUDA_ENTRY STV_DEFAULT"
ComputeHuberLoss:
.text.ComputeHuberLoss:
        /* <DEDUP_REMOVED lines=14> */
[----:B------:R-:W0:Y:S01]  /*00e0*/  LDC R10, c[0x0][0x388] ;  /* 0x0000e200ff0a7b82 */ /* 0x000e220000000800 */
[----:B------:R-:W-:Y:S01]  /*00f0*/  BSSY.RECONVERGENT B0, `(.L_x_53) ;  /* 0x000005b000007945 */ /* 0x000fe20003800200 */
[----:B------:R-:W-:Y:S02]  /*0100*/  MOV R22, RZ ;  /* 0x000000ff00167202 */ /* 0x000fe40000000f00 */
[----:B------:R-:W-:-:S04]  /*0110*/  IADD3 R2, PT, PT, R15, 0x1, RZ ;  /* 0x000000010f027810 */ /* 0x000fc80007ffe0ff */
[----:B------:R-:W-:-:S04]  /*0120*/  VIADDMNMX R2, R15, UR6, R2, !PT ;  /* 0x000000060f027c46 */ /* 0x000fc8000f800102 */
[CC--:B------:R-:W-:Y:S02]  /*0130*/  IADD3 R11, PT, PT, -R15.reuse, R2.reuse, RZ ;  /* 0x000000020f0b7210 */ /* 0x0c0fe40007ffe1ff */
[----:B------:R-:W-:Y:S02]  /*0140*/  IADD3 R2, PT, PT, R15, -R2, RZ ;  /* 0x800000020f027210 */ /* 0x000fe40007ffe0ff */
[----:B------:R-:W-:Y:S02]  /*0150*/  LOP3.LUT R27, R11, 0x7, RZ, 0xc0, !PT ;  /* 0x000000070b1b7812 */ /* 0x000fe400078ec0ff */
[----:B------:R-:W-:Y:S02]  /*0160*/  ISETP.GT.U32.AND P1, PT, R2, -0x8, PT ;  /* 0xfffffff80200780c */ /* 0x000fe40003f24070 */
[----:B------:R-:W-:Y:S01]  /*0170*/  ISETP.NE.AND P0, PT, R27, RZ, PT ;  /* 0x000000ff1b00720c */ /* 0x000fe20003f05270 */
[----:B0-----:R-:W-:-:S04]  /*0180*/  FMUL R13, R10, 0.5 ;  /* 0x3f0000000a0d7820 */ /* 0x001fc80000400000 */
[----:B------:R-:W-:-:S06]  /*0190*/  FMUL R13, R13, R10 ;  /* 0x0000000a0d0d7220 */ /* 0x000fcc0000400000 */
[----:B------:R-:W-:Y:S05]  /*01a0*/  @P1 BRA `(.L_x_54) ;  /* 0x00000004003c1947 */ /* 0x000fea0003800000 */
[----:B------:R-:W0:Y:S01]  /*01b0*/  LDC.64 R2, c[0x0][0x3a0] ;  /* 0x0000e800ff027b82 */ /* 0x000e220000000a00 */
[----:B------:R-:W-:Y:S02]  /*01c0*/  LOP3.LUT R12, R11, 0xfffffff8, RZ, 0xc0, !PT ;  /* 0xfffffff80b0c7812 */ /* 0x000fe400078ec0ff */
[----:B------:R-:W-:Y:S02]  /*01d0*/  MOV R22, RZ ;  /* 0x000000ff00167202 */ /* 0x000fe40000000f00 */
[----:B------:R-:W-:-:S03]  /*01e0*/  IADD3 R12, PT, PT, -R12, RZ, RZ ;  /* 0x000000ff0c0c7210 */ /* 0x000fc60007ffe1ff */
[----:B------:R-:W1:Y:S01]  /*01f0*/  LDC.64 R4, c[0x0][0x398] ;  /* 0x0000e600ff047b82 */ /* 0x000e620000000a00 */
[----:B0-----:R-:W-:-:S04]  /*0200*/  IADD3 R2, P1, PT, R2, 0x10, RZ ;  /* 0x0000001002027810 */ /* 0x001fc80007f3e0ff */
[----:B------:R-:W-:Y:S02]  /*0210*/  IADD3.X R3, PT, PT, RZ, R3, RZ, P1, !PT ;  /* 0x00000003ff037210 */ /* 0x000fe40000ffe4ff */
[----:B-1----:R-:W-:-:S04]  /*0220*/  IADD3 R4, P2, PT, R4, 0x10, RZ ;  /* 0x0000001004047810 */ /* 0x002fc80007f5e0ff */
[----:B------:R-:W-:-:S09]  /*0230*/  IADD3.X R5, PT, PT, RZ, R5, RZ, P2, !PT ;  /* 0x00000005ff057210 */ /* 0x000fd200017fe4ff */
.L_x_55:
[----:B------:R-:W-:-:S04]  /*0240*/  IMAD.WIDE R8, R15, 0x4, R2 ;  /* 0x000000040f087825 */ /* 0x000fc800078e0202 */
[----:B------:R-:W-:Y:S01]  /*0250*/  IMAD.WIDE R6, R15, 0x4, R4 ;  /* 0x000000040f067825 */ /* 0x000fe200078e0204 */
[----:B------:R-:W2:Y:S04]  /*0260*/  LDG.E.CONSTANT R16, desc[UR4][R8.64+-0x10] ;  /* 0xfffff00408107981 */ /* 0x000ea8000c1e9900 */
[----:B------:R-:W2:Y:S04]  /*0270*/  LDG.E.CONSTANT R19, desc[UR4][R6.64+-0x10] ;  /* 0xfffff00406137981 */ /* 0x000ea8000c1e9900 */
[----:B------:R-:W3:Y:S04]  /*0280*/  LDG.E.CONSTANT R25, desc[UR4][R8.64+-0xc] ;  /* 0xfffff40408197981 */ /* 0x000ee8000c1e9900 */
[----:B------:R-:W3:Y:S04]  /*0290*/  LDG.E.CONSTANT R24, desc[UR4][R6.64+-0xc] ;  /* 0xfffff40406187981 */ /* 0x000ee8000c1e9900 */
[----:B------:R-:W4:Y:S04]  /*02a0*/  LDG.E.CONSTANT R14, desc[UR4][R8.64+-0x8] ;  /* 0xfffff804080e7981 */ /* 0x000f28000c1e9900 */
[----:B------:R-:W4:Y:S04]  /*02b0*/  LDG.E.CONSTANT R17, desc[UR4][R6.64+-0x8] ;  /* 0xfffff80406117981 */ /* 0x000f28000c1e9900 */
[----:B------:R-:W5:Y:S04]  /*02c0*/  LDG.E.CONSTANT R20, desc[UR4][R6.64+0x4] ;  /* 0x0000040406147981 */ /* 0x000f68000c1e9900 */
[----:B------:R-:W5:Y:S01]  /*02d0*/  LDG.E.CONSTANT R26, desc[UR4][R8.64+0xc] ;  /* 0x00000c04081a7981 */ /* 0x000f62000c1e9900 */
[----:B--2---:R-:W-:-:S03]  /*02e0*/  FADD R18, -R16, R19 ;  /* 0x0000001310127221 */ /* 0x004fc60000000100 */
[----:B------:R-:W2:Y:S02]  /*02f0*/  LDG.E.CONSTANT R16, desc[UR4][R8.64+-0x4] ;  /* 0xfffffc0408107981 */ /* 0x000ea4000c1e9900 */
[C---:B------:R-:W-:Y:S02]  /*0300*/  FSETP.GTU.AND P1, PT, |R18|.reuse, R10, PT ;  /* 0x0000000a1200720b */ /* 0x040fe40003f2c200 */
[----:B------:R-:W2:Y:S01]  /*0310*/  LDG.E.CONSTANT R19, desc[UR4][R6.64+-0x4] ;  /* 0xfffffc0406137981 */ /* 0x000ea2000c1e9900 */
[----:B------:R-:W-:-:S04]  /*0320*/  FMUL R21, R18, 0.5 ;  /* 0x3f00000012157820 */ /* 0x000fc80000400000 */
[C---:B------:R-:W-:Y:S02]  /*0330*/  FMUL R23, R18.reuse, R21 ;  /* 0x0000001512177220 */ /* 0x040fe40000400000 */
[----:B------:R-:W5:Y:S04]  /*0340*/  LDG.E.CONSTANT R21, desc[UR4][R6.64] ;  /* 0x0000000406157981 */ /* 0x000f68000c1e9900 */
[----:B------:R-:W-:Y:S02]  /*0350*/  @P1 FFMA R23, |R18|, R10, -R13 ;  /* 0x0000000a12171223 */ /* 0x000fe40000000a0d */
[----:B------:R-:W5:Y:S02]  /*0360*/  LDG.E.CONSTANT R18, desc[UR4][R8.64] ;  /* 0x0000000408127981 */ /* 0x000f64000c1e9900 */
[----:B------:R-:W-:-:S02]  /*0370*/  FADD R22, R23, R22 ;  /* 0x0000001617167221 */ /* 0x000fc40000000000 */
[----:B------:R-:W5:Y:S01]  /*0380*/  LDG.E.CONSTANT R23, desc[UR4][R8.64+0x4] ;  /* 0x0000040408177981 */ /* 0x000f62000c1e9900 */
[----:B---3--:R-:W-:Y:S01]  /*0390*/  FADD R24, -R25, R24 ;  /* 0x0000001819187221 */ /* 0x008fe20000000100 */
[----:B----4-:R-:W-:Y:S02]  /*03a0*/  FADD R28, -R14, R17 ;  /* 0x000000110e1c7221 */ /* 0x010fe40000000100 */
[----:B------:R0:W3:Y:S04]  /*03b0*/  LDG.E.CONSTANT R25, desc[UR4][R8.64+0x8] ;  /* 0x0000080408197981 */ /* 0x0000e8000c1e9900 */
[----:B------:R-:W3:Y:S04]  /*03c0*/  LDG.E.CONSTANT R14, desc[UR4][R6.64+0x8] ;  /* 0x00000804060e7981 */ /* 0x000ee8000c1e9900 */
[----:B------:R1:W4:Y:S01]  /*03d0*/  LDG.E.CONSTANT R17, desc[UR4][R6.64+0xc] ;  /* 0x00000c0406117981 */ /* 0x000322000c1e9900 */
[----:B------:R-:W-:-:S02]  /*03e0*/  FSETP.GTU.AND P1, PT, |R24|, R10, PT ;  /* 0x0000000a1800720b */ /* 0x000fc40003f2c200 */
[C---:B------:R-:W-:Y:S01]  /*03f0*/  FSETP.GTU.AND P2, PT, |R28|.reuse, R10, PT ;  /* 0x0000000a1c00720b */ /* 0x040fe20003f4c200 */
[----:B------:R-:W-:-:S04]  /*0400*/  FMUL R29, R28, 0.5 ;  /* 0x3f0000001c1d7820 */ /* 0x000fc80000400000 */
[----:B0-----:R-:W-:-:S08]  /*0410*/  FMUL R8, R28, R29 ;  /* 0x0000001d1c087220 */ /* 0x001fd00000400000 */
[----:B------:R-:W-:Y:S01]  /*0420*/  @P2 FFMA R8, |R28|, R10, -R13 ;  /* 0x0000000a1c082223 */ /* 0x000fe20000000a0d */
[----:B------:R-:W-:Y:S02]  /*0430*/  IADD3 R12, PT, PT, R12, 0x8, RZ ;  /* 0x000000080c0c7810 */ /* 0x000fe40007ffe0ff */
[----:B------:R-:W-:Y:S01]  /*0440*/  IADD3 R15, PT, PT, R15, 0x8, RZ ;  /* 0x000000080f0f7810 */ /* 0x000fe20007ffe0ff */
[----:B--2---:R-:W-:Y:S01]  /*0450*/  FADD R16, -R16, R19 ;  /* 0x0000001310107221 */ /* 0x004fe20000000100 */
[----:B------:R-:W-:-:S04]  /*0460*/  FMUL R19, R24, 0.5 ;  /* 0x3f00000018137820 */ /* 0x000fc80000400000 */
[C---:B------:R-:W-:Y:S01]  /*0470*/  FMUL R19, R24.reuse, R19 ;  /* 0x0000001318137220 */ /* 0x040fe20000400000 */
[-C--:B------:R-:W-:Y:S01]  /*0480*/  @P1 FFMA R19, |R24|, R10.reuse, -R13 ;  /* 0x0000000a18131223 */ /* 0x080fe20000000a0d */
[C---:B------:R-:W-:Y:S01]  /*0490*/  FSETP.GTU.AND P1, PT, |R16|.reuse, R10, PT ;  /* 0x0000000a1000720b */ /* 0x040fe20003f2c200 */
[----:B-1----:R-:W-:Y:S01]  /*04a0*/  FMUL R7, R16, 0.5 ;  /* 0x3f00000010077820 */ /* 0x002fe20000400000 */
[----:B-----5:R-:W-:-:S03]  /*04b0*/  FADD R18, -R18, R21 ;  /* 0x0000001512127221 */ /* 0x020fc60000000100 */
[----:B------:R-:W-:Y:S01]  /*04c0*/  FMUL R7, R16, R7 ;  /* 0x0000000710077220 */ /* 0x000fe20000400000 */
[----:B------:R-:W-:Y:S01]  /*04d0*/  FADD R20, -R23, R20 ;  /* 0x0000001417147221 */ /* 0x000fe20000000100 */
[----:B------:R-:W-:-:S06]  /*04e0*/  FSETP.GTU.AND P2, PT, |R18|, R10, PT ;  /* 0x0000000a1200720b */ /* 0x000fcc0003f4c200 */
[-C--:B------:R-:W-:Y:S01]  /*04f0*/  @P1 FFMA R7, |R16|, R10.reuse, -R13 ;  /* 0x0000000a10071223 */ /* 0x080fe20000000a0d */
[-C--:B------:R-:W-:Y:S01]  /*0500*/  FSETP.GTU.AND P1, PT, |R20|, R10.reuse, PT ;  /* 0x0000000a1400720b */ /* 0x080fe20003f2c200 */
[----:B------:R-:W-:Y:S01]  /*0510*/  FADD R19, R22, R19 ;  /* 0x0000001316137221 */ /* 0x000fe20000000000 */
[C---:B------:R-:W-:Y:S01]  /*0520*/  FMUL R9, R18.reuse, 0.5 ;  /* 0x3f00000012097820 */ /* 0x040fe20000400000 */
[----:B---3--:R-:W-:Y:S02]  /*0530*/  FADD R14, -R25, R14 ;  /* 0x0000000e190e7221 */ /* 0x008fe40000000100 */
[----:B------:R-:W-:Y:S01]  /*0540*/  FADD R8, R19, R8 ;  /* 0x0000000813087221 */ /* 0x000fe20000000000 */
[----:B------:R-:W-:Y:S01]  /*0550*/  FMUL R6, R18, R9 ;  /* 0x0000000912067220 */ /* 0x000fe20000400000 */
[----:B----4-:R-:W-:Y:S01]  /*0560*/  FADD R26, -R26, R17 ;  /* 0x000000111a1a7221 */ /* 0x010fe20000000100 */
[----:B------:R-:W-:Y:S01]  /*0570*/  FMUL R9, R20, 0.5 ;  /* 0x3f00000014097820 */ /* 0x000fe20000400000 */
[-C--:B------:R-:W-:Y:S01]  /*0580*/  FSETP.GTU.AND P3, PT, |R14|, R10.reuse, PT ;  /* 0x0000000a0e00720b */ /* 0x080fe20003f6c200 */
[----:B------:R-:W-:Y:S01]  /*0590*/  FADD R7, R8, R7 ;  /* 0x0000000708077221 */ /* 0x000fe20000000000 */
[-CC-:B------:R-:W-:Y:S01]  /*05a0*/  @P2 FFMA R6, |R18|, R10.reuse, -R13.reuse ;  /* 0x0000000a12062223 */ /* 0x180fe20000000a0d */
[----:B------:R-:W-:Y:S01]  /*05b0*/  FMUL R9, R20, R9 ;  /* 0x0000000914097220 */ /* 0x000fe20000400000 */
[-C--:B------:R-:W-:Y:S01]  /*05c0*/  FSETP.GTU.AND P2, PT, |R26|, R10.reuse, PT ;  /* 0x0000000a1a00720b */ /* 0x080fe20003f4c200 */
[----:B------:R-:W-:Y:S01]  /*05d0*/  @P1 FFMA R9, |R20|, R10, -R13 ;  /* 0x0000000a14091223 */ /* 0x000fe20000000a0d */
[----:B------:R-:W-:Y:S01]  /*05e0*/  ISETP.NE.AND P1, PT, R12, RZ, PT ;  /* 0x000000ff0c00720c */ /* 0x000fe20003f25270 */
[----:B------:R-:W-:Y:S01]  /*05f0*/  FADD R6, R7, R6 ;  /* 0x0000000607067221 */ /* 0x000fe20000000000 */
[----:B------:R-:W-:Y:S01]  /*0600*/  FMUL R7, R14, 0.5 ;  /* 0x3f0000000e077820 */ /* 0x000fe20000400000 */
[----:B------:R-:W-:-:S02]  /*0610*/  FMUL R17, R26, 0.5 ;  /* 0x3f0000001a117820 */ /* 0x000fc40000400000 */
[----:B------:R-:W-:Y:S01]  /*0620*/  FADD R6, R6, R9 ;  /* 0x0000000906067221 */ /* 0x000fe20000000000 */
[C---:B------:R-:W-:Y:S01]  /*0630*/  FMUL R7, R14.reuse, R7 ;  /* 0x000000070e077220 */ /* 0x040fe20000400000 */
[----:B------:R-:W-:Y:S01]  /*0640*/  @P3 FFMA R7, |R14|, R10, -R13 ;  /* 0x0000000a0e073223 */ /* 0x000fe20000000a0d */
[----:B------:R-:W-:-:S03]  /*0650*/  FMUL R17, R26, R17 ;  /* 0x000000111a117220 */ /* 0x000fc60000400000 */
[----:B------:R-:W-:Y:S01]  /*0660*/  @P2 FFMA R17, |R26|, R10, -R13 ;  /* 0x0000000a1a112223 */ /* 0x000fe20000000a0d */
[----:B------:R-:W-:-:S04]  /*0670*/  FADD R6, R6, R7 ;  /* 0x0000000706067221 */ /* 0x000fc80000000000 */
[----:B------:R-:W-:Y:S01]  /*0680*/  FADD R22, R6, R17 ;  /* 0x0000001106167221 */ /* 0x000fe20000000000 */
[----:B------:R-:W-:Y:S06]  /*0690*/  @P1 BRA `(.L_x_55) ;  /* 0xfffffff800e81947 */ /* 0x000fec000383ffff */
.L_x_54:
[----:B------:R-:W-:Y:S05]  /*06a0*/  BSYNC.RECONVERGENT B0 ;  /* 0x0000000000007941 */ /* 0x000fea0003800200 */
.L_x_53:
[----:B------:R-:W-:Y:S04]  /*06b0*/  BSSY.RECONVERGENT B0, `(.L_x_52) ;  /* 0x0000056000007945 */ /* 0x000fe80003800200 */
[----:B------:R-:W-:Y:S05]  /*06c0*/  @!P0 BRA `(.L_x_56) ;  /* 0x0000000400508947 */ /* 0x000fea0003800000 */
[----:B------:R-:W-:Y:S01]  /*06d0*/  ISETP.GE.U32.AND P1, PT, R27, 0x4, PT ;  /* 0x000000041b00780c */ /* 0x000fe20003f26070 */
[----:B------:R-:W-:Y:S01]  /*06e0*/  BSSY.RECONVERGENT B1, `(.L_x_57) ;  /* 0x0000029000017945 */ /* 0x000fe20003800200 */
[----:B------:R-:W-:-:S04]  /*06f0*/  LOP3.LUT R14, R11, 0x3, RZ, 0xc0, !PT ;  /* 0x000000030b0e7812 */ /* 0x000fc800078ec0ff */
[----:B------:R-:W-:-:S07]  /*0700*/  ISETP.NE.AND P0, PT, R14, RZ, PT ;  /* 0x000000ff0e00720c */ /* 0x000fce0003f05270 */
[----:B------:R-:W-:Y:S06]  /*0710*/  @!P1 BRA `(.L_x_58) ;  /* 0x0000000000949947 */ /* 0x000fec0003800000 */
[----:B------:R-:W0:Y:S08]  /*0720*/  LDC.64 R2, c[0x0][0x3a0] ;  /* 0x0000e800ff027b82 */ /* 0x000e300000000a00 */
[----:B------:R-:W1:Y:S01]  /*0730*/  LDC.64 R4, c[0x0][0x398] ;  /* 0x0000e600ff047b82 */ /* 0x000e620000000a00 */
[----:B0-----:R-:W-:-:S05]  /*0740*/  IMAD.WIDE R2, R15, 0x4, R2 ;  /* 0x000000040f027825 */ /* 0x001fca00078e0202 */
[----:B------:R-:W2:Y:S01]  /*0750*/  LDG.E.CONSTANT R6, desc[UR4][R2.64] ;  /* 0x0000000402067981 */ /* 0x000ea2000c1e9900 */
[----:B-1----:R-:W-:-:S03]  /*0760*/  IMAD.WIDE R4, R15, 0x4, R4 ;  /* 0x000000040f047825 */ /* 0x002fc600078e0204 */
[----:B------:R-:W3:Y:S04]  /*0770*/  LDG.E.CONSTANT R8, desc[UR4][R2.64+0x4] ;  /* 0x0000040402087981 */ /* 0x000ee8000c1e9900 */
[----:B------:R-:W2:Y:S04]  /*0780*/  LDG.E.CONSTANT R7, desc[UR4][R4.64] ;  /* 0x0000000404077981 */ /* 0x000ea8000c1e9900 */
[----:B------:R-:W3:Y:S04]  /*0790*/  LDG.E.CONSTANT R9, desc[UR4][R4.64+0x4] ;  /* 0x0000040404097981 */ /* 0x000ee8000c1e9900 */
[----:B------:R-:W4:Y:S04]  /*07a0*/  LDG.E.CONSTANT R12, desc[UR4][R2.64+0x8] ;  /* 0x00000804020c7981 */ /* 0x000f28000c1e9900 */
[----:B------:R-:W4:Y:S04]  /*07b0*/  LDG.E.CONSTANT R17, desc[UR4][R4.64+0x8] ;  /* 0x0000080404117981 */ /* 0x000f28000c1e9900 */
[----:B------:R0:W5:Y:S04]  /*07c0*/  LDG.E.CONSTANT R16, desc[UR4][R2.64+0xc] ;  /* 0x00000c0402107981 */ /* 0x000168000c1e9900 */
[----:B------:R-:W5:Y:S01]  /*07d0*/  LDG.E.CONSTANT R19, desc[UR4][R4.64+0xc] ;  /* 0x00000c0404137981 */ /* 0x000f62000c1e9900 */
[----:B------:R-:W-:Y:S01]  /*07e0*/  IADD3 R15, PT, PT, R15, 0x4, RZ ;  /* 0x000000040f0f7810 */ /* 0x000fe20007ffe0ff */
[----:B--2---:R-:W-:Y:S01]  /*07f0*/  FADD R6, -R6, R7 ;  /* 0x0000000706067221 */ /* 0x004fe20000000100 */
[----:B---3--:R-:W-:-:S04]  /*0800*/  FADD R8, -R8, R9 ;  /* 0x0000000908087221 */ /* 0x008fc80000000100 */
[CC--:B------:R-:W-:Y:S01]  /*0810*/  FSETP.GTU.AND P3, PT, |R6|.reuse, R10.reuse, PT ;  /* 0x0000000a0600720b */ /* 0x0c0fe20003f6c200 */
[----:B------:R-:W-:Y:S01]  /*0820*/  FMUL R7, R6, 0.5 ;  /* 0x3f00000006077820 */ /* 0x000fe20000400000 */
[-C--:B------:R-:W-:Y:S01]  /*0830*/  FSETP.GTU.AND P2, PT, |R8|, R10.reuse, PT ;  /* 0x0000000a0800720b */ /* 0x080fe20003f4c200 */
[----:B----4-:R-:W-:Y:S02]  /*0840*/  FADD R12, -R12, R17 ;  /* 0x000000110c0c7221 */ /* 0x010fe40000000100 */
[----:B------:R-:W-:Y:S01]  /*0850*/  FMUL R7, R6, R7 ;  /* 0x0000000706077220 */ /* 0x000fe20000400000 */
[----:B0-----:R-:W-:Y:S02]  /*0860*/  FMUL R3, R8, 0.5 ;  /* 0x3f00000008037820 */ /* 0x001fe40000400000 */
[----:B------:R-:W-:Y:S01]  /*0870*/  FSETP.GTU.AND P1, PT, |R12|, R10, PT ;  /* 0x0000000a0c00720b */ /* 0x000fe20003f2c200 */
[----:B-----5:R-:W-:-:S04]  /*0880*/  FADD R16, -R16, R19 ;  /* 0x0000001310107221 */ /* 0x020fc80000000100 */
[-C--:B------:R-:W-:Y:S01]  /*0890*/  @P3 FFMA R7, |R6|, R10.reuse, -R13 ;  /* 0x0000000a06073223 */ /* 0x080fe20000000a0d */
[----:B------:R-:W-:Y:S01]  /*08a0*/  FMUL R2, R8, R3 ;  /* 0x0000000308027220 */ /* 0x000fe20000400000 */
[-C--:B------:R-:W-:Y:S01]  /*08b0*/  FSETP.GTU.AND P3, PT, |R16|, R10.reuse, PT ;  /* 0x0000000a1000720b */ /* 0x080fe20003f6c200 */
[----:B------:R-:W-:Y:S01]  /*08c0*/  FMUL R3, R12, 0.5 ;  /* 0x3f0000000c037820 */ /* 0x000fe20000400000 */
[----:B------:R-:W-:Y:S01]  /*08d0*/  FADD R7, R22, R7 ;  /* 0x0000000716077221 */ /* 0x000fe20000000000 */
[-CC-:B------:R-:W-:Y:S01]  /*08e0*/  @P2 FFMA R2, |R8|, R10.reuse, -R13.reuse ;  /* 0x0000000a08022223 */ /* 0x180fe20000000a0d */
[----:B------:R-:W-:Y:S01]  /*08f0*/  FMUL R5, R16, 0.5 ;  /* 0x3f00000010057820 */ /* 0x000fe20000400000 */
[C---:B------:R-:W-:Y:S01]  /*0900*/  FMUL R3, R12.reuse, R3 ;  /* 0x000000030c037220 */ /* 0x040fe20000400000 */
[----:B------:R-:W-:Y:S01]  /*0910*/  @P1 FFMA R3, |R12|, R10, -R13 ;  /* 0x0000000a0c031223 */ /* 0x000fe20000000a0d */
[----:B------:R-:W-:Y:S01]  /*0920*/  FADD R2, R7, R2 ;  /* 0x0000000207027221 */ /* 0x000fe20000000000 */
[----:B------:R-:W-:-:S03]  /*0930*/  FMUL R5, R16, R5 ;  /* 0x0000000510057220 */ /* 0x000fc60000400000 */
[----:B------:R-:W-:Y:S02]  /*0940*/  FADD R2, R2, R3 ;  /* 0x0000000302027221 */ /* 0x000fe40000000000 */
[----:B------:R-:W-:-:S04]  /*0950*/  @P3 FFMA R5, |R16|, R10, -R13 ;  /* 0x0000000a10053223 */ /* 0x000fc80000000a0d */
[----:B------:R-:W-:-:S07]  /*0960*/  FADD R22, R2, R5 ;  /* 0x0000000502167221 */ /* 0x000fce0000000000 */
.L_x_58:
[----:B------:R-:W-:Y:S05]  /*0970*/  BSYNC.RECONVERGENT B1 ;  /* 0x0000000000017941 */ /* 0x000fea0003800200 */
.L_x_57:
[----:B------:R-:W-:Y:S05]  /*0980*/  @!P0 BRA `(.L_x_56) ;  /* 0x0000000000a08947 */ /* 0x000fea0003800000 */
[----:B------:R-:W-:Y:S01]  /*0990*/  ISETP.NE.AND P0, PT, R14, 0x1, PT ;  /* 0x000000010e00780c */ /* 0x000fe20003f05270 */
[----:B------:R-:W-:Y:S01]  /*09a0*/  BSSY.RECONVERGENT B1, `(.L_x_59) ;  /* 0x0000019000017945 */ /* 0x000fe20003800200 */
[----:B------:R-:W-:-:S04]  /*09b0*/  LOP3.LUT R11, R11, 0x1, RZ, 0xc0, !PT ;  /* 0x000000010b0b7812 */ /* 0x000fc800078ec0ff */
[----:B------:R-:W-:-:S07]  /*09c0*/  ISETP.NE.U32.AND P1, PT, R11, 0x1, PT ;  /* 0x000000010b00780c */ /* 0x000fce0003f25070 */
        /* <DEDUP_REMOVED lines=8> */
[----:B------:R-:W3:Y:S01]  /*0a50*/  LDG.E.CONSTANT R9, desc[UR4][R4.64+0x4] ;  /* 0x0000040404097981 */ /* 0x000ee2000c1e9900 */
[----:B------:R-:W-:Y:S01]  /*0a60*/  IADD3 R15, PT, PT, R15, 0x2, RZ ;  /* 0x000000020f0f7810 */ /* 0x000fe20007ffe0ff */
[----:B--2---:R-:W-:Y:S01]  /*0a70*/  FADD R6, -R6, R7 ;  /* 0x0000000706067221 */ /* 0x004fe20000000100 */
[----:B---3--:R-:W-:-:S04]  /*0a80*/  FADD R8, -R8, R9 ;  /* 0x0000000908087221 */ /* 0x008fc80000000100 */
[-C--:B------:R-:W-:Y:S02]  /*0a90*/  FSETP.GTU.AND P0, PT, |R6|, R10.reuse, PT ;  /* 0x0000000a0600720b */ /* 0x080fe40003f0c200 */
[----:B------:R-:W-:Y:S01]  /*0aa0*/  FSETP.GTU.AND P2, PT, |R8|, R10, PT ;  /* 0x0000000a0800720b */ /* 0x000fe20003f4c200 */
[----:B------:R-:W-:Y:S01]  /*0ab0*/  FMUL R7, R6, 0.5 ;  /* 0x3f00000006077820 */ /* 0x000fe20000400000 */
[----:B------:R-:W-:-:S03]  /*0ac0*/  FMUL R9, R8, 0.5 ;  /* 0x3f00000008097820 */ /* 0x000fc60000400000 */
[----:B------:R-:W-:Y:S01]  /*0ad0*/  FMUL R7, R6, R7 ;  /* 0x0000000706077220 */ /* 0x000fe20000400000 */
[----:B------:R-:W-:-:S05]  /*0ae0*/  FMUL R12, R8, R9 ;  /* 0x00000009080c7220 */ /* 0x000fca0000400000 */
[-CC-:B------:R-:W-:Y:S02]  /*0af0*/  @P0 FFMA R7, |R6|, R10.reuse, -R13.reuse ;  /* 0x0000000a06070223 */ /* 0x180fe40000000a0d */
[----:B------:R-:W-:Y:S02]  /*0b00*/  @P2 FFMA R12, |R8|, R10, -R13 ;  /* 0x0000000a080c2223 */ /* 0x000fe40000000a0d */
[----:B------:R-:W-:-:S04]  /*0b10*/  FADD R7, R22, R7 ;  /* 0x0000000716077221 */ /* 0x000fc80000000000 */
[----:B------:R-:W-:-:S07]  /*0b20*/  FADD R22, R7, R12 ;  /* 0x0000000c07167221 */ /* 0x000fce0000000000 */
.L_x_60:
[----:B------:R-:W-:Y:S05]  /*0b30*/  BSYNC.RECONVERGENT B1 ;  /* 0x0000000000017941 */ /* 0x000fea0003800200 */
.L_x_59:
[----:B------:R-:W-:Y:S05]  /*0b40*/  @P1 BRA `(.L_x_56) ;  /* 0x0000000000301947 */ /* 0x000fea0003800000 */
[----:B------:R-:W0:Y:S08]  /*0b50*/  LDC.64 R2, c[0x0][0x3a0] ;  /* 0x0000e800ff027b82 */ /* 0x000e300000000a00 */
[----:B------:R-:W1:Y:S01]  /*0b60*/  LDC.64 R4, c[0x0][0x398] ;  /* 0x0000e600ff047b82 */ /* 0x000e620000000a00 */
[----:B0-----:R-:W-:-:S06]  /*0b70*/  IMAD.WIDE R2, R15, 0x4, R2 ;  /* 0x000000040f027825 */ /* 0x001fcc00078e0202 */
[----:B------:R-:W2:Y:S01]  /*0b80*/  LDG.E.CONSTANT R2, desc[UR4][R2.64] ;  /* 0x0000000402027981 */ /* 0x000ea2000c1e9900 */
[----:B-1----:R-:W-:-:S06]  /*0b90*/  IMAD.WIDE R4, R15, 0x4, R4 ;  /* 0x000000040f047825 */ /* 0x002fcc00078e0204 */
[----:B------:R-:W2:Y:S02]  /*0ba0*/  LDG.E.CONSTANT R5, desc[UR4][R4.64] ;  /* 0x0000000404057981 */ /* 0x000ea4000c1e9900 */
[----:B--2---:R-:W-:-:S05]  /*0bb0*/  FADD R6, -R2, R5 ;  /* 0x0000000502067221 */ /* 0x004fca0000000100 */
[C---:B------:R-:W-:Y:S01]  /*0bc0*/  FSETP.GTU.AND P0, PT, |R6|.reuse, R10, PT ;  /* 0x0000000a0600720b */ /* 0x040fe20003f0c200 */
[----:B------:R-:W-:-:S04]  /*0bd0*/  FMUL R7, R6, 0.5 ;  /* 0x3f00000006077820 */ /* 0x000fc80000400000 */
[----:B------:R-:W-:-:S08]  /*0be0*/  FMUL R7, R6, R7 ;  /* 0x0000000706077220 */ /* 0x000fd00000400000 */
[----:B------:R-:W-:-:S04]  /*0bf0*/  @P0 FFMA R7, |R6|, R10, -R13 ;  /* 0x0000000a06070223 */ /* 0x000fc80000000a0d */
[----:B------:R-:W-:-:S07]  /*0c00*/  FADD R22, R22, R7 ;  /* 0x0000000716167221 */ /* 0x000fce0000000000 */
.L_x_56:
[----:B------:R-:W-:Y:S05]  /*0c10*/  BSYNC.RECONVERGENT B0 ;  /* 0x0000000000007941 */ /* 0x000fea0003800200 */
.L_x_52:
[----:B------:R-:W0:Y:S02]  /*0c20*/  LDC.64 R2, c[0x0][0x390] ;  /* 0x0000e400ff027b82 */ /* 0x000e240000000a00 */
[----:B0-----:R-:W-:-:S05]  /*0c30*/  IMAD.WIDE R2, R0, 0x4, R2 ;  /* 0x0000000400027825 */ /* 0x001fca00078e0202 */
[----:B------:R-:W-:Y:S01]  /*0c40*/  STG.E desc[UR4][R2.64], R22 ;  /* 0x0000001602007986 */ /* 0x000fe2000c101904 */
[----:B------:R-:W-:Y:S05]  /*0c50*/  EXIT ;  /* 0x000000000000794d */ /* 0x000fea0003800000 */
.L_x_61:
        /* <DEDUP_REMOVED lines=10> */
.L_x_297:


//--------------------- .text.ComputeCategoricalCrossentropyLoss --------------------------
	.section	.text.ComputeCategoricalCrossentropyLoss,"ax",@progbits
	.align	128
        .global         ComputeCategoricalCrossentropyLoss
        .type           ComputeCategoricalCrossentropyLoss,@function
        .size           ComputeCategoricalCrossentropyLoss,(.L_x_298 - ComputeCategoricalCrossentropyLoss)
        .other          ComputeCategoricalCrossentropyLoss,@"STO_CUDA_ENTRY STV_DEFAULT"
ComputeCategoricalCrossentropyLoss:
.text.ComputeCategoricalCrossentropyLoss:
        /* <DEDUP_REMOVED lines=14> */
[----:B------:R-:W-:Y:S01]  /*00e0*/  BSSY.RECONVERGENT B0, `(.L_x_63) ;  /* 0x000009c000007945 */ /* 0x000fe20003800200 */
[----:B------:R-:W-:-:S03]  /*00f0*/  MOV R8, RZ ;  /* 0x000000ff00087202 */ /* 0x000fc60000000f00 */
[----:B------:R-:W-:-:S04]  /*0100*/  IADD3 R2, PT, PT, R9, 0x1, RZ ;  /* 0x0000000109027810 */ /* 0x000fc80007ffe0ff */
[----:B------:R-:W-:-:S04]  /*0110*/  VIADDMNMX R2, R9, UR6, R2, !PT ;  /* 0x0000000609027c46 */ /* 0x000fc8000f800102 */
[CC--:B------:R-:W-:Y:S02]  /*0120*/  IADD3 R3, PT, PT, R9.reuse, -R2.reuse, RZ ;  /* 0x8000000209037210 */ /* 0x0c0fe40007ffe0ff */
[----:B------:R-:W-:Y:S02]  /*0130*/  IADD3 R10, PT, PT, -R9, R2, RZ ;  /* 0x00000002090a7210 */ /* 0x000fe40007ffe1ff */
[----:B------:R-:W-:Y:S02]  /*0140*/  ISETP.GT.U32.AND P0, PT, R3, -0x4, PT ;  /* 0xfffffffc0300780c */ /* 0x000fe40003f04070 */
[----:B------:R-:W-:-:S11]  /*0150*/  LOP3.LUT R20, R10, 0x3, RZ, 0xc0, !PT ;  /* 0x000000030a147812 */ /* 0x000fd600078ec0ff */
        /* <DEDUP_REMOVED lines=10> */
.L_x_73:
[----:B------:R-:W-:-:S05]  /*0200*/  IMAD.WIDE R16, R9, 0x4, R6 ;  /* 0x0000000409107825 */ /* 0x000fca00078e0206 */
[----:B------:R-:W2:Y:S04]  /*0210*/  LDG.E.CONSTANT R15, desc[UR4][R16.64+-0x8] ;  /* 0xfffff804100f7981 */ /* 0x000ea8000c1e9900 */
[----:B------:R-:W3:Y:S04]  /*0220*/  LDG.E.CONSTANT R14, desc[UR4][R16.64+-0x4] ;  /* 0xfffffc04100e7981 */ /* 0x000ee8000c1e9900 */
[----:B------:R-:W4:Y:S04]  /*0230*/  LDG.E.CONSTANT R12, desc[UR4][R16.64] ;  /* 0x00000004100c7981 */ /* 0x000f28000c1e9900 */
[----:B------:R-:W5:Y:S01]  /*0240*/  LDG.E.CONSTANT R13, desc[UR4][R16.64+0x4] ;  /* 0x00000404100d7981 */ /* 0x000f62000c1e9900 */
[----:B------:R-:W-:Y:S01]  /*0250*/  IADD3 R11, PT, PT, R11, 0x4, RZ ;  /* 0x000000040b0b7810 */ /* 0x000fe20007ffe0ff */
[----:B------:R-:W-:Y:S01]  /*0260*/  BSSY.RECONVERGENT B1, `(.L_x_65) ;  /* 0x0000024000017945 */ /* 0x000fe20003800200 */
[----:B------:R-:W-:-:S02]  /*0270*/  IMAD.WIDE R2, R9, 0x4, R4 ;  /* 0x0000000409027825 */ /* 0x000fc400078e0204 */
[----:B------:R-:W-:Y:S02]  /*0280*/  ISETP.NE.AND P0, PT, R11, RZ, PT ;  /* 0x000000ff0b00720c */ /* 0x000fe40003f05270 */
[----:B--2---:R-:W-:Y:S02]  /*0290*/  FSETP.GT.AND P4, PT, R15, RZ, PT ;  /* 0x000000ff0f00720b */ /* 0x004fe40003f84000 */
[----:B---3--:R-:W-:Y:S02]  /*02a0*/  FSETP.GT.AND P3, PT, R14, RZ, PT ;  /* 0x000000ff0e00720b */ /* 0x008fe40003f64000 */
[----:B----4-:R-:W-:Y:S02]  /*02b0*/  FSETP.GT.AND P1, PT, R12, RZ, PT ;  /* 0x000000ff0c00720b */ /* 0x010fe40003f24000 */
[----:B-----5:R-:W-:-:S07]  /*02c0*/  FSETP.GT.AND P2, PT, R13, RZ, PT ;  /* 0x000000ff0d00720b */ /* 0x020fce0003f44000 */
[----:B------:R-:W-:Y:S06]  /*02d0*/  @!P4 BRA `(.L_x_66) ;  /* 0x000000000070c947 */ /* 0x000fec0003800000 */
[----:B------:R-:W2:Y:S01]  /*02e0*/  LDG.E.CONSTANT R17, desc[UR4][R2.64+-0x8] ;  /* 0xfffff80402117981 */ /* 0x000ea2000c1e9900 */
[----:B------:R-:W-:Y:S01]  /*02f0*/  FSETP.GEU.AND P4, PT, R15, 1.175494350822287508e-38, PT ;  /* 0x008000000f00780b */ /* 0x000fe20003f8e000 */
[----:B------:R-:W-:-:S12]  /*0300*/  HFMA2 R19, -RZ, RZ, 1.5048828125, 33.21875 ;  /* 0x3e055027ff137431 */ /* 0x000fd800000001ff */
[----:B------:R-:W-:-:S05]  /*0310*/  @!P4 FMUL R15, R15, 8388608 ;  /* 0x4b0000000f0fc820 */ /* 0x000fca0000400000 */
[----:B------:R-:W-:-:S04]  /*0320*/  IADD3 R18, PT, PT, R15, -0x3f2aaaab, RZ ;  /* 0xc0d555550f127810 */ /* 0x000fc80007ffe0ff */
[----:B------:R-:W-:-:S04]  /*0330*/  LOP3.LUT R18, R18, 0xff800000, RZ, 0xc0, !PT ;  /* 0xff80000012127812 */ /* 0x000fc800078ec0ff */
[-C--:B------:R-:W-:Y:S02]  /*0340*/  IADD3 R16, PT, PT, R15, -R18.reuse, RZ ;  /* 0x800000120f107210 */ /* 0x080fe40007ffe0ff */
[----:B------:R-:W-:-:S03]  /*0350*/  I2FP.F32.S32 R18, R18 ;  /* 0x0000001200127245 */ /* 0x000fc60000201400 */
[----:B------:R-:W-:-:S04]  /*0360*/  FADD R16, R16, -1 ;  /* 0xbf80000010107421 */ /* 0x000fc80000000000 */
[----:B------:R-:W-:-:S04]  /*0370*/  FFMA R19, R16, -R19, 0.14084610342979431152 ;  /* 0x3e1039f610137423 */ /* 0x000fc80000000813 */
[----:B------:R-:W-:-:S04]  /*0380*/  FFMA R19, R16, R19, -0.12148627638816833496 ;  /* 0xbdf8cdcc10137423 */ /* 0x000fc80000000013 */
[----:B------:R-:W-:-:S04]  /*0390*/  FFMA R19, R16, R19, 0.13980610668659210205 ;  /* 0x3e0f295510137423 */ /* 0x000fc80000000013 */
[----:B------:R-:W-:-:S04]  /*03a0*/  FFMA R19, R16, R19, -0.16684235632419586182 ;  /* 0xbe2ad8b910137423 */ /* 0x000fc80000000013 */
[----:B------:R-:W-:-:S04]  /*03b0*/  FFMA R19, R16, R19, 0.20012299716472625732 ;  /* 0x3e4ced0b10137423 */ /* 0x000fc80000000013 */
[----:B------:R-:W-:-:S04]  /*03c0*/  FFMA R19, R16, R19, -0.24999669194221496582 ;  /* 0xbe7fff2210137423 */ /* 0x000fc80000000013 */
[----:B------:R-:W-:-:S04]  /*03d0*/  FFMA R19, R16, R19, 0.33333182334899902344 ;  /* 0x3eaaaa7810137423 */ /* 0x000fc80000000013 */
[C---:B------:R-:W-:Y:S01]  /*03e0*/  FFMA R21, R16.reuse, R19, -0.5 ;  /* 0xbf00000010157423 */ /* 0x040fe20000000013 */
[----:B------:R-:W-:Y:S02]  /*03f0*/  FSEL R19, RZ, -23, P4 ;  /* 0xc1b80000ff137808 */ /* 0x000fe40002000000 */
[----:B------:R-:W-:Y:S01]  /*0400*/  ISETP.GT.U32.AND P4, PT, R15, 0x7f7fffff, PT ;  /* 0x7f7fffff0f00780c */ /* 0x000fe20003f84070 */
[----:B------:R-:W-:Y:S02]  /*0410*/  FMUL R21, R16, R21 ;  /* 0x0000001510157220 */ /* 0x000fe40000400000 */
[----:B------:R-:W-:Y:S02]  /*0420*/  FFMA R18, R18, 1.1920928955078125e-07, R19 ;  /* 0x3400000012127823 */ /* 0x000fe40000000013 */
[----:B------:R-:W-:Y:S01]  /*0430*/  FFMA R21, R16, R21, R16 ;  /* 0x0000001510157223 */ /* 0x000fe20000000010 */
[----:B------:R-:W-:-:S03]  /*0440*/  MOV R16, 0x7f800000 ;  /* 0x7f80000000107802 */ /* 0x000fc60000000f00 */
[----:B------:R-:W-:-:S04]  /*0450*/  FFMA R18, R18, 0.69314718246459960938, R21 ;  /* 0x3f31721812127823 */ /* 0x000fc80000000015 */
[C---:B------:R-:W-:Y:S01]  /*0460*/  @P4 FFMA R18, R15.reuse, R16, +INF ;  /* 0x7f8000000f124423 */ /* 0x040fe20000000010 */
[----:B------:R-:W-:-:S04]  /*0470*/  FSETP.NEU.AND P4, PT, R15, RZ, PT ;  /* 0x000000ff0f00720b */ /* 0x000fc80003f8d000 */
[----:B------:R-:W-:-:S05]  /*0480*/  FSEL R18, R18, -INF , P4 ;  /* 0xff80000012127808 */ /* 0x000fca0002000000 */
[----:B--2---:R-:W-:-:S07]  /*0490*/  FFMA R8, R17, -R18, R8 ;  /* 0x8000001211087223 */ /* 0x004fce0000000008 */
.L_x_66:
[----:B------:R-:W-:Y:S05]  /*04a0*/  BSYNC.RECONVERGENT B1 ;  /* 0x0000000000017941 */ /* 0x000fea0003800200 */
.L_x_65:
[----:B------:R-:W-:Y:S04]  /*04b0*/  BSSY.RECONVERGENT B1, `(.L_x_67) ;  /* 0x000001e000017945 */ /* 0x000fe80003800200 */
[----:B------:R-:W-:Y:S05]  /*04c0*/  @!P3 BRA `(.L_x_68) ;  /* 0x000000000070b947 */ /* 0x000fea0003800000 */
[----:B------:R-:W2:Y:S01]  /*04d0*/  LDG.E.CONSTANT R15, desc[UR4][R2.64+-0x4] ;  /* 0xfffffc04020f7981 */ /* 0x000ea2000c1e9900 */
[----:B------:R-:W-:Y:S01]  /*04e0*/  FSETP.GEU.AND P3, PT, R14, 1.175494350822287508e-38, PT ;  /* 0x008000000e00780b */ /* 0x000fe20003f6e000 */
[----:B------:R-:W-:-:S12]  /*04f0*/  HFMA2 R17, -RZ, RZ, 1.5048828125, 33.21875 ;  /* 0x3e055027ff117431 */ /* 0x000fd800000001ff */
[----:B------:R-:W-:-:S05]  /*0500*/  @!P3 FMUL R14, R14, 8388608 ;  /* 0x4b0000000e0eb820 */ /* 0x000fca0000400000 */
[----:B------:R-:W-:-:S04]  /*0510*/  IADD3 R16, PT, PT, R14, -0x3f2aaaab, RZ ;  /* 0xc0d555550e107810 */ /* 0x000fc80007ffe0ff */
[----:B------:R-:W-:-:S04]  /*0520*/  LOP3.LUT R19, R16, 0xff800000, RZ, 0xc0, !PT ;  /* 0xff80000010137812 */ /* 0x000fc800078ec0ff */
[-C--:B------:R-:W-:Y:S02]  /*0530*/  IADD3 R16, PT, PT, R14, -R19.reuse, RZ ;  /* 0x800000130e107210 */ /* 0x080fe40007ffe0ff */
[----:B------:R-:W-:Y:S02]  /*0540*/  I2FP.F32.S32 R18, R19 ;  /* 0x0000001300127245 */ /* 0x000fe40000201400 */
[----:B------:R-:W-:Y:S01]  /*0550*/  MOV R19, 0x7f800000 ;  /* 0x7f80000000137802 */ /* 0x000fe20000000f00 */
        /* <DEDUP_REMOVED lines=8> */
[----:B------:R-:W-:Y:S01]  /*05e0*/  FFMA R21, R16, R17, -0.5 ;  /* 0xbf00000010157423 */ /* 0x000fe20000000011 */
[----:B------:R-:W-:Y:S02]  /*05f0*/  FSEL R17, RZ, -23, P3 ;  /* 0xc1b80000ff117808 */ /* 0x000fe40001800000 */
[----:B------:R-:W-:Y:S01]  /*0600*/  ISETP.GT.U32.AND P3, PT, R14, 0x7f7fffff, PT ;  /* 0x7f7fffff0e00780c */ /* 0x000fe20003f64070 */
[----:B------:R-:W-:Y:S02]  /*0610*/  FMUL R21, R16, R21 ;  /* 0x0000001510157220 */ /* 0x000fe40000400000 */
[----:B------:R-:W-:Y:S02]  /*0620*/  FFMA R17, R18, 1.1920928955078125e-07, R17 ;  /* 0x3400000012117823 */ /* 0x000fe40000000011 */
[----:B------:R-:W-:-:S04]  /*0630*/  FFMA R16, R16, R21, R16 ;  /* 0x0000001510107223 */ /* 0x000fc80000000010 */
[----:B------:R-:W-:-:S04]  /*0640*/  FFMA R16, R17, 0.69314718246459960938, R16 ;  /* 0x3f31721811107823 */ /* 0x000fc80000000010 */
[C---:B------:R-:W-:Y:S01]  /*0650*/  @P3 FFMA R16, R14.reuse, R19, +INF ;  /* 0x7f8000000e103423 */ /* 0x040fe20000000013 */
[----:B------:R-:W-:-:S04]  /*0660*/  FSETP.NEU.AND P3, PT, R14, RZ, PT ;  /* 0x000000ff0e00720b */ /* 0x000fc80003f6d000 */
[----:B------:R-:W-:-:S05]  /*0670*/  FSEL R16, R16, -INF , P3 ;  /* 0xff80000010107808 */ /* 0x000fca0001800000 */
[----:B--2---:R-:W-:-:S07]  /*0680*/  FFMA R8, R15, -R16, R8 ;  /* 0x800000100f087223 */ /* 0x004fce0000000008 */
.L_x_68:
[----:B------:R-:W-:Y:S05]  /*0690*/  BSYNC.RECONVERGENT B1 ;  /* 0x0000000000017941 */ /* 0x000fea0003800200 */
.L_x_67:
[----:B------:R-:W-:Y:S04]  /*06a0*/  BSSY.RECONVERGENT B1, `(.L_x_69) ;  /* 0x000001e000017945 */ /* 0x000fe80003800200 */
[----:B------:R-:W-:Y:S05]  /*06b0*/  @!P1 BRA `(.L_x_70) ;  /* 0x0000000000709947 */ /* 0x000fea0003800000 */
[----:B------:R-:W2:Y:S01]  /*06c0*/  LDG.E.CONSTANT R15, desc[UR4][R2.64] ;  /* 0x00000004020f7981 */ /* 0x000ea2000c1e9900 */
[----:B------:R-:W-:Y:S01]  /*06d0*/  FSETP.GEU.AND P1, PT, R12, 1.175494350822287508e-38, PT ;  /* 0x008000000c00780b */ /* 0x000fe20003f2e000 */
[----:B------:R-:W-:-:S03]  /*06e0*/  HFMA2 R19, -RZ, RZ, 1.5048828125, 33.21875 ;  /* 0x3e055027ff137431 */ /* 0x000fc600000001ff */
[----:B------:R-:W-:-:S09]  /*06f0*/  FSEL R16, RZ, -23, P1 ;  /* 0xc1b80000ff107808 */ /* 0x000fd20000800000 */
[----:B------:R-:W-:-:S05]  /*0700*/  @!P1 FMUL R12, R12, 8388608 ;  /* 0x4b0000000c0c9820 */ /* 0x000fca0000400000 */
[C---:B------:R-:W-:Y:S02]  /*0710*/  IADD3 R14, PT, PT, R12.reuse, -0x3f2aaaab, RZ ;  /* 0xc0d555550c0e7810 */ /* 0x040fe40007ffe0ff */
[----:B------:R-:W-:Y:S02]  /*0720*/  ISETP.GT.U32.AND P1, PT, R12, 0x7f7fffff, PT ;  /* 0x7f7fffff0c00780c */ /* 0x000fe40003f24070 */
[----:B------:R-:W-:-:S04]  /*0730*/  LOP3.LUT R17, R14, 0xff800000, RZ, 0xc0, !PT ;  /* 0xff8000000e117812 */ /* 0x000fc800078ec0ff */
[-C--:B------:R-:W-:Y:S02]  /*0740*/  IADD3 R14, PT, PT, R12, -R17.reuse, RZ ;  /* 0x800000110c0e7210 */ /* 0x080fe40007ffe0ff */
[----:B------:R-:W-:-:S03]  /*0750*/  I2FP.F32.S32 R17, R17 ;  /* 0x0000001100117245 */ /* 0x000fc60000201400 */
[----:B------:R-:W-:Y:S02]  /*0760*/  FADD R14, R14, -1 ;  /* 0xbf8000000e0e7421 */ /* 0x000fe40000000000 */
[----:B------:R-:W-:Y:S01]  /*0770*/  FFMA R16, R17, 1.1920928955078125e-07, R16 ;  /* 0x3400000011107823 */ /* 0x000fe20000000010 */
[----:B------:R-:W-:Y:S01]  /*0780*/  MOV R17, 0x7f800000 ;  /* 0x7f80000000117802 */ /* 0x000fe20000000f00 */
        /* <DEDUP_REMOVED lines=11> */
[C---:B------:R-:W-:Y:S01]  /*0840*/  @P1 FFMA R16, R12.reuse, R17, +INF ;  /* 0x7f8000000c101423 */ /* 0x040fe20000000011 */
[----:B------:R-:W-:-:S04]  /*0850*/  FSETP.NEU.AND P1, PT, R12, RZ, PT ;  /* 0x000000ff0c00720b */ /* 0x000fc80003f2d000 */
[----:B------:R-:W-:-:S05]  /*0860*/  FSEL R16, R16, -INF , P1 ;  /* 0xff80000010107808 */ /* 0x000fca0000800000 */
[----:B--2---:R-:W-:-:S07]  /*0870*/  FFMA R8, R15, -R16, R8 ;  /* 0x800000100f087223 */ /* 0x004fce0000000008 */
.L_x_70:
[----:B------:R-:W-:Y:S05]  /*0880*/  BSYNC.RECONVERGENT B1 ;  /* 0x0000000000017941 */ /* 0x000fea0003800200 */
.L_x_69:
[----:B------:R-:W-:Y:S04]  /*0890*/  BSSY.RECONVERGENT B1, `(.L_x_71) ;  /* 0x000001e000017945 */ /* 0x000fe80003800200 */
[----:B------:R-:W-:Y:S05]  /*08a0*/  @!P2 BRA `(.L_x_72) ;  /* 0x000000000070a947 */ /* 0x000fea0003800000 */
[----:B------:R0:W2:Y:S01]  /*08b0*/  LDG.E.CONSTANT R3, desc[UR4][R2.64+0x4] ;  /* 0x0000040402037981 */ /* 0x0000a2000c1e9900 */
[----:B------:R-:W-:Y:S01]  /*08c0*/  FSETP.GEU.AND P1, PT, R13, 1.175494350822287508e-38, PT ;  /* 0x008000000d00780b */ /* 0x000fe20003f2e000 */
[----:B------:R-:W-:-:S03]  /*08d0*/  HFMA2 R15, -RZ, RZ, 1.5048828125, 33.21875 ;  /* 0x3e055027ff0f7431 */ /* 0x000fc600000001ff */
[----:B0-----:R-:W-:-:S09]  /*08e0*/  FSEL R2, RZ, -23, P1 ;  /* 0xc1b80000ff027808 */ /* 0x001fd20000800000 */
[----:B------:R-:W-:-:S05]  /*08f0*/  @!P1 FMUL R13, R13, 8388608 ;  /* 0x4b0000000d0d9820 */ /* 0x000fca0000400000 */
[C---:B------:R-:W-:Y:S02]  /*0900*/  IADD3 R12, PT, PT, R13.reuse, -0x3f2aaaab, RZ ;  /* 0xc0d555550d0c7810 */ /* 0x040fe40007ffe0ff */
[----:B------:R-:W-:Y:S02]  /*0910*/  ISETP.GT.U32.AND P1, PT, R13, 0x7f7fffff, PT ;  /* 0x7f7fffff0d00780c */ /* 0x000fe40003f24070 */
[----:B------:R-:W-:-:S04]  /*0920*/  LOP3.LUT R12, R12, 0xff800000, RZ, 0xc0, !PT ;  /* 0xff8000000c0c7812 */ /* 0x000fc800078ec0ff */
[----:B------:R-:W-:-:S05]  /*0930*/  IADD3 R14, PT, PT, R13, -R12, RZ ;  /* 0x8000000c0d0e7210 */ /* 0x000fca0007ffe0ff */
        /* <DEDUP_REMOVED lines=9> */
[----:B------:R-:W-:Y:S02]  /*09d0*/  I2FP.F32.S32 R15, R12 ;  /* 0x0000000c000f7245 */ /* 0x000fe40000201400 */
[----:B------:R-:W-:Y:S01]  /*09e0*/  MOV R12, 0x7f800000 ;  /* 0x7f800000000c7802 */ /* 0x000fe20000000f00 */
[C---:B------:R-:W-:Y:S02]  /*09f0*/  FMUL R17, R14.reuse, R17 ;  /* 0x000000110e117220 */ /* 0x040fe40000400000 */
[----:B------:R-:W-:Y:S02]  /*0a00*/  FFMA R2, R15, 1.1920928955078125e-07, R2 ;  /* 0x340000000f027823 */ /* 0x000fe40000000002 */
[----:B------:R-:W-:-:S04]  /*0a10*/  FFMA R17, R14, R17, R14 ;  /* 0x000000110e117223 */ /* 0x000fc8000000000e */
[----:B------:R-:W-:Y:S01]  /*0a20*/  FFMA R2, R2, 0.69314718246459960938, R17 ;  /* 0x3f31721802027823 */ /* 0x000fe20000000011 */
[C---:B------:R-:W-:Y:S01]  /*0a30*/  @P1 FFMA R2, R13.reuse, R12, +INF ;  /* 0x7f8000000d021423 */ /* 0x040fe2000000000c */
[----:B------:R-:W-:-:S04]  /*0a40*/  FSETP.NEU.AND P1, PT, R13, RZ, PT ;  /* 0x000000ff0d00720b */ /* 0x000fc80003f2d000 */
[----:B------:R-:W-:-:S05]  /*0a50*/  FSEL R2, R2, -INF , P1 ;  /* 0xff80000002027808 */ /* 0x000fca0000800000 */
[----:B--2---:R-:W-:-:S07]  /*0a60*/  FFMA R8, R3, -R2, R8 ;  /* 0x8000000203087223 */ /* 0x004fce0000000008 */
.L_x_72:
[----:B------:R-:W-:Y:S05]  /*0a70*/  BSYNC.RECONVERGENT B1 ;  /* 0x0000000000017941 */ /* 0x000fea0003800200 */
.L_x_71:
[----:B------:R-:W-:Y:S01]  /*0a80*/  IADD3 R9, PT, PT, R9, 0x4, RZ ;  /* 0x0000000409097810 */ /* 0x000fe20007ffe0ff */
[----:B------:R-:W-:Y:S06]  /*0a90*/  @P0 BRA `(.L_x_73) ;  /* 0xfffffff400d80947 */ /* 0x000fec000383ffff */
.L_x_64:
[----:B------:R-:W-:Y:S05]  /*0aa0*/  BSYNC.RECONVERGENT B0 ;  /* 0x0000000000007941 */ /* 0x000fea0003800200 */
.L_x_63:
[----:B------:R-:W-:Y:S01]  /*0ab0*/  ISETP.NE.AND P0, PT, R20, RZ, PT ;  /* 0x000000ff1400720c */ /* 0x000fe20003f05270 */
[----:B------:R-:W-:-:S12]  /*0ac0*/  BSSY.RECONVERGENT B1, `(.L_x_62) ;  /* 0x0000073000017945 */ /* 0x000fd80003800200 */
[----:B------:R-:W-:Y:S05]  /*0ad0*/  @!P0 BRA `(.L_x_74) ;  /* 0x0000000400c48947 */ /* 0x000fea0003800000 */
[----:B------:R-:W-:Y:S01]  /*0ae0*/  ISETP.NE.AND P0, PT, R20, 0x1, PT ;  /* 0x000000011400780c */ /* 0x000fe20003f05270 */
[----:B------:R-:W-:-:S12]  /*0af0*/  BSSY.RECONVERGENT B0, `(.L_x_75) ;  /* 0x0000049000007945 */ /* 0x000fd80003800200 */
[----:B------:R-:W-:Y:S05]  /*0b00*/  @!P0 BRA `(.L_x_76) ;  /* 0x00000004001c8947 */ /* 0x000fea0003800000 */
[----:B------:R-:W0:Y:S02]  /*0b10*/  LDC.64 R2, c[0x0][0x398] ;  /* 0x0000e600ff027b82 */ /* 0x000e240000000a00 */
[----:B0-----:R-:W-:-:S06]  /*0b20*/  IMAD.WIDE R6, R9, 0x4, R2 ;  /* 0x0000000409067825 */ /* 0x001fcc00078e0202 */
[----:B------:R-:W0:Y:S01]  /*0b30*/  LDC.64 R2, c[0x0][0x390] ;  /* 0x0000e400ff027b82 */ /* 0x000e220000000a00 */
[----:B------:R-:W2:Y:S04]  /*0b40*/  LDG.E.CONSTANT R4, desc[UR4][R6.64] ;  /* 0x0000000406047981 */ /* 0x000ea8000c1e9900 */
[----:B------:R-:W3:Y:S01]  /*0b50*/  LDG.E.CONSTANT R5, desc[UR4][R6.64+0x4] ;  /* 0x0000040406057981 */ /* 0x000ee2000c1e9900 */
[----:B------:R-:W-:Y:S01]  /*0b60*/  BSSY.RECONVERGENT B2, `(.L_x_77) ;  /* 0x0000021000027945 */ /* 0x000fe20003800200 */
[----:B0-----:R-:W-:Y:S01]  /*0b70*/  IMAD.WIDE R2, R9, 0x4, R2 ;  /* 0x0000000409027825 */ /* 0x001fe200078e0202 */
[----:B--2---:R-:W-:Y:S02]  /*0b80*/  FSETP.GT.AND P0, PT, R4, RZ, PT ;  /* 0x000000ff0400720b */ /* 0x004fe40003f04000 */
[----:B---3--:R-:W-:-:S11]  /*0b90*/  FSETP.GT.AND P1, PT, R5, RZ, PT ;  /* 0x000000ff0500720b */ /* 0x008fd60003f24000 */
        /* <DEDUP_REMOVED lines=9> */
[----:B------:R-:W-:Y:S01]  /*0c30*/  FADD R12, R6, -1 ;  /* 0xbf800000060c7421 */ /* 0x000fe20000000000 */
[----:B------:R-:W-:Y:S02]  /*0c40*/  FSEL R6, RZ, -23, P0 ;  /* 0xc1b80000ff067808 */ /* 0x000fe40000000000 */
[----:B------:R-:W-:Y:S01]  /*0c50*/  ISETP.GT.U32.AND P0, PT, R4, 0x7f7fffff, PT ;  /* 0x7f7fffff0400780c */ /* 0x000fe20003f04070 */
[C---:B------:R-:W-:Y:S02]  /*0c60*/  FFMA R13, R12.reuse, -R13, 0.14084610342979431152 ;  /* 0x3e1039f60c0d7423 */ /* 0x040fe4000000080d */
[----:B------:R-:W-:Y:S01]  /*0c70*/  FFMA R6, R11, 1.1920928955078125e-07, R6 ;  /* 0x340000000b067823 */ /* 0x000fe20000000006 */
[----:B------:R-:W-:Y:S01]  /*0c80*/  MOV R11, 0x7f800000 ;  /* 0x7f800000000b7802 */ /* 0x000fe20000000f00 */
        /* <DEDUP_REMOVED lines=14> */
.L_x_78:
[----:B------:R-:W-:Y:S05]  /*0d70*/  BSYNC.RECONVERGENT B2 ;  /* 0x0000000000027941 */ /* 0x000fea0003800200 */
.L_x_77:
        /* <DEDUP_REMOVED lines=30> */
.L_x_80:
[----:B------:R-:W-:Y:S05]  /*0f60*/  BSYNC.RECONVERGENT B2 ;  /* 0x0000000000027941 */ /* 0x000fea0003800200 */
.L_x_79:
[----:B------:R-:W-:-:S07]  /*0f70*/  IADD3 R9, PT, PT, R9, 0x2, RZ ;  /* 0x0000000209097810 */ /* 0x000fce0007ffe0ff */
.L_x_76:
[----:B------:R-:W-:Y:S05]  /*0f80*/  BSYNC.RECONVERGENT B0 ;  /* 0x0000000000007941 */ /* 0x000fea0003800200 */
.L_x_75:
[----:B------:R-:W-:-:S04]  /*0f90*/  LOP3.LUT R10, R10, 0x1, RZ, 0xc0, !PT ;  /* 0x000000010a0a7812 */ /* 0x000fc800078ec0ff */
[----:B------:R-:W-:-:S13]  /*0fa0*/  ISETP.NE.U32.AND P0, PT, R10, 0x1, PT ;  /* 0x000000010a00780c */ /* 0x000fda0003f05070 */
[----:B------:R-:W-:Y:S05]  /*0fb0*/  @P0 BRA `(.L_x_74) ;  /* 0x00000000008c0947 */ /* 0x000fea0003800000 */
[----:B------:R-:W0:Y:S08]  /*0fc0*/  LDC.64 R2, c[0x0][0x398] ;  /* 0x0000e600ff027b82 */ /* 0x000e300000000a00 */
[----:B------:R-:W1:Y:S01]  /*0fd0*/  LDC.64 R4, c[0x0][0x390] ;  /* 0x0000e400ff047b82 */ /* 0x000e620000000a00 */
[----:B0-----:R-:W-:-:S06]  /*0fe0*/  IMAD.WIDE R2, R9, 0x4, R2 ;  /* 0x0000000409027825 */ /* 0x001fcc00078e0202 */
[----:B------:R-:W2:Y:S01]  /*0ff0*/  LDG.E.CONSTANT R2, desc[UR4][R2.64] ;  /* 0x0000000402027981 */ /* 0x000ea2000c1e9900 */
[----:B-1----:R-:W-:Y:S01]  /*1000*/  IMAD.WIDE R4, R9, 0x4, R4 ;  /* 0x0000000409047825 */ /* 0x002fe200078e0204 */
[----:B--2---:R-:W-:-:S13]  /*1010*/  FSETP.GT.AND P0, PT, R2, RZ, PT ;  /* 0x000000ff0200720b */ /* 0x004fda0003f04000 */
[----:B------:R-:W-:Y:S05]  /*1020*/  @!P0 BRA `(.L_x_74) ;  /* 0x0000000000708947 */ /* 0x000fea0003800000 */
[----:B------:R0:W2:Y:S01]  /*1030*/  LDG.E.CONSTANT R5, desc[UR4][R4.64] ;  /* 0x0000000404057981 */ /* 0x0000a2000c1e9900 */
[----:B------:R-:W-:Y:S01]  /*1040*/  FSETP.GEU.AND P0, PT, R2, 1.175494350822287508e-38, PT ;  /* 0x008000000200780b */ /* 0x000fe20003f0e000 */
[----:B------:R-:W-:-:S12]  /*1050*/  HFMA2 R9, -RZ, RZ, 1.5048828125, 33.21875 ;  /* 0x3e055027ff097431 */ /* 0x000fd800000001ff */
[----:B------:R-:W-:-:S05]  /*1060*/  @!P0 FMUL R2, R2, 8388608 ;  /* 0x4b00000002028820 */ /* 0x000fca0000400000 */
[----:B------:R-:W-:-:S04]  /*1070*/  IADD3 R3, PT, PT, R2, -0x3f2aaaab, RZ ;  /* 0xc0d5555502037810 */ /* 0x000fc80007ffe0ff */
[----:B------:R-:W-:-:S04]  /*1080*/  LOP3.LUT R7, R3, 0xff800000, RZ, 0xc0, !PT ;  /* 0xff80000003077812 */ /* 0x000fc800078ec0ff */
[-C--:B------:R-:W-:Y:S02]  /*1090*/  IADD3 R3, PT, PT, R2, -R7.reuse, RZ ;  /* 0x8000000702037210 */ /* 0x080fe40007ffe0ff */
[----:B0-----:R-:W-:Y:S02]  /*10a0*/  I2FP.F32.S32 R4, R7 ;  /* 0x0000000700047245 */ /* 0x001fe40000201400 */
        /* <DEDUP_REMOVED lines=20> */
.L_x_74:
[----:B------:R-:W-:Y:S05]  /*11f0*/  BSYNC.RECONVERGENT B1 ;  /* 0x0000000000017941 */ /* 0x000fea0003800200 */
.L_x_62:
[----:B------:R-:W0:Y:S02]  /*1200*/  LDC.64 R2, c[0x0][0x388] ;  /* 0x0000e200ff027b82 */ /* 0x000e240000000a00 */
[----:B0-----:R-:W-:-:S05]  /*1210*/  IMAD.WIDE R2, R0, 0x4, R2 ;  /* 0x0000000400027825 */ /* 0x001fca00078e0202 */
[----:B------:R-:W-:Y:S01]  /*1220*/  STG.E desc[UR4][R2.64], R8 ;  /* 0x0000000802007986 */ /* 0x000fe2000c101904 */
[----:B------:R-:W-:Y:S05]  /*1230*/  EXIT ;  /* 0x000000000000794d */ /* 0x000fea0003800000 */
.L_x_81:
        /* <DEDUP_REMOVED lines=12> */
.L_x_298:


//--------------------- .text.UpSampling2D        --------------------------
	.section	.text.UpSampling2D,"ax",@progbits
	.align	128
        .global         UpSampling2D
        .type           UpSampling2D,@function
        .size           UpSampling2D,(.L_x_299 - UpSampling2D)
        .other          UpSampling2D,@"STO_CUDA_ENTRY STV_DEFAULT"
UpSampling2D:
.text.UpSampling2D:
        /* <DEDUP_REMOVED lines=8> */
[----:B------:R-:W0:Y:S01]  /*0080*/  LDC.64 R2, c[0x0][0x388] ;  /* 0x0000e200ff027b82 */ /* 0x000e220000000a00 */
[----:B------:R-:W0:Y:S01]  /*0090*/  LDCU UR4, c[0x0][0x384] ;  /* 0x00007080ff0477ac */ /* 0x000e220008000800 */
[----:B------:R-:W-:Y:S01]  /*00a0*/  IABS R12, R0 ;  /* 0x00000000000c7213 */ /* 0x000fe20000000000 */
[----:B------:R-:W1:Y:S01]  /*00b0*/  LDCU.64 UR8, c[0x0][0x358] ;  /* 0x00006b00ff0877ac */ /* 0x000e620008000a00 */
[----:B0-----:R-:W-:-:S04]  /*00c0*/  IMAD R4, R2, UR4, RZ ;  /* 0x0000000402047c24 */ /* 0x001fc8000f8e02ff */
[----:B------:R-:W-:-:S05]  /*00d0*/  IMAD R7, R4, R3, RZ ;  /* 0x0000000304077224 */ /* 0x000fca00078e02ff */
[-C--:B------:R-:W-:Y:S02]  /*00e0*/  IABS R11, R7.reuse ;  /* 0x00000007000b7213 */ /* 0x080fe40000000000 */
[----:B------:R-:W-:Y:S02]  /*00f0*/  IABS R6, R7 ;  /* 0x0000000700067213 */ /* 0x000fe40000000000 */
[----:B------:R-:W0:Y:S08]  /*0100*/  I2F.RP R5, R11 ;  /* 0x0000000b00057306 */ /* 0x000e300000209400 */
[----:B0-----:R-:W0:Y:S02]  /*0110*/  MUFU.RCP R5, R5 ;  /* 0x0000000500057308 */ /* 0x001e240000001000 */
[----:B0-----:R-:W-:-:S06]  /*0120*/  IADD3 R8, PT, PT, R5, 0xffffffe, RZ ;  /* 0x0ffffffe05087810 */ /* 0x001fcc0007ffe0ff */
[----:B------:R0:W2:Y:S02]  /*0130*/  F2I.FTZ.U32.TRUNC.NTZ R9, R8 ;  /* 0x0000000800097305 */ /* 0x0000a4000021f000 */
[----:B0-----:R-:W-:Y:S02]  /*0140*/  HFMA2 R8, -RZ, RZ, 0, 0 ;  /* 0x00000000ff087431 */ /* 0x001fe400000001ff */
[----:B--2---:R-:W-:-:S04]  /*0150*/  IMAD.MOV R4, RZ, RZ, -R9 ;  /* 0x000000ffff047224 */ /* 0x004fc800078e0a09 */
[----:B------:R-:W-:Y:S02]  /*0160*/  IMAD R13, R4, R11, RZ ;  /* 0x0000000b040d7224 */ /* 0x000fe400078e02ff */
[----:B------:R-:W-:Y:S02]  /*0170*/  IMAD R4, R2, R3, RZ ;  /* 0x0000000302047224 */ /* 0x000fe400078e02ff */
[----:B------:R-:W-:-:S03]  /*0180*/  IMAD.HI.U32 R9, R9, R13, R8 ;  /* 0x0000000d09097227 */ /* 0x000fc600078e0008 */
[----:B------:R-:W-:Y:S01]  /*0190*/  IABS R5, R4 ;  /* 0x0000000400057213 */ /* 0x000fe20000000000 */
[----:B------:R-:W-:Y:S02]  /*01a0*/  IMAD.MOV R13, RZ, RZ, -R6 ;  /* 0x000000ffff0d7224 */ /* 0x000fe400078e0a06 */
[----:B------:R-:W-:Y:S01]  /*01b0*/  IMAD.HI.U32 R6, R9, R12, RZ ;  /* 0x0000000c09067227 */ /* 0x000fe200078e00ff */
[----:B------:R-:W0:Y:S03]  /*01c0*/  I2F.RP R10, R5 ;  /* 0x00000005000a7306 */ /* 0x000e260000209400 */
[----:B------:R-:W-:-:S05]  /*01d0*/  IMAD R8, R6, R13, R12 ;  /* 0x0000000d06087224 */ /* 0x000fca00078e020c */
[----:B------:R-:W-:Y:S01]  /*01e0*/  ISETP.GT.U32.AND P1, PT, R11, R8, PT ;  /* 0x000000080b00720c */ /* 0x000fe20003f24070 */
[----:B0-----:R-:W0:-:S12]  /*01f0*/  MUFU.RCP R10, R10 ;  /* 0x0000000a000a7308 */ /* 0x001e180000001000 */
[-C--:B------:R-:W-:Y:S02]  /*0200*/  @!P1 IADD3 R8, PT, PT, R8, -R11.reuse, RZ ;  /* 0x8000000b08089210 */ /* 0x080fe40007ffe0ff */
[----:B------:R-:W-:Y:S02]  /*0210*/  @!P1 IADD3 R6, PT, PT, R6, 0x1, RZ ;  /* 0x0000000106069810 */ /* 0x000fe40007ffe0ff */
[----:B------:R-:W-:Y:S02]  /*0220*/  ISETP.GE.U32.AND P0, PT, R8, R11, PT ;  /* 0x0000000b0800720c */ /* 0x000fe40003f06070 */
[----:B------:R-:W-:Y:S02]  /*0230*/  LOP3.LUT R8, R0, R7, RZ, 0x3c, !PT ;  /* 0x0000000700087212 */ /* 0x000fe400078e3cff */
[----:B------:R-:W-:Y:S02]  /*0240*/  ISETP.NE.AND P1, PT, R7, RZ, PT ;  /* 0x000000ff0700720c */ /* 0x000fe40003f25270 */
[----:B------:R-:W-:Y:S01]  /*0250*/  ISETP.GE.AND P2, PT, R8, RZ, PT ;  /* 0x000000ff0800720c */ /* 0x000fe20003f46270 */
[----:B0-----:R-:W-:-:S04]  /*0260*/  VIADD R8, R10, 0xffffffe ;  /* 0x0ffffffe0a087836 */ /* 0x001fc80000000000 */
[----:B------:R0:W2:Y:S02]  /*0270*/  F2I.FTZ.U32.TRUNC.NTZ R9, R8 ;  /* 0x0000000800097305 */ /* 0x0000a4000021f000 */
[----:B------:R-:W-:-:S06]  /*0280*/  @P0 VIADD R6, R6, 0x1 ;  /* 0x0000000106060836 */ /* 0x000fcc0000000000 */
[----:B------:R-:W-:Y:S01]  /*0290*/  @!P2 IADD3 R6, PT, PT, -R6, RZ, RZ ;  /* 0x000000ff0606a210 */ /* 0x000fe20007ffe1ff */
[----:B0-----:R-:W-:Y:S01]  /*02a0*/  IMAD.MOV.U32 R8, RZ, RZ, RZ ;  /* 0x000000ffff087224 */ /* 0x001fe200078e00ff */
[----:B------:R-:W-:-:S04]  /*02b0*/  @!P1 LOP3.LUT R6, RZ, R7, RZ, 0x33, !PT ;  /* 0x00000007ff069212 */ /* 0x000fc800078e33ff */
[----:B------:R-:W-:Y:S01]  /*02c0*/  IADD3 R11, PT, PT, -R6, RZ, RZ ;  /* 0x000000ff060b7210 */ /* 0x000fe20007ffe1ff */
[----:B--2---:R-:W-:-:S04]  /*02d0*/  IMAD.MOV R10, RZ, RZ, -R9 ;  /* 0x000000ffff0a7224 */ /* 0x004fc800078e0a09 */
[----:B------:R-:W-:Y:S02]  /*02e0*/  IMAD R11, R7, R11, R0 ;  /* 0x0000000b070b7224 */ /* 0x000fe400078e0200 */
[----:B------:R-:W-:Y:S01]  /*02f0*/  IMAD R7, R10, R5, RZ ;  /* 0x000000050a077224 */ /* 0x000fe200078e02ff */
[----:B------:R-:W-:Y:S02]  /*0300*/  IABS R10, R4 ;  /* 0x00000004000a7213 */ /* 0x000fe40000000000 */
[----:B------:R-:W-:Y:S01]  /*0310*/  IABS R13, R11 ;  /* 0x0000000b000d7213 */ /* 0x000fe20000000000 */
[----:B------:R-:W-:Y:S01]  /*0320*/  IMAD.HI.U32 R8, R9, R7, R8 ;  /* 0x0000000709087227 */ /* 0x000fe200078e0008 */
[----:B------:R-:W-:Y:S02]  /*0330*/  IADD3 R10, PT, PT, RZ, -R10, RZ ;  /* 0x8000000aff0a7210 */ /* 0x000fe40007ffe0ff */
[----:B------:R-:W-:-:S03]  /*0340*/  IABS R7, R3 ;  /* 0x0000000300077213 */ /* 0x000fc60000000000 */
[----:B------:R-:W-:Y:S01]  /*0350*/  IMAD.HI.U32 R8, R8, R13, RZ ;  /* 0x0000000d08087227 */ /* 0x000fe200078e00ff */
[----:B------:R-:W0:Y:S03]  /*0360*/  I2F.RP R9, R7 ;  /* 0x0000000700097306 */ /* 0x000e260000209400 */
[----:B------:R-:W-:-:S05]  /*0370*/  IMAD R10, R8, R10, R13 ;  /* 0x0000000a080a7224 */ /* 0x000fca00078e020d */
[----:B------:R-:W-:Y:S01]  /*0380*/  ISETP.GT.U32.AND P1, PT, R5, R10, PT ;  /* 0x0000000a0500720c */ /* 0x000fe20003f24070 */
[----:B0-----:R-:W0:-:S12]  /*0390*/  MUFU.RCP R9, R9 ;  /* 0x0000000900097308 */ /* 0x001e180000001000 */
[----:B------:R-:W-:Y:S01]  /*03a0*/  @!P1 IMAD.IADD R10, R10, 0x1, -R5 ;  /* 0x000000010a0a9824 */ /* 0x000fe200078e0a05 */
[----:B------:R-:W-:Y:S02]  /*03b0*/  @!P1 IADD3 R8, PT, PT, R8, 0x1, RZ ;  /* 0x0000000108089810 */ /* 0x000fe40007ffe0ff */
[----:B------:R-:W-:Y:S02]  /*03c0*/  ISETP.NE.AND P1, PT, R4, RZ, PT ;  /* 0x000000ff0400720c */ /* 0x000fe40003f25270 */
[----:B------:R-:W-:Y:S02]  /*03d0*/  ISETP.GE.U32.AND P0, PT, R10, R5, PT ;  /* 0x000000050a00720c */ /* 0x000fe40003f06070 */
[----:B------:R-:W-:-:S04]  /*03e0*/  LOP3.LUT R5, R11, R4, RZ, 0x3c, !PT ;  /* 0x000000040b057212 */ /* 0x000fc800078e3cff */
[----:B------:R-:W-:Y:S02]  /*03f0*/  ISETP.GE.AND P2, PT, R5, RZ, PT ;  /* 0x000000ff0500720c */ /* 0x000fe40003f46270 */
[----:B0-----:R-:W-:-:S04]  /*0400*/  IADD3 R10, PT, PT, R9, 0xffffffe, RZ ;  /* 0x0ffffffe090a7810 */ /* 0x001fc80007ffe0ff */
[----:B------:R-:W0:Y:S01]  /*0410*/  F2I.FTZ.U32.TRUNC.NTZ R5, R10 ;  /* 0x0000000a00057305 */ /* 0x000e22000021f000 */
[----:B------:R-:W-:-:S05]  /*0420*/  @P0 VIADD R8, R8, 0x1 ;  /* 0x0000000108080836 */ /* 0x000fca0000000000 */
[----:B------:R-:W-:-:S04]  /*0430*/  MOV R13, R8 ;  /* 0x00000008000d7202 */ /* 0x000fc80000000f00 */
[----:B------:R-:W-:Y:S02]  /*0440*/  @!P2 IADD3 R13, PT, PT, -R13, RZ, RZ ;  /* 0x000000ff0d0da210 */ /* 0x000fe40007ffe1ff */
[----:B------:R-:W-:Y:S01]  /*0450*/  @!P1 LOP3.LUT R13, RZ, R4, RZ, 0x33, !PT ;  /* 0x00000004ff0d9212 */ /* 0x000fe200078e33ff */
[----:B0-----:R-:W-:-:S03]  /*0460*/  IMAD.MOV R14, RZ, RZ, -R5 ;  /* 0x000000ffff0e7224 */ /* 0x001fc600078e0a05 */
[----:B------:R-:W-:Y:S01]  /*0470*/  IADD3 R8, PT, PT, -R13, RZ, RZ ;  /* 0x000000ff0d087210 */ /* 0x000fe20007ffe1ff */
[----:B------:R-:W-:-:S04]  /*0480*/  IMAD R9, R14, R7, RZ ;  /* 0x000000070e097224 */ /* 0x000fc800078e02ff */
[----:B------:R-:W-:Y:S02]  /*0490*/  IMAD R12, R4, R8, R11 ;  /* 0x00000008040c7224 */ /* 0x000fe400078e020b */
[----:B------:R-:W-:-:S03]  /*04a0*/  HFMA2 R4, -RZ, RZ, 0, 0 ;  /* 0x00000000ff047431 */ /* 0x000fc600000001ff */
[----:B------:R-:W-:Y:S02]  /*04b0*/  IABS R8, R12 ;  /* 0x0000000c00087213 */ /* 0x000fe40000000000 */
[----:B------:R-:W-:-:S04]  /*04c0*/  IMAD.HI.U32 R4, R5, R9, R4 ;  /* 0x0000000905047227 */ /* 0x000fc800078e0004 */
[----:B------:R-:W-:Y:S02]  /*04d0*/  IMAD.MOV.U32 R5, RZ, RZ, R8 ;  /* 0x000000ffff057224 */ /* 0x000fe400078e0008 */
[----:B------:R-:W0:Y:S02]  /*04e0*/  LDC.64 R8, c[0x0][0x398] ;  /* 0x0000e600ff087b82 */ /* 0x000e240000000a00 */
[----:B------:R-:W-:-:S05]  /*04f0*/  IMAD.HI.U32 R10, R4, R5, RZ ;  /* 0x00000005040a7227 */ /* 0x000fca00078e00ff */
[----:B------:R-:W-:-:S05]  /*0500*/  IADD3 R4, PT, PT, -R10, RZ, RZ ;  /* 0x000000ff0a047210 */ /* 0x000fca0007ffe1ff */
[----:B------:R-:W-:-:S05]  /*0510*/  IMAD R4, R7, R4, R5 ;  /* 0x0000000407047224 */ /* 0x000fca00078e0205 */
[----:B------:R-:W-:-:S13]  /*0520*/  ISETP.GT.U32.AND P1, PT, R7, R4, PT ;  /* 0x000000040700720c */ /* 0x000fda0003f24070 */
[-C--:B------:R-:W-:Y:S01]  /*0530*/  @!P1 IADD3 R4, PT, PT, R4, -R7.reuse, RZ ;  /* 0x8000000704049210 */ /* 0x080fe20007ffe0ff */
[----:B------:R-:W-:Y:S01]  /*0540*/  @!P1 VIADD R10, R10, 0x1 ;  /* 0x000000010a0a9836 */ /* 0x000fe20000000000 */
[----:B------:R-:W-:Y:S02]  /*0550*/  ISETP.NE.AND P1, PT, R3, RZ, PT ;  /* 0x000000ff0300720c */ /* 0x000fe40003f25270 */
[----:B------:R-:W-:Y:S02]  /*0560*/  ISETP.GE.U32.AND P0, PT, R4, R7, PT ;  /* 0x000000070400720c */ /* 0x000fe40003f06070 */
[----:B------:R-:W2:Y:S01]  /*0570*/  LDC.64 R4, c[0x0][0x390] ;  /* 0x0000e400ff047b82 */ /* 0x000ea20000000a00 */
[----:B------:R-:W-:-:S04]  /*0580*/  LOP3.LUT R7, R12, R3, RZ, 0x3c, !PT ;  /* 0x000000030c077212 */ /* 0x000fc800078e3cff */
[----:B------:R-:W-:Y:S01]  /*0590*/  ISETP.GE.AND P2, PT, R7, RZ, PT ;  /* 0x000000ff0700720c */ /* 0x000fe20003f46270 */
[----:B------:R-:W-:-:S05]  /*05a0*/  IMAD R7, R6, UR4, R13 ;  /* 0x0000000406077c24 */ /* 0x000fca000f8e020d */
[----:B------:R-:W-:-:S07]  /*05b0*/  @P0 IADD3 R10, PT, PT, R10, 0x1, RZ ;  /* 0x000000010a0a0810 */ /* 0x000fce0007ffe0ff */
[----:B------:R-:W-:Y:S02]  /*05c0*/  @!P2 IADD3 R10, PT, PT, -R10, RZ, RZ ;  /* 0x000000ff0a0aa210 */ /* 0x000fe40007ffe1ff */
[----:B------:R-:W-:Y:S02]  /*05d0*/  @!P1 LOP3.LUT R10, RZ, R3, RZ, 0x33, !PT ;  /* 0x00000003ff0a9212 */ /* 0x000fe400078e33ff */
[----:B--2---:R-:W-:-:S03]  /*05e0*/  VIMNMX R11, PT, PT, R4, R5, PT ;  /* 0x00000005040b7248 */ /* 0x004fc60003fe0100 */
[--C-:B------:R-:W-:Y:S02]  /*05f0*/  IMAD.MOV R6, RZ, RZ, -R10.reuse ;  /* 0x000000ffff067224 */ /* 0x100fe400078e0a0a */
[----:B------:R-:W-:Y:S01]  /*0600*/  IMAD R7, R7, R2, R10 ;  /* 0x0000000207077224 */ /* 0x000fe200078e020a */
[----:B------:R-:W-:Y:S01]  /*0610*/  ISETP.GE.AND P0, PT, R11, 0x1, PT ;  /* 0x000000010b00780c */ /* 0x000fe20003f06270 */
[----:B------:R-:W-:Y:S02]  /*0620*/  IMAD R2, R3, R6, R12 ;  /* 0x0000000603027224 */ /* 0x000fe400078e020c */
[----:B------:R-:W-:Y:S01]  /*0630*/  IMAD R4, R7, R4, RZ ;  /* 0x0000000407047224 */ /* 0x000fe200078e02ff */
[----:B------:R-:W-:-:S03]  /*0640*/  MOV R7, RZ ;  /* 0x000000ff00077202 */ /* 0x000fc60000000f00 */
[----:B------:R-:W-:Y:S02]  /*0650*/  IMAD R6, R4, R3, R2 ;  /* 0x0000000304067224 */ /* 0x000fe400078e0202 */
[----:B0-----:R-:W-:-:S04]  /*0660*/  IMAD.WIDE R2, R0, 0x4, R8 ;  /* 0x0000000400027825 */ /* 0x001fc800078e0208 */
[----:B-1----:R-:W-:Y:S05]  /*0670*/  @!P0 BRA `(.L_x_82) ;  /* 0x0000000800b88947 */ /* 0x002fea0003800000 */
[----:B------:R0:W5:Y:S01]  /*0680*/  LDG.E R4, desc[UR8][R2.64] ;  /* 0x0000000802047981 */ /* 0x000162000c1e1900 */
[----:B------:R-:W1:Y:S01]  /*0690*/  LDCU.U8 UR4, c[0x0][0x3a8] ;  /* 0x00007500ff0477ac */ /* 0x000e620008000000 */
[----:B------:R-:W-:Y:S01]  /*06a0*/  IMAD R0, R6, R5, RZ ;  /* 0x0000000506007224 */ /* 0x000fe200078e02ff */
[----:B-1----:R-:W-:-:S04]  /*06b0*/  UPRMT UR4, UR4, 0x8880, URZ ;  /* 0x0000888004047896 */ /* 0x002fc800080000ff */
[----:B------:R-:W-:-:S09]  /*06c0*/  UISETP.NE.AND UP0, UPT, UR4, URZ, UPT ;  /* 0x000000ff0400728c */ /* 0x000fd2000bf05270 */
[----:B0-----:R-:W-:Y:S05]  /*06d0*/  BRA.U UP0, `(.L_x_83) ;  /* 0x0000000500cc7547 */ /* 0x001fea000b800000 */
[----:B------:R-:W0:Y:S01]  /*06e0*/  LDCU.64 UR6, c[0x0][0x3a0] ;  /* 0x00007400ff0677ac */ /* 0x000e220008000a00 */
[C---:B------:R-:W-:Y:S01]  /*06f0*/  LOP3.LUT R25, R5.reuse, 0x7, RZ, 0xc0, !PT ;  /* 0x0000000705197812 */ /* 0x040fe200078ec0ff */
[----:B------:R-:W-:Y:S01]  /*0700*/  HFMA2 R7, -RZ, RZ, 0, 0 ;  /* 0x00000000ff077431 */ /* 0x000fe200000001ff */
[C---:B------:R-:W-:Y:S01]  /*0710*/  LOP3.LUT R24, R5.reuse, 0xf, RZ, 0xc0, !PT ;  /* 0x0000000f05187812 */ /* 0x040fe200078ec0ff */
[----:B------:R-:W-:Y:S01]  /*0720*/  UMOV UR4, URZ ;  /* 0x000000ff00047c82 */ /* 0x000fe20008000000 */
[----:B------:R-:W-:Y:S01]  /*0730*/  LOP3.LUT R8, R5, 0x7ffffff0, RZ, 0xc0, !PT ;  /* 0x7ffffff005087812 */ /* 0x000fe200078ec0ff */
[----:B------:R-:W-:Y:S01]  /*0740*/  VIADD R6, R25, 0xffffffff ;  /* 0xffffffff19067836 */ /* 0x000fe20000000000 */
[----:B-----5:R-:W-:Y:S02]  /*0750*/  IADD3 R4, PT, PT, R24, -0x1, RZ ;  /* 0xffffffff18047810 */ /* 0x020fe40007ffe0ff */
[----:B------:R-:W-:Y:S02]  /*0760*/  IADD3 R8, PT, PT, -R8, RZ, RZ ;  /* 0x000000ff08087210 */ /* 0x000fe40007ffe1ff */
[----:B------:R-:W-:-:S02]  /*0770*/  ISETP.GE.U32.AND P0, PT, R6, 0x3, PT ;  /* 0x000000030600780c */ /* 0x000fc40003f06070 */
[----:B------:R-:W-:Y:S02]  /*0780*/  ISETP.GE.U32.AND P1, PT, R4, 0x7, PT ;  /* 0x000000070400780c */ /* 0x000fe40003f26070 */
[----:B------:R-:W-:Y:S01]  /*0790*/  LOP3.LUT R6, R5, 0x3, RZ, 0xc0, !PT ;  /* 0x0000000305067812 */ /* 0x000fe200078ec0ff */
[----:B0-----:R-:W-:-:S04]  /*07a0*/  UIADD3 UR5, UP0, UPT, UR6, 0x20, URZ ;  /* 0x0000002006057890 */ /* 0x001fc8000ff1e0ff */
[----:B------:R-:W-:-:S12]  /*07b0*/  UIADD3.X UR6, UPT, UPT, URZ, UR7, URZ, UP0, !UPT ;  /* 0x00000007ff067290 */ /* 0x000fd800087fe4ff */
.L_x_89:
[----:B------:R-:W0:Y:S01]  /*07c0*/  LDCU UR7, c[0x0][0x394] ;  /* 0x00007280ff0777ac */ /* 0x000e220008000800 */
[----:B------:R-:W-:Y:S01]  /*07d0*/  ISETP.NE.AND P3, PT, R24, RZ, PT ;  /* 0x000000ff1800720c */ /* 0x000fe20003f65270 */
[----:B------:R-:W-:Y:S01]  /*07e0*/  IMAD.MOV.U32 R9, RZ, RZ, R0 ;  /* 0x000000ffff097224 */ /* 0x000fe200078e0000 */
[----:B0-----:R-:W-:-:S09]  /*07f0*/  UISETP.GE.U32.AND UP0, UPT, UR7, 0x10, UPT ;  /* 0x000000100700788c */ /* 0x001fd2000bf06070 */
[----:B------:R-:W-:Y:S05]  /*0800*/  BRA.U !UP0, `(.L_x_84) ;  /* 0x0000000108a47547 */ /* 0x000fea000b800000 */
[----:B------:R-:W-:Y:S02]  /*0810*/  MOV R10, R8 ;  /* 0x00000008000a7202 */ /* 0x000fe40000000f00 */
[----:B------:R-:W-:-:S07]  /*0820*/  MOV R9, R0 ;  /* 0x0000000000097202 */ /* 0x000fce0000000f00 */
.L_x_85:
[----:B------:R-:W-:Y:S01]  /*0830*/  MOV R5, UR6 ;  /* 0x0000000600057c02 */ /* 0x000fe20008000f00 */
[----:B------:R-:W-:-:S04]  /*0840*/  IMAD.U32 R4, RZ, RZ, UR5 ;  /* 0x00000005ff047e24 */ /* 0x000fc8000f8e00ff */
[----:B------:R-:W-:-:S05]  /*0850*/  IMAD.WIDE R4, R9, 0x4, R4 ;  /* 0x0000000409047825 */ /* 0x000fca00078e0204 */
[----:B------:R-:W2:Y:S04]  /*0860*/  LDG.E R26, desc[UR8][R4.64+-0x20] ;  /* 0xffffe008041a7981 */ /* 0x000ea8000c1e1900 */
[----:B------:R-:W3:Y:S04]  /*0870*/  LDG.E R27, desc[UR8][R4.64+-0x1c] ;  /* 0xffffe408041b7981 */ /* 0x000ee8000c1e1900 */
[----:B------:R-:W4:Y:S04]  /*0880*/  LDG.E R22, desc[UR8][R4.64+-0x18] ;  /* 0xffffe80804167981 */ /* 0x000f28000c1e1900 */
[----:B------:R-:W5:Y:S04]  /*0890*/  LDG.E R21, desc[UR8][R4.64+-0x14] ;  /* 0xffffec0804157981 */ /* 0x000f68000c1e1900 */
        /* <DEDUP_REMOVED lines=10> */
[----:B------:R-:W5:Y:S01]  /*0940*/  LDG.E R23, desc[UR8][R4.64+0x1c] ;  /* 0x00001c0804177981 */ /* 0x000f62000c1e1900 */
[----:B--2---:R-:W-:-:S03]  /*0950*/  FADD R26, R26, R7 ;  /* 0x000000071a1a7221 */ /* 0x004fc60000000000 */
[----:B------:R-:W2:Y:S01]  /*0960*/  LDG.E R7, desc[UR8][R4.64+0x18] ;  /* 0x0000180804077981 */ /* 0x000ea2000c1e1900 */
[----:B---3--:R-:W-:-:S04]  /*0970*/  FADD R27, R26, R27 ;  /* 0x0000001b1a1b7221 */ /* 0x008fc80000000000 */
[----:B----4-:R-:W-:-:S04]  /*0980*/  FADD R22, R27, R22 ;  /* 0x000000161b167221 */ /* 0x010fc80000000000 */
[----:B-----5:R-:W-:-:S04]  /*0990*/  FADD R21, R22, R21 ;  /* 0x0000001516157221 */ /* 0x020fc80000000000 */
[----:B------:R-:W-:-:S04]  /*09a0*/  FADD R20, R21, R20 ;  /* 0x0000001415147221 */ /* 0x000fc80000000000 */
[----:B------:R-:W-:-:S04]  /*09b0*/  FADD R19, R20, R19 ;  /* 0x0000001314137221 */ /* 0x000fc80000000000 */
[----:B------:R-:W-:-:S04]  /*09c0*/  FADD R18, R19, R18 ;  /* 0x0000001213127221 */ /* 0x000fc80000000000 */
[----:B------:R-:W-:-:S04]  /*09d0*/  FADD R17, R18, R17 ;  /* 0x0000001112117221 */ /* 0x000fc80000000000 */
[----:B------:R-:W-:-:S04]  /*09e0*/  FADD R16, R17, R16 ;  /* 0x0000001011107221 */ /* 0x000fc80000000000 */
[----:B------:R-:W-:Y:S01]  /*09f0*/  FADD R15, R16, R15 ;  /* 0x0000000f100f7221 */ /* 0x000fe20000000000 */
[----:B------:R-:W-:-:S03]  /*0a00*/  IADD3 R10, PT, PT, R10, 0x10, RZ ;  /* 0x000000100a0a7810 */ /* 0x000fc60007ffe0ff */
[----:B------:R-:W-:Y:S01]  /*0a10*/  FADD R14, R15, R14 ;  /* 0x0000000e0f0e7221 */ /* 0x000fe20000000000 */
[----:B------:R-:W-:-:S03]  /*0a20*/  ISETP.NE.AND P2, PT, R10, RZ, PT ;  /* 0x000000ff0a00720c */ /* 0x000fc60003f45270 */
[----:B------:R-:W-:-:S04]  /*0a30*/  FADD R13, R14, R13 ;  /* 0x0000000d0e0d7221 */ /* 0x000fc80000000000 */
[----:B------:R-:W-:-:S04]  /*0a40*/  FADD R12, R13, R12 ;  /* 0x0000000c0d0c7221 */ /* 0x000fc80000000000 */
[----:B------:R-:W-:Y:S01]  /*0a50*/  FADD R12, R12, R11 ;  /* 0x0000000b0c0c7221 */ /* 0x000fe20000000000 */
[----:B------:R-:W-:-:S03]  /*0a60*/  VIADD R9, R9, 0x10 ;  /* 0x0000001009097836 */ /* 0x000fc60000000000 */
[----:B--2---:R-:W-:-:S04]  /*0a70*/  FADD R12, R12, R7 ;  /* 0x000000070c0c7221 */ /* 0x004fc80000000000 */
[----:B------:R-:W-:Y:S01]  /*0a80*/  FADD R7, R12, R23 ;  /* 0x000000170c077221 */ /* 0x000fe20000000000 */
[----:B------:R-:W-:Y:S06]  /*0a90*/  @P2 BRA `(.L_x_85) ;  /* 0xfffffffc00642947 */ /* 0x000fec000383ffff */
.L_x_84:
[----:B------:R-:W-:Y:S05]  /*0aa0*/  @!P3 BRA `(.L_x_86) ;  /* 0x0000000000bcb947 */ /* 0x000fea0003800000 */
[----:B------:R-:W-:Y:S01]  /*0ab0*/  ISETP.NE.AND P2, PT, R25, RZ, PT ;  /* 0x000000ff1900720c */ /* 0x000fe20003f45270 */
[----:B------:R-:W-:-:S12]  /*0ac0*/  @!P1 BRA `(.L_x_87) ;  /* 0x00000000004c9947 */ /* 0x000fd80003800000 */
[----:B------:R-:W0:Y:S02]  /*0ad0*/  LDC.64 R4, c[0x0][0x3a0] ;  /* 0x0000e800ff047b82 */ /* 0x000e240000000a00 */
[----:B0-----:R-:W-:-:S05]  /*0ae0*/  IMAD.WIDE R4, R9, 0x4, R4 ;  /* 0x0000000409047825 */ /* 0x001fca00078e0204 */
[----:B------:R-:W2:Y:S04]  /*0af0*/  LDG.E R10, desc[UR8][R4.64] ;  /* 0x00000008040a7981 */ /* 0x000ea8000c1e1900 */
[----:B------:R-:W3:Y:S04]  /*0b00*/  LDG.E R11, desc[UR8][R4.64+0x4] ;  /* 0x00000408040b7981 */ /* 0x000ee8000c1e1900 */
[----:B------:R-:W4:Y:S04]  /*0b10*/  LDG.E R13, desc[UR8][R4.64+0x8] ;  /* 0x00000808040d7981 */ /* 0x000f28000c1e1900 */
[----:B------:R-:W5:Y:S04]  /*0b20*/  LDG.E R15, desc[UR8][R4.64+0xc] ;  /* 0x00000c08040f7981 */ /* 0x000f68000c1e1900 */
[----:B------:R-:W5:Y:S04]  /*0b30*/  LDG.E R17, desc[UR8][R4.64+0x10] ;  /* 0x0000100804117981 */ /* 0x000f68000c1e1900 */
[----:B------:R-:W5:Y:S04]  /*0b40*/  LDG.E R19, desc[UR8][R4.64+0x14] ;  /* 0x0000140804137981 */ /* 0x000f68000c1e1900 */
[----:B------:R-:W5:Y:S04]  /*0b50*/  LDG.E R21, desc[UR8][R4.64+0x18] ;  /* 0x0000180804157981 */ /* 0x000f68000c1e1900 */
[----:B------:R-:W5:Y:S01]  /*0b60*/  LDG.E R23, desc[UR8][R4.64+0x1c] ;  /* 0x00001c0804177981 */ /* 0x000f62000c1e1900 */
[----:B------:R-:W-:Y:S01]  /*0b70*/  IADD3 R9, PT, PT, R9, 0x8, RZ ;  /* 0x0000000809097810 */ /* 0x000fe20007ffe0ff */
[----:B--2---:R-:W-:-:S04]  /*0b80*/  FADD R10, R7, R10 ;  /* 0x0000000a070a7221 */ /* 0x004fc80000000000 */
[----:B---3--:R-:W-:-:S04]  /*0b90*/  FADD R10, R10, R11 ;  /* 0x0000000b0a0a7221 */ /* 0x008fc80000000000 */
[----:B----4-:R-:W-:-:S04]  /*0ba0*/  FADD R10, R10, R13 ;  /* 0x0000000d0a0a7221 */ /* 0x010fc80000000000 */
[----:B-----5:R-:W-:-:S04]  /*0bb0*/  FADD R10, R10, R15 ;  /* 0x0000000f0a0a7221 */ /* 0x020fc80000000000 */
[----:B------:R-:W-:-:S04]  /*0bc0*/  FADD R10, R10, R17 ;  /* 0x000000110a0a7221 */ /* 0x000fc80000000000 */
[----:B------:R-:W-:-:S04]  /*0bd0*/  FADD R10, R10, R19 ;  /* 0x000000130a0a7221 */ /* 0x000fc80000000000 */
[----:B------:R-:W-:-:S04]  /*0be0*/  FADD R10, R10, R21 ;  /* 0x000000150a0a7221 */ /* 0x000fc80000000000 */
[----:B------:R-:W-:-:S07]  /*0bf0*/  FADD R7, R10, R23 ;  /* 0x000000170a077221 */ /* 0x000fce0000000000 */
.L_x_87:
        /* <DEDUP_REMOVED lines=8> */
[----:B------:R-:W5:Y:S01]  /*0c80*/  LDG.E R15, desc[UR8][R4.64+0xc] ;  /* 0x00000c08040f7981 */ /* 0x000f62000c1e1900 */
[----:B------:R-:W-:Y:S01]  /*0c90*/  IADD3 R9, PT, PT, R9, 0x4, RZ ;  /* 0x0000000409097810 */ /* 0x000fe20007ffe0ff */
[----:B--2---:R-:W-:-:S04]  /*0ca0*/  FADD R10, R7, R10 ;  /* 0x0000000a070a7221 */ /* 0x004fc80000000000 */
[----:B---3--:R-:W-:-:S04]  /*0cb0*/  FADD R10, R10, R11 ;  /* 0x0000000b0a0a7221 */ /* 0x008fc80000000000 */
[----:B----4-:R-:W-:-:S04]  /*0cc0*/  FADD R10, R10, R13 ;  /* 0x0000000d0a0a7221 */ /* 0x010fc80000000000 */
[----:B-----5:R-:W-:-:S07]  /*0cd0*/  FADD R7, R10, R15 ;  /* 0x0000000f0a077221 */ /* 0x020fce0000000000 */
.L_x_88:
[----:B------:R-:W-:Y:S05]  /*0ce0*/  @!P2 BRA `(.L_x_86) ;  /* 0x00000000002ca947 */ /* 0x000fea0003800000 */
[----:B------:R-:W0:Y:S02]  /*0cf0*/  LDC.64 R4, c[0x0][0x3a0] ;  /* 0x0000e800ff047b82 */ /* 0x000e240000000a00 */
[----:B0-----:R-:W-:-:S05]  /*0d00*/  IMAD.WIDE R4, R9, 0x4, R4 ;  /* 0x0000000409047825 */ /* 0x001fca00078e0204 */
[----:B------:R-:W2:Y:S01]  /*0d10*/  LDG.E R10, desc[UR8][R4.64] ;  /* 0x00000008040a7981 */ /* 0x000ea2000c1e1900 */
[----:B------:R-:W-:Y:S01]  /*0d20*/  ISETP.NE.AND P2, PT, R6, 0x1, PT ;  /* 0x000000010600780c */ /* 0x000fe20003f45270 */
[----:B--2---:R-:W-:-:S12]  /*0d30*/  FADD R7, R7, R10 ;  /* 0x0000000a07077221 */ /* 0x004fd80000000000 */
[----:B------:R-:W-:Y:S05]  /*0d40*/  @!P2 BRA `(.L_x_86) ;  /* 0x000000000014a947 */ /* 0x000fea0003800000 */
[----:B------:R-:W-:Y:S01]  /*0d50*/  ISETP.NE.AND P2, PT, R6, 0x2, PT ;  /* 0x000000020600780c */ /* 0x000fe20003f45270 */
[----:B------:R-:W2:-:S12]  /*0d60*/  LDG.E R10, desc[UR8][R4.64+0x4] ;  /* 0x00000408040a7981 */ /* 0x000e98000c1e1900 */
[----:B------:R-:W3:Y:S01]  /*0d70*/  @P2 LDG.E R12, desc[UR8][R4.64+0x8] ;  /* 0x00000808040c2981 */ /* 0x000ee2000c1e1900 */
[----:B--2---:R-:W-:-:S04]  /*0d80*/  FADD R7, R7, R10 ;  /* 0x0000000a07077221 */ /* 0x004fc80000000000 */
[----:B---3--:R-:W-:-:S07]  /*0d90*/  @P2 FADD R7, R7, R12 ;  /* 0x0000000c07072221 */ /* 0x008fce0000000000 */
.L_x_86:
[----:B------:R-:W0:Y:S01]  /*0da0*/  LDCU UR10, c[0x0][0x390] ;  /* 0x00007200ff0a77ac */ /* 0x000e220008000800 */
[----:B------:R-:W1:Y:S01]  /*0db0*/  LDC R5, c[0x0][0x38c] ;  /* 0x0000e300ff057b82 */ /* 0x000e620000000800 */
[----:B------:R-:W-:-:S04]  /*0dc0*/  UIADD3 UR4, UPT, UPT, UR4, 0x1, URZ ;  /* 0x0000000104047890 */ /* 0x000fc8000fffe0ff */
[----:B0-----:R-:W-:Y:S01]  /*0dd0*/  UISETP.NE.AND UP0, UPT, UR4, UR10, UPT ;  /* 0x0000000a0400728c */ /* 0x001fe2000bf05270 */
[----:B-1----:R-:W-:-:S08]  /*0de0*/  IMAD R0, R5, UR7, R0 ;  /* 0x0000000705007c24 */ /* 0x002fd0000f8e0200 */
[----:B------:R-:W-:Y:S05]  /*0df0*/  BRA.U !UP0, `(.L_x_82) ;  /* 0x0000000108d87547 */ /* 0x000fea000b800000 */
[----:B------:R-:W-:Y:S05]  /*0e00*/  BRA `(.L_x_89) ;  /* 0xfffffff8006c7947 */ /* 0x000fea000383ffff */
.L_x_83:
[C---:B------:R-:W-:Y:S01]  /*0e10*/  LOP3.LUT R6, R5.reuse, 0x7, RZ, 0xc0, !PT ;  /* 0x0000000705067812 */ /* 0x040fe200078ec0ff */
[----:B------:R-:W-:Y:S01]  /*0e20*/  UMOV UR4, URZ ;  /* 0x000000ff00047c82 */ /* 0x000fe20008000000 */
[C---:B------:R-:W-:Y:S02]  /*0e30*/  LOP3.LUT R16, R5.reuse, 0x3, RZ, 0xc0, !PT ;  /* 0x0000000305107812 */ /* 0x040fe400078ec0ff */
[----:B------:R-:W-:Y:S01]  /*0e40*/  LOP3.LUT R5, R5, 0x7ffffff8, RZ, 0xc0, !PT ;  /* 0x7ffffff805057812 */ /* 0x000fe200078ec0ff */
[----:B------:R-:W-:-:S05]  /*0e50*/  VIADD R8, R6, 0xffffffff ;  /* 0xffffffff06087836 */ /* 0x000fca0000000000 */
[----:B------:R-:W-:-:S13]  /*0e60*/  ISETP.GE.U32.AND P0, PT, R8, 0x3, PT ;  /* 0x000000030800780c */ /* 0x000fda0003f06070 */
.L_x_94:
[----:B0-----:R-:W0:Y:S01]  /*0e70*/  LDC.64 R14, c[0x0][0x390] ;  /* 0x0000e400ff0e7b82 */ /* 0x001e220000000a00 */
[----:B------:R-:W-:Y:S01]  /*0e80*/  UIADD3 UR4, UPT, UPT, UR4, 0x1, URZ ;  /* 0x0000000104047890 */ /* 0x000fe2000fffe0ff */
[----:B------:R-:W-:Y:S02]  /*0e90*/  ISETP.NE.AND P1, PT, R6, RZ, PT ;  /* 0x000000ff0600720c */ /* 0x000fe40003f25270 */
[----:B------:R-:W-:Y:S02]  /*0ea0*/  MOV R17, R0 ;  /* 0x0000000000117202 */ /* 0x000fe40000000f00 */
[----:B0-----:R-:W-:Y:S02]  /*0eb0*/  ISETP.GE.U32.AND P3, PT, R15, 0x8, PT ;  /* 0x000000080f00780c */ /* 0x001fe40003f66070 */
[----:B------:R-:W-:-:S11]  /*0ec0*/  ISETP.NE.AND P2, PT, R14, UR4, PT ;  /* 0x000000040e007c0c */ /* 0x000fd6000bf45270 */
[----:B-12---:R-:W-:Y:S05]  /*0ed0*/  @!P3 BRA `(.L_x_90) ;  /* 0x000000000040b947 */ /* 0x006fea0003800000 */
[----:B------:R-:W0:Y:S01]  /*0ee0*/  LDC.64 R10, c[0x0][0x3a0] ;  /* 0x0000e800ff0a7b82 */ /* 0x000e220000000a00 */
[----:B------:R-:W-:Y:S01]  /*0ef0*/  MOV R17, R0 ;  /* 0x0000000000117202 */ /* 0x000fe20000000f00 */
[----:B------:R-:W-:-:S06]  /*0f00*/  UMOV UR5, URZ ;  /* 0x000000ff00057c82 */ /* 0x000fcc0008000000 */
.L_x_91:
[----:B------:R-:W-:Y:S01]  /*0f10*/  UIADD3 UR5, UPT, UPT, UR5, 0x8, URZ ;  /* 0x0000000805057890 */ /* 0x000fe2000fffe0ff */
[----:B01----:R-:W-:-:S04]  /*0f20*/  IMAD.WIDE R8, R17, 0x4, R10 ;  /* 0x0000000411087825 */ /* 0x003fc800078e020a */
[----:B------:R-:W-:Y:S01]  /*0f30*/  VIADD R17, R17, 0x8 ;  /* 0x0000000811117836 */ /* 0x000fe20000000000 */
[----:B------:R-:W-:Y:S01]  /*0f40*/  ISETP.NE.AND P3, PT, R5, UR5, PT ;  /* 0x0000000505007c0c */ /* 0x000fe2000bf65270 */
[----:B-----5:R1:W-:Y:S04]  /*0f50*/  STG.E desc[UR8][R8.64], R4 ;  /* 0x0000000408007986 */ /* 0x0203e8000c101908 */
[----:B------:R1:W-:Y:S04]  /*0f60*/  STG.E desc[UR8][R8.64+0x4], R4 ;  /* 0x0000040408007986 */ /* 0x0003e8000c101908 */
[----:B------:R1:W-:Y:S04]  /*0f70*/  STG.E desc[UR8][R8.64+0x8], R4 ;  /* 0x0000080408007986 */ /* 0x0003e8000c101908 */
[----:B------:R1:W-:Y:S04]  /*0f80*/  STG.E desc[UR8][R8.64+0xc], R4 ;  /* 0x00000c0408007986 */ /* 0x0003e8000c101908 */
[----:B------:R1:W-:Y:S04]  /*0f90*/  STG.E desc[UR8][R8.64+0x10], R4 ;  /* 0x0000100408007986 */ /* 0x0003e8000c101908 */
[----:B------:R1:W-:Y:S04]  /*0fa0*/  STG.E desc[UR8][R8.64+0x14], R4 ;  /* 0x0000140408007986 */ /* 0x0003e8000c101908 */
[----:B------:R1:W-:Y:S04]  /*0fb0*/  STG.E desc[UR8][R8.64+0x18], R4 ;  /* 0x0000180408007986 */ /* 0x0003e8000c101908 */
[----:B------:R1:W-:Y:S01]  /*0fc0*/  STG.E desc[UR8][R8.64+0x1c], R4 ;  /* 0x00001c0408007986 */ /* 0x0003e2000c101908 */
[----:B------:R-:W-:Y:S05]  /*0fd0*/  @P3 BRA `(.L_x_91) ;  /* 0xfffffffc00cc3947 */ /* 0x000fea000383ffff */
.L_x_90:
[----:B------:R-:W-:Y:S05]  /*0fe0*/  @!P1 BRA `(.L_x_92) ;  /* 0x0000000000509947 */ /* 0x000fea0003800000 */
[----:B------:R-:W-:Y:S01]  /*0ff0*/  ISETP.NE.AND P1, PT, R16, RZ, PT ;  /* 0x000000ff1000720c */ /* 0x000fe20003f25270 */
[----:B------:R-:W-:-:S12]  /*1000*/  @!P0 BRA `(.L_x_93) ;  /* 0x00000000001c8947 */ /* 0x000fd80003800000 */
[----:B-1----:R-:W0:Y:S02]  /*1010*/  LDC.64 R8, c[0x0][0x3a0] ;  /* 0x0000e800ff087b82 */ /* 0x002e240000000a00 */
[C---:B0-----:R-:W-:Y:S01]  /*1020*/  IMAD.WIDE R8, R17.reuse, 0x4, R8 ;  /* 0x0000000411087825 */ /* 0x041fe200078e0208 */
[----:B------:R-:W-:-:S04]  /*1030*/  IADD3 R17, PT, PT, R17, 0x4, RZ ;  /* 0x0000000411117810 */ /* 0x000fc80007ffe0ff */
[----:B-----5:R0:W-:Y:S04]  /*1040*/  STG.E desc[UR8][R8.64], R4 ;  /* 0x0000000408007986 */ /* 0x0201e8000c101908 */
[----:B------:R0:W-:Y:S04]  /*1050*/  STG.E desc[UR8][R8.64+0x4], R4 ;  /* 0x0000040408007986 */ /* 0x0001e8000c101908 */
[----:B------:R0:W-:Y:S04]  /*1060*/  STG.E desc[UR8][R8.64+0x8], R4 ;  /* 0x0000080408007986 */ /* 0x0001e8000c101908 */
[----:B------:R0:W-:Y:S02]  /*1070*/  STG.E desc[UR8][R8.64+0xc], R4 ;  /* 0x00000c0408007986 */ /* 0x0001e4000c101908 */
.L_x_93:
[----:B------:R-:W-:Y:S05]  /*1080*/  @!P1 BRA `(.L_x_92) ;  /* 0x0000000000289947 */ /* 0x000fea0003800000 */
[----:B------:R-:W-:Y:S02]  /*1090*/  ISETP.NE.AND P3, PT, R16, 0x1, PT ;  /* 0x000000011000780c */ /* 0x000fe40003f65270 */
[----:B------:R-:W-:-:S11]  /*10a0*/  LOP3.LUT P1, RZ, R15, 0x1, RZ, 0xc0, !PT ;  /* 0x000000010fff7812 */ /* 0x000fd6000782c0ff */
[----:B01----:R-:W0:Y:S08]  /*10b0*/  @P3 LDC.64 R8, c[0x0][0x3a0] ;  /* 0x0000e800ff083b82 */ /* 0x003e300000000a00 */
[----:B------:R-:W1:Y:S01]  /*10c0*/  @P1 LDC.64 R12, c[0x0][0x3a0] ;  /* 0x0000e800ff0c1b82 */ /* 0x000e620000000a00 */
[C---:B0-----:R-:W-:Y:S01]  /*10d0*/  @P3 IMAD.WIDE R10, R17.reuse, 0x4, R8 ;  /* 0x00000004110a3825 */ /* 0x041fe200078e0208 */
[----:B------:R-:W-:-:S04]  /*10e0*/  @P3 IADD3 R17, PT, PT, R17, 0x2, RZ ;  /* 0x0000000211113810 */ /* 0x000fc80007ffe0ff */
[----:B-----5:R2:W-:Y:S01]  /*10f0*/  @P3 STG.E desc[UR8][R10.64], R4 ;  /* 0x000000040a003986 */ /* 0x0205e2000c101908 */
[----:B-1----:R-:W-:-:S03]  /*1100*/  @P1 IMAD.WIDE R8, R17, 0x4, R12 ;  /* 0x0000000411081825 */ /* 0x002fc600078e020c */
[----:B------:R2:W-:Y:S04]  /*1110*/  @P3 STG.E desc[UR8][R10.64+0x4], R4 ;  /* 0x000004040a003986 */ /* 0x0005e8000c101908 */
[----:B------:R2:W-:Y:S02]  /*1120*/  @P1 STG.E desc[UR8][R8.64], R4 ;  /* 0x0000000408001986 */ /* 0x0005e4000c101908 */
.L_x_92:
[----:B------:R-:W3:Y:S02]  /*1130*/  LDCU UR5, c[0x0][0x38c] ;  /* 0x00007180ff0577ac */ /* 0x000ee40008000800 */
[----:B---3--:R-:W-:Y:S01]  /*1140*/  IMAD R0, R15, UR5, R0 ;  /* 0x000000050f007c24 */ /* 0x008fe2000f8e0200 */
[----:B------:R-:W-:Y:S06]  /*1150*/  @P2 BRA `(.L_x_94) ;  /* 0xfffffffc00442947 */ /* 0x000fec000383ffff */
.L_x_82:
[----:B------:R-:W3:Y:S02]  /*1160*/  LDCU.U8 UR4, c[0x0][0x3a8] ;  /* 0x00007500ff0477ac */ /* 0x000ee40008000000 */
[----:B---3--:R-:W-:-:S06]  /*1170*/  UPRMT UR4, UR4, 0x8880, URZ ;  /* 0x0000888004047896 */ /* 0x008fcc00080000ff */
[----:B------:R-:W-:-:S13]  /*1180*/  ISETP.NE.AND P0, PT, RZ, UR4, PT ;  /* 0x00000004ff007c0c */ /* 0x000fda000bf05270 */
[----:B------:R-:W-:Y:S05]  /*1190*/  @P0 EXIT ;  /* 0x000000000000094d */ /* 0x000fea0003800000 */
[----:B------:R-:W-:Y:S01]  /*11a0*/  STG.E desc[UR8][R2.64], R7 ;  /* 0x0000000702007986 */ /* 0x000fe2000c101908 */
[----:B------:R-:W-:Y:S05]  /*11b0*/  EXIT ;  /* 0x000000000000794d */ /* 0x000fea0003800000 */
.L_x_95:
        /* <DEDUP_REMOVED lines=12> */
.L_x_299:


//--------------------- .text.YOLOV3Forward       --------------------------
	.section	.text.YOLOV3Forward,"ax",@progbits
	.align	128
        .global         YOLOV3Forward
        .type           YOLOV3Forward,@function
        .size           YOLOV3Forward,(.L_x_282 - YOLOV3Forward)
        .other          YOLOV3Forward,@"STO_CUDA_ENTRY STV_DEFAULT"
YOLOV3Forward:
.text.YOLOV3Forward:
        /* <DEDUP_REMOVED lines=11> */
[----:B------:R-:W2:Y:S05]  /*00b0*/  LDCU.64 UR10, c[0x0][0x358] ;  /* 0x00006b00ff0a77ac */ /* 0x000eaa0008000a00 */
[----:B------:R-:W0:Y:S08]  /*00c0*/  LDC R10, c[0x0][0x3a0] ;  /* 0x0000e800ff0a7b82 */ /* 0x000e300000000800 */
[----:B------:R-:W3:Y:S01]  /*00d0*/  LDC.64 R16, c[0x0][0x390] ;  /* 0x0000e400ff107b82 */ /* 0x000ee20000000a00 */
[----:B-1----:R-:W-:-:S04]  /*00e0*/  UIMAD.WIDE UR4, UR6, 0x55555556, URZ ;  /* 0x55555556060478a5 */ /* 0x002fc8000f8e02ff */
[----:B------:R-:W-:-:S03]  /*00f0*/  ULEA.HI UR5, UR5, UR5, URZ, 0x1 ;  /* 0x0000000505057291 */ /* 0x000fc6000f8f08ff */
[----:B------:R-:W1:Y:S01]  /*0100*/  LDC R20, c[0x0][0x3a4] ;  /* 0x0000e900ff147b82 */ /* 0x000e620000000800 */
[-C--:B0-----:R-:W-:Y:S01]  /*0110*/  IMAD R6, R7, R10.reuse, RZ ;  /* 0x0000000a07067224 */ /* 0x081fe200078e02ff */
[----:B------:R-:W-:-:S06]  /*0120*/  LOP3.LUT R14, RZ, R10, RZ, 0x33, !PT ;  /* 0x0000000aff0e7212 */ /* 0x000fcc00078e33ff */
[----:B------:R-:W0:Y:S01]  /*0130*/  LDC R23, c[0x0][0x3a8] ;  /* 0x0000ea00ff177b82 */ /* 0x000e220000000800 */
[----:B------:R-:W-:-:S05]  /*0140*/  IMAD R2, R6, 0x3, RZ ;  /* 0x0000000306027824 */ /* 0x000fca00078e02ff */
[----:B------:R-:W-:-:S04]  /*0150*/  IABS R9, R2 ;  /* 0x0000000200097213 */ /* 0x000fc80000000000 */
[----:B------:R-:W4:Y:S08]  /*0160*/  I2F.RP R0, R9 ;  /* 0x0000000900007306 */ /* 0x000f300000209400 */
[----:B----4-:R-:W4:Y:S02]  /*0170*/  MUFU.RCP R0, R0 ;  /* 0x0000000000007308 */ /* 0x010f240000001000 */
[----:B----4-:R-:W-:-:S02]  /*0180*/  IADD3 R4, PT, PT, R0, 0xffffffe, RZ ;  /* 0x0ffffffe00047810 */ /* 0x010fc40007ffe0ff */
[----:B------:R-:W-:-:S04]  /*0190*/  IABS R0, R6 ;  /* 0x0000000600007213 */ /* 0x000fc80000000000 */
[----:B------:R4:W5:Y:S02]  /*01a0*/  F2I.FTZ.U32.TRUNC.NTZ R5, R4 ;  /* 0x0000000400057305 */ /* 0x000964000021f000 */
[----:B----4-:R-:W-:Y:S01]  /*01b0*/  HFMA2 R4, -RZ, RZ, 0, 0 ;  /* 0x00000000ff047431 */ /* 0x010fe200000001ff */
[----:B-----5:R-:W-:-:S05]  /*01c0*/  IADD3 R8, PT, PT, RZ, -R5, RZ ;  /* 0x80000005ff087210 */ /* 0x020fca0007ffe0ff */
[----:B------:R-:W-:Y:S02]  /*01d0*/  IMAD R11, R8, R9, RZ ;  /* 0x00000009080b7224 */ /* 0x000fe400078e02ff */
[----:B------:R-:W-:Y:S01]  /*01e0*/  IMAD.MOV.U32 R8, RZ, RZ, R12 ;  /* 0x000000ffff087224 */ /* 0x000fe200078e000c */
[----:B------:R-:W-:Y:S01]  /*01f0*/  IABS R12, R2 ;  /* 0x00000002000c7213 */ /* 0x000fe20000000000 */
[----:B------:R-:W-:Y:S02]  /*0200*/  IMAD.HI.U32 R5, R5, R11, R4 ;  /* 0x0000000b05057227 */ /* 0x000fe400078e0004 */
[----:B------:R-:W4:Y:S01]  /*0210*/  I2F.RP R11, R0 ;  /* 0x00000000000b7306 */ /* 0x000f220000209400 */
[----:B------:R-:W-:-:S03]  /*0220*/  IADD3 R4, PT, PT, RZ, -R12, RZ ;  /* 0x8000000cff047210 */ /* 0x000fc60007ffe0ff */
[----:B------:R-:W-:-:S04]  /*0230*/  IMAD.HI.U32 R5, R5, R8, RZ ;  /* 0x0000000805057227 */ /* 0x000fc800078e00ff */
[----:B------:R-:W-:-:S05]  /*0240*/  IMAD R4, R5, R4, R8 ;  /* 0x0000000405047224 */ /* 0x000fca00078e0208 */
[----:B------:R-:W-:Y:S01]  /*0250*/  ISETP.GT.U32.AND P1, PT, R9, R4, PT ;  /* 0x000000040900720c */ /* 0x000fe20003f24070 */
[----:B----4-:R-:W4:-:S12]  /*0260*/  MUFU.RCP R11, R11 ;  /* 0x0000000b000b7308 */ /* 0x010f180000001000 */
[----:B------:R-:W-:Y:S01]  /*0270*/  @!P1 IMAD.IADD R4, R4, 0x1, -R9 ;  /* 0x0000000104049824 */ /* 0x000fe200078e0a09 */
[----:B------:R-:W-:Y:S02]  /*0280*/  @!P1 IADD3 R5, PT, PT, R5, 0x1, RZ ;  /* 0x0000000105059810 */ /* 0x000fe40007ffe0ff */
[----:B------:R-:W-:Y:S02]  /*0290*/  ISETP.NE.AND P1, PT, R2, RZ, PT ;  /* 0x000000ff0200720c */ /* 0x000fe40003f25270 */
[----:B------:R-:W-:Y:S02]  /*02a0*/  ISETP.GE.U32.AND P0, PT, R4, R9, PT ;  /* 0x000000090400720c */ /* 0x000fe40003f06070 */
[----:B------:R-:W-:Y:S02]  /*02b0*/  LOP3.LUT R4, R3, R2, RZ, 0x3c, !PT ;  /* 0x0000000203047212 */ /* 0x000fe400078e3cff */
[----:B----4-:R-:W-:Y:S02]  /*02c0*/  IADD3 R8, PT, PT, R11, 0xffffffe, RZ ;  /* 0x0ffffffe0b087810 */ /* 0x010fe40007ffe0ff */
[----:B------:R-:W-:-:S02]  /*02d0*/  ISETP.GE.AND P2, PT, R4, RZ, PT ;  /* 0x000000ff0400720c */ /* 0x000fc40003f46270 */
[----:B------:R4:W5:Y:S05]  /*02e0*/  F2I.FTZ.U32.TRUNC.NTZ R9, R8 ;  /* 0x0000000800097305 */ /* 0x00096a000021f000 */
[----:B------:R-:W-:Y:S01]  /*02f0*/  @P0 VIADD R5, R5, 0x1 ;  /* 0x0000000105050836 */ /* 0x000fe20000000000 */
[----:B----4-:R-:W-:-:S05]  /*0300*/  MOV R8, RZ ;  /* 0x000000ff00087202 */ /* 0x010fca0000000f00 */
[----:B------:R-:W-:Y:S02]  /*0310*/  @!P2 IADD3 R5, PT, PT, -R5, RZ, RZ ;  /* 0x000000ff0505a210 */ /* 0x000fe40007ffe1ff */
[----:B------:R-:W-:Y:S02]  /*0320*/  @!P1 LOP3.LUT R5, RZ, R2, RZ, 0x33, !PT ;  /* 0x00000002ff059212 */ /* 0x000fe400078e33ff */
[----:B-----5:R-:W-:-:S03]  /*0330*/  IADD3 R11, PT, PT, RZ, -R9, RZ ;  /* 0x80000009ff0b7210 */ /* 0x020fc60007ffe0ff */
[----:B------:R-:W-:Y:S02]  /*0340*/  IMAD.MOV R4, RZ, RZ, -R5 ;  /* 0x000000ffff047224 */ /* 0x000fe400078e0a05 */
[----:B------:R-:W-:Y:S02]  /*0350*/  IMAD R11, R11, R0, RZ ;  /* 0x000000000b0b7224 */ /* 0x000fe400078e02ff */
[----:B------:R-:W-:Y:S01]  /*0360*/  IMAD R3, R2, R4, R3 ;  /* 0x0000000402037224 */ /* 0x000fe200078e0203 */
[----:B------:R-:W-:Y:S01]  /*0370*/  IABS R4, R6 ;  /* 0x0000000600047213 */ /* 0x000fe20000000000 */
[----:B------:R-:W-:Y:S01]  /*0380*/  IMAD.HI.U32 R8, R9, R11, R8 ;  /* 0x0000000b09087227 */ /* 0x000fe200078e0008 */
[----:B------:R-:W-:Y:S02]  /*0390*/  IABS R11, R10 ;  /* 0x0000000a000b7213 */ /* 0x000fe40000000000 */
[----:B------:R-:W-:Y:S02]  /*03a0*/  IABS R2, R3 ;  /* 0x0000000300027213 */ /* 0x000fe40000000000 */
[----:B------:R-:W-:-:S03]  /*03b0*/  IADD3 R4, PT, PT, RZ, -R4, RZ ;  /* 0x80000004ff047210 */ /* 0x000fc60007ffe0ff */
[----:B------:R-:W-:Y:S02]  /*03c0*/  IMAD.MOV.U32 R9, RZ, RZ, R2 ;  /* 0x000000ffff097224 */ /* 0x000fe400078e0002 */
[----:B------:R-:W4:Y:S02]  /*03d0*/  I2F.RP R2, R11 ;  /* 0x0000000b00027306 */ /* 0x000f240000209400 */
[----:B------:R-:W-:-:S04]  /*03e0*/  IMAD.HI.U32 R18, R8, R9, RZ ;  /* 0x0000000908127227 */ /* 0x000fc800078e00ff */
[----:B------:R-:W-:-:S05]  /*03f0*/  IMAD R9, R18, R4, R9 ;  /* 0x0000000412097224 */ /* 0x000fca00078e0209 */
[----:B------:R-:W-:Y:S01]  /*0400*/  ISETP.GT.U32.AND P1, PT, R0, R9, PT ;  /* 0x000000090000720c */ /* 0x000fe20003f24070 */
[----:B----4-:R-:W4:-:S12]  /*0410*/  MUFU.RCP R2, R2 ;  /* 0x0000000200027308 */ /* 0x010f180000001000 */
[-C--:B------:R-:W-:Y:S01]  /*0420*/  @!P1 IADD3 R9, PT, PT, R9, -R0.reuse, RZ ;  /* 0x8000000009099210 */ /* 0x080fe20007ffe0ff */
[----:B------:R-:W-:Y:S01]  /*0430*/  @!P1 VIADD R18, R18, 0x1 ;  /* 0x0000000112129836 */ /* 0x000fe20000000000 */
[----:B------:R-:W-:Y:S02]  /*0440*/  ISETP.NE.AND P1, PT, R6, RZ, PT ;  /* 0x000000ff0600720c */ /* 0x000fe40003f25270 */
[----:B------:R-:W-:Y:S02]  /*0450*/  ISETP.GE.U32.AND P0, PT, R9, R0, PT ;  /* 0x000000000900720c */ /* 0x000fe40003f06070 */
[----:B------:R-:W-:Y:S02]  /*0460*/  LOP3.LUT R0, R3, R6, RZ, 0x3c, !PT ;  /* 0x0000000603007212 */ /* 0x000fe400078e3cff */
[----:B----4-:R-:W-:Y:S02]  /*0470*/  IADD3 R8, PT, PT, R2, 0xffffffe, RZ ;  /* 0x0ffffffe02087810 */ /* 0x010fe40007ffe0ff */
[----:B------:R-:W-:-:S02]  /*0480*/  ISETP.GE.AND P2, PT, R0, RZ, PT ;  /* 0x000000ff0000720c */ /* 0x000fc40003f46270 */
[----:B------:R4:W5:Y:S05]  /*0490*/  F2I.FTZ.U32.TRUNC.NTZ R9, R8 ;  /* 0x0000000800097305 */ /* 0x00096a000021f000 */
[----:B------:R-:W-:Y:S01]  /*04a0*/  @P0 IADD3 R18, PT, PT, R18, 0x1, RZ ;  /* 0x0000000112120810 */ /* 0x000fe20007ffe0ff */
[----:B----4-:R-:W-:-:S05]  /*04b0*/  HFMA2 R8, -RZ, RZ, 0, 0 ;  /* 0x00000000ff087431 */ /* 0x010fca00000001ff */
[----:B------:R-:W-:Y:S02]  /*04c0*/  @!P2 IADD3 R18, PT, PT, -R18, RZ, RZ ;  /* 0x000000ff1212a210 */ /* 0x000fe40007ffe1ff */
[----:B------:R-:W-:Y:S01]  /*04d0*/  @!P1 LOP3.LUT R18, RZ, R6, RZ, 0x33, !PT ;  /* 0x00000006ff129212 */ /* 0x000fe200078e33ff */
[----:B-----5:R-:W-:-:S03]  /*04e0*/  IMAD.MOV R0, RZ, RZ, -R9 ;  /* 0x000000ffff007224 */ /* 0x020fc600078e0a09 */
[----:B------:R-:W-:Y:S01]  /*04f0*/  IADD3 R21, PT, PT, -R18, RZ, RZ ;  /* 0x000000ff12157210 */ /* 0x000fe20007ffe1ff */
[----:B------:R-:W-:-:S04]  /*0500*/  IMAD R15, R0, R11, RZ ;  /* 0x0000000b000f7224 */ /* 0x000fc800078e02ff */
[----:B------:R-:W-:Y:S02]  /*0510*/  IMAD R21, R6, R21, R3 ;  /* 0x0000001506157224 */ /* 0x000fe400078e0203 */
[----:B------:R-:W-:-:S03]  /*0520*/  IMAD.HI.U32 R15, R9, R15, R8 ;  /* 0x0000000f090f7227 */ /* 0x000fc600078e0008 */
[----:B------:R-:W-:-:S05]  /*0530*/  IABS R2, R21 ;  /* 0x0000001500027213 */ /* 0x000fca0000000000 */
[----:B------:R-:W-:-:S04]  /*0540*/  IMAD.HI.U32 R0, R15, R2, RZ ;  /* 0x000000020f007227 */ /* 0x000fc800078e00ff */
[----:B------:R-:W-:-:S04]  /*0550*/  IMAD.MOV R3, RZ, RZ, -R0 ;  /* 0x000000ffff037224 */ /* 0x000fc800078e0a00 */
[----:B------:R-:W-:Y:S02]  /*0560*/  IMAD R2, R11, R3, R2 ;  /* 0x000000030b027224 */ /* 0x000fe400078e0202 */
[----:B------:R-:W-:-:S03]  /*0570*/  IMAD R3, R18, UR5, RZ ;  /* 0x0000000512037c24 */ /* 0x000fc6000f8e02ff */
[----:B------:R-:W-:-:S13]  /*0580*/  ISETP.GT.U32.AND P1, PT, R11, R2, PT ;  /* 0x000000020b00720c */ /* 0x000fda0003f24070 */
[-C--:B------:R-:W-:Y:S02]  /*0590*/  @!P1 IADD3 R2, PT, PT, R2, -R11.reuse, RZ ;  /* 0x8000000b02029210 */ /* 0x080fe40007ffe0ff */
[----:B------:R-:W-:Y:S02]  /*05a0*/  @!P1 IADD3 R0, PT, PT, R0, 0x1, RZ ;  /* 0x0000000100009810 */ /* 0x000fe40007ffe0ff */
[----:B------:R-:W-:Y:S02]  /*05b0*/  ISETP.GE.U32.AND P0, PT, R2, R11, PT ;  /* 0x0000000b0200720c */ /* 0x000fe40003f06070 */
[----:B------:R-:W-:-:S04]  /*05c0*/  LOP3.LUT R2, R21, R10, RZ, 0x3c, !PT ;  /* 0x0000000a15027212 */ /* 0x000fc800078e3cff */
[----:B------:R-:W-:-:S07]  /*05d0*/  ISETP.GE.AND P2, PT, R2, RZ, PT ;  /* 0x000000ff0200720c */ /* 0x000fce0003f46270 */
[----:B------:R-:W-:Y:S01]  /*05e0*/  @P0 VIADD R0, R0, 0x1 ;  /* 0x0000000100000836 */ /* 0x000fe20000000000 */
[----:B------:R-:W-:-:S05]  /*05f0*/  ISETP.NE.AND P0, PT, R10, RZ, PT ;  /* 0x000000ff0a00720c */ /* 0x000fca0003f05270 */
[----:B------:R-:W-:-:S04]  /*0600*/  @!P2 IADD3 R0, PT, PT, -R0, RZ, RZ ;  /* 0x000000ff0000a210 */ /* 0x000fc80007ffe1ff */
[----:B------:R-:W-:Y:S01]  /*0610*/  SEL R4, R14, R0, !P0 ;  /* 0x000000000e047207 */ /* 0x000fe20004000000 */
[----:B------:R-:W-:-:S03]  /*0620*/  IMAD R0, R6, UR6, RZ ;  /* 0x0000000606007c24 */ /* 0x000fc6000f8e02ff */
[----:B------:R-:W-:Y:S01]  /*0630*/  IADD3 R2, PT, PT, -R4, RZ, RZ ;  /* 0x000000ff04027210 */ /* 0x000fe20007ffe1ff */
[----:B------:R-:W-:-:S04]  /*0640*/  IMAD R19, R3, R7, R4 ;  /* 0x0000000703137224 */ /* 0x000fc800078e0204 */
[----:B------:R-:W-:-:S04]  /*0650*/  IMAD R2, R10, R2, R21 ;  /* 0x000000020a027224 */ /* 0x000fc800078e0215 */
[----:B------:R-:W-:-:S04]  /*0660*/  IMAD R8, R5, R0, R2 ;  /* 0x0000000005087224 */ /* 0x000fc800078e0202 */
[----:B------:R-:W-:-:S04]  /*0670*/  IMAD R19, R19, R10, R8 ;  /* 0x0000000a13137224 */ /* 0x000fc800078e0208 */
[----:B---3--:R-:W-:-:S05]  /*0680*/  IMAD.WIDE R16, R19, 0x4, R16 ;  /* 0x0000000413107825 */ /* 0x008fca00078e0210 */
[----:B--2---:R-:W2:Y:S01]  /*0690*/  LDG.E R12, desc[UR10][R16.64] ;  /* 0x0000000a100c7981 */ /* 0x004ea2000c1e1900 */
[----:B------:R-:W-:Y:S01]  /*06a0*/  IABS R13, R7 ;  /* 0x00000007000d7213 */ /* 0x000fe20000000000 */
[----:B------:R-:W-:Y:S01]  /*06b0*/  HFMA2 R26, -RZ, RZ, 3.7421875, 0 ;  /* 0x437c0000ff1a7431 */ /* 0x000fe200000001ff */
[----:B0-----:R-:W-:Y:S01]  /*06c0*/  LOP3.LUT R10, R23, R10, RZ, 0x3c, !PT ;  /* 0x0000000a170a7212 */ /* 0x001fe200078e3cff */
[----:B------:R-:W0:Y:S01]  /*06d0*/  LDCU UR4, c[0x0][0x3ac] ;  /* 0x00007580ff0477ac */ /* 0x000e220008000800 */
[----:B------:R-:W3:Y:S01]  /*06e0*/  I2F.RP R22, R13 ;  /* 0x0000000d00167306 */ /* 0x000ee20000209400 */
[----:B------:R-:W-:Y:S01]  /*06f0*/  IMAD R0, R5, R0, R3 ;  /* 0x0000000005007224 */ /* 0x000fe200078e0203 */
[----:B------:R-:W-:Y:S01]  /*0700*/  ISETP.GE.AND P5, PT, R10, RZ, PT ;  /* 0x000000ff0a00720c */ /* 0x000fe20003fa6270 */
[----:B------:R-:W-:Y:S02]  /*0710*/  BSSY.RECONVERGENT B0, `(.L_x_96) ;  /* 0x000003b000007945 */ /* 0x000fe40003800200 */
[----:B------:R-:W-:-:S03]  /*0720*/  IMAD R21, R21, UR6, R0 ;  /* 0x0000000615157c24 */ /* 0x000fc6000f8e0200 */
[----:B---3--:R-:W3:Y:S02]  /*0730*/  MUFU.RCP R22, R22 ;  /* 0x0000001600167308 */ /* 0x008ee40000001000 */
[----:B---3--:R-:W-:Y:S01]  /*0740*/  VIADD R8, R22, 0xffffffe ;  /* 0x0ffffffe16087836 */ /* 0x008fe20000000000 */
[----:B-1----:R-:W-:Y:S02]  /*0750*/  IABS R22, R20 ;  /* 0x0000001400167213 */ /* 0x002fe40000000000 */
[----:B------:R-:W-:-:S03]  /*0760*/  LOP3.LUT R20, R20, R7, RZ, 0x3c, !PT ;  /* 0x0000000714147212 */ /* 0x000fc600078e3cff */
[----:B------:R1:W3:Y:S01]  /*0770*/  F2I.FTZ.U32.TRUNC.NTZ R9, R8 ;  /* 0x0000000800097305 */ /* 0x0002e2000021f000 */
[----:B------:R-:W-:Y:S02]  /*0780*/  ISETP.GE.AND P4, PT, R20, RZ, PT ;  /* 0x000000ff1400720c */ /* 0x000fe40003f86270 */
[----:B-1----:R-:W-:Y:S02]  /*0790*/  MOV R8, RZ ;  /* 0x000000ff00087202 */ /* 0x002fe40000000f00 */
[----:B---3--:R-:W-:-:S05]  /*07a0*/  IADD3 R24, PT, PT, RZ, -R9, RZ ;  /* 0x80000009ff187210 */ /* 0x008fca0007ffe0ff */
[----:B------:R-:W-:Y:S01]  /*07b0*/  IMAD R25, R24, R13, RZ ;  /* 0x0000000d18197224 */ /* 0x000fe200078e02ff */
[----:B------:R-:W-:-:S03]  /*07c0*/  IABS R24, R23 ;  /* 0x0000001700187213 */ /* 0x000fc60000000000 */
[----:B------:R-:W-:-:S04]  /*07d0*/  IMAD.HI.U32 R9, R9, R25, R8 ;  /* 0x0000001909097227 */ /* 0x000fc800078e0008 */
[----:B------:R-:W-:Y:S02]  /*07e0*/  IMAD.MOV.U32 R25, RZ, RZ, 0x3bbb989d ;  /* 0x3bbb989dff197424 */ /* 0x000fe400078e00ff */
[----:B------:R-:W-:-:S04]  /*07f0*/  IMAD.HI.U32 R8, R9, R22, RZ ;  /* 0x0000001609087227 */ /* 0x000fc800078e00ff */
[----:B------:R-:W-:-:S04]  /*0800*/  IMAD.HI.U32 R15, R15, R24, RZ ;  /* 0x000000180f0f7227 */ /* 0x000fc800078e00ff */
[----:B--2---:R-:W-:Y:S01]  /*0810*/  FFMA.SAT R9, R12, -R25, 0.5 ;  /* 0x3f0000000c097423 */ /* 0x004fe20000002819 */
[----:B------:R-:W-:-:S03]  /*0820*/  IADD3 R25, PT, PT, -R8, RZ, RZ ;  /* 0x000000ff08197210 */ /* 0x000fc60007ffe1ff */
[----:B------:R-:W-:Y:S02]  /*0830*/  FFMA.RM R9, R9, R26, 12582913 ;  /* 0x4b40000109097423 */ /* 0x000fe4000000401a */
[----:B------:R-:W-:Y:S02]  /*0840*/  IMAD R22, R13, R25, R22 ;  /* 0x000000190d167224 */ /* 0x000fe400078e0216 */
[----:B------:R-:W-:-:S03]  /*0850*/  IMAD.MOV R25, RZ, RZ, -R15 ;  /* 0x000000ffff197224 */ /* 0x000fc600078e0a0f */
[----:B------:R-:W-:Y:S01]  /*0860*/  ISETP.GT.U32.AND P6, PT, R13, R22, PT ;  /* 0x000000160d00720c */ /* 0x000fe20003fc4070 */
[----:B------:R-:W-:Y:S02]  /*0870*/  IMAD R24, R11, R25, R24 ;  /* 0x000000190b187224 */ /* 0x000fe400078e0218 */
[C---:B------:R-:W-:Y:S01]  /*0880*/  FADD R25, R9.reuse, -12583039 ;  /* 0xcb40007f09197421 */ /* 0x040fe20000000000 */
[----:B------:R-:W-:-:S03]  /*0890*/  IMAD.SHL.U32 R9, R9, 0x800000, RZ ;  /* 0x0080000009097824 */ /* 0x000fc600078e00ff */
[----:B------:R-:W-:Y:S01]  /*08a0*/  FFMA R25, R12, -1.4426950216293334961, -R25 ;  /* 0xbfb8aa3b0c197823 */ /* 0x000fe20000000819 */
[----:B------:R-:W-:-:S03]  /*08b0*/  ISETP.GT.U32.AND P1, PT, R11, R24, PT ;  /* 0x000000180b00720c */ /* 0x000fc60003f24070 */
[----:B------:R-:W-:Y:S02]  /*08c0*/  FFMA R25, R12, -1.925963033500011079e-08, R25 ;  /* 0xb2a570600c197823 */ /* 0x000fe40000000019 */
[-C--:B------:R-:W-:Y:S02]  /*08d0*/  @!P6 IADD3 R22, PT, PT, R22, -R13.reuse, RZ ;  /* 0x8000000d1616e210 */ /* 0x080fe40007ffe0ff */
[----:B------:R-:W1:Y:S01]  /*08e0*/  MUFU.EX2 R12, R25 ;  /* 0x00000019000c7308 */ /* 0x000e620000000800 */
[----:B------:R-:W-:Y:S02]  /*08f0*/  @!P6 IADD3 R8, PT, PT, R8, 0x1, RZ ;  /* 0x000000010808e810 */ /* 0x000fe40007ffe0ff */
[----:B------:R-:W-:Y:S01]  /*0900*/  ISETP.GE.U32.AND P2, PT, R22, R13, PT ;  /* 0x0000000d1600720c */ /* 0x000fe20003f46070 */
[----:B0-----:R-:W-:Y:S01]  /*0910*/  IMAD.U32 R22, RZ, RZ, UR4 ;  /* 0x00000004ff167e24 */ /* 0x001fe2000f8e00ff */
[----:B------:R-:W-:Y:S02]  /*0920*/  ISETP.NE.AND P6, PT, R7, RZ, PT ;  /* 0x000000ff0700720c */ /* 0x000fe40003fc5270 */
[----:B------:R-:W-:-:S02]  /*0930*/  @!P1 IADD3 R24, PT, PT, R24, -R11, RZ ;  /* 0x8000000b18189210 */ /* 0x000fc40007ffe0ff */
[----:B------:R-:W-:Y:S02]  /*0940*/  @!P1 IADD3 R15, PT, PT, R15, 0x1, RZ ;  /* 0x000000010f0f9810 */ /* 0x000fe40007ffe0ff */
[----:B------:R-:W-:-:S05]  /*0950*/  ISETP.GE.U32.AND P3, PT, R24, R11, PT ;  /* 0x0000000b1800720c */ /* 0x000fca0003f66070 */
[----:B------:R-:W-:Y:S01]  /*0960*/  @P2 IADD3 R8, PT, PT, R8, 0x1, RZ ;  /* 0x0000000108082810 */ /* 0x000fe20007ffe0ff */
[----:B-1----:R-:W-:-:S04]  /*0970*/  FFMA R11, R9, R12, 1 ;  /* 0x3f800000090b7423 */ /* 0x002fc8000000000c */
[----:B------:R-:W-:Y:S02]  /*0980*/  VIADD R9, R11, 0x1800000 ;  /* 0x018000000b097836 */ /* 0x000fe40000000000 */
[----:B------:R-:W-:Y:S01]  /*0990*/  IMAD.MOV.U32 R20, RZ, RZ, R8 ;  /* 0x000000ffff147224 */ /* 0x000fe200078e0008 */
[----:B------:R-:W-:Y:S02]  /*09a0*/  @P3 IADD3 R15, PT, PT, R15, 0x1, RZ ;  /* 0x000000010f0f3810 */ /* 0x000fe40007ffe0ff */
[----:B------:R-:W-:Y:S02]  /*09b0*/  LOP3.LUT R9, R9, 0x7f800000, RZ, 0xc0, !PT ;  /* 0x7f80000009097812 */ /* 0x000fe400078ec0ff */
[----:B------:R-:W-:Y:S02]  /*09c0*/  @!P5 IADD3 R15, PT, PT, -R15, RZ, RZ ;  /* 0x000000ff0f0fd210 */ /* 0x000fe40007ffe1ff */
[----:B------:R-:W-:Y:S02]  /*09d0*/  ISETP.GT.U32.AND P1, PT, R9, 0x1ffffff, PT ;  /* 0x01ffffff0900780c */ /* 0x000fe40003f24070 */
[----:B------:R-:W-:-:S02]  /*09e0*/  @!P4 IADD3 R20, PT, PT, -R20, RZ, RZ ;  /* 0x000000ff1414c210 */ /* 0x000fc40007ffe1ff */
[----:B------:R-:W-:Y:S02]  /*09f0*/  SEL R14, R14, R15, !P0 ;  /* 0x0000000f0e0e7207 */ /* 0x000fe40004000000 */
[----:B------:R-:W-:Y:S02]  /*0a00*/  @!P6 LOP3.LUT R20, RZ, R7, RZ, 0x33, !PT ;  /* 0x00000007ff14e212 */ /* 0x000fe400078e33ff */
[----:B------:R-:W-:-:S05]  /*0a10*/  I2FP.F32.S32 R15, R2 ;  /* 0x00000002000f7245 */ /* 0x000fca0000201400 */
[----:B------:R-:W-:Y:S05]  /*0a20*/  @P1 BRA `(.L_x_97) ;  /* 0x0000000000141947 */ /* 0x000fea0003800000 */
[----:B------:R-:W-:Y:S02]  /*0a30*/  MOV R0, R11 ;  /* 0x0000000b00007202 */ /* 0x000fe40000000f00 */
[----:B------:R-:W-:-:S07]  /*0a40*/  MOV R8, 0xa60 ;  /* 0x00000a6000087802 */ /* 0x000fce0000000f00 */
[----:B------:R-:W-:Y:S05]  /*0a50*/  CALL.REL.NOINC `($__internal_1_$__cuda_sm20_rcp_rn_f32_slowpath) ;  /* 0x0000001000ac7944 */ /* 0x000fea0003c00000 */
[----:B------:R-:W-:Y:S01]  /*0a60*/  MOV R0, R9 ;  /* 0x0000000900007202 */ /* 0x000fe20000000f00 */
[----:B------:R-:W-:Y:S06]  /*0a70*/  BRA `(.L_x_98) ;  /* 0x0000000000107947 */ /* 0x000fec0003800000 */
.L_x_97:
[----:B------:R-:W0:Y:S02]  /*0a80*/  MUFU.RCP R0, R11 ;  /* 0x0000000b00007308 */ /* 0x000e240000001000 */
[----:B0-----:R-:W-:-:S04]  /*0a90*/  FFMA R7, R11, R0, -1 ;  /* 0xbf8000000b077423 */ /* 0x001fc80000000000 */
[----:B------:R-:W-:-:S04]  /*0aa0*/  FADD.FTZ R7, -R7, -RZ ;  /* 0x800000ff07077221 */ /* 0x000fc80000010100 */
[----:B------:R-:W-:-:S07]  /*0ab0*/  FFMA R0, R0, R7, R0 ;  /* 0x0000000700007223 */ /* 0x000fce0000000000 */
.L_x_98:
[----:B------:R-:W-:Y:S05]  /*0ac0*/  BSYNC.RECONVERGENT B0 ;  /* 0x0000000000007941 */ /* 0x000fea0003800200 */
.L_x_96:
[----:B------:R-:W0:Y:S01]  /*0ad0*/  LDC.64 R8, c[0x0][0x388] ;  /* 0x0000e200ff087b82 */ /* 0x000e220000000a00 */
[----:B------:R-:W-:Y:S01]  /*0ae0*/  I2FP.F32.S32 R7, R14 ;  /* 0x0000000e00077245 */ /* 0x000fe20000201400 */
[----:B------:R-:W-:Y:S01]  /*0af0*/  FADD R0, R15, R0 ;  /* 0x000000000f007221 */ /* 0x000fe20000000000 */
[----:B------:R-:W-:-:S04]  /*0b00*/  IMAD.WIDE R16, R6, 0x4, R16 ;  /* 0x0000000406107825 */ /* 0x000fc800078e0210 */
[----:B------:R-:W-:Y:S01]  /*0b10*/  FMUL R7, R0, R7 ;  /* 0x0000000700077220 */ /* 0x000fe20000400000 */
[----:B0-----:R-:W-:-:S05]  /*0b20*/  IMAD.WIDE R14, R21, 0x4, R8 ;  /* 0x00000004150e7825 */ /* 0x001fca00078e0208 */
[----:B------:R0:W-:Y:S04]  /*0b30*/  STG.E desc[UR10][R14.64], R7 ;  /* 0x000000070e007986 */ /* 0x0001e8000c10190a */
[----:B------:R-:W2:Y:S01]  /*0b40*/  LDG.E R0, desc[UR10][R16.64] ;  /* 0x0000000a10007981 */ /* 0x000ea2000c1e1900 */
[----:B------:R-:W-:Y:S02]  /*0b50*/  HFMA2 R11, -RZ, RZ, 3.7421875, 0 ;  /* 0x437c0000ff0b7431 */ /* 0x000fe400000001ff */
[----:B------:R-:W-:Y:S01]  /*0b60*/  IMAD.MOV.U32 R9, RZ, RZ, 0x3bbb989d ;  /* 0x3bbb989dff097424 */ /* 0x000fe200078e00ff */
[----:B------:R-:W-:Y:S01]  /*0b70*/  BSSY.RECONVERGENT B0, `(.L_x_99) ;  /* 0x0000016000007945 */ /* 0x000fe20003800200 */
[----:B------:R-:W-:Y:S02]  /*0b80*/  I2FP.F32.S32 R23, R4 ;  /* 0x0000000400177245 */ /* 0x000fe40000201400 */
[----:B--2---:R-:W-:-:S04]  /*0b90*/  FFMA.SAT R8, R0, -R9, 0.5 ;  /* 0x3f00000000087423 */ /* 0x004fc80000002809 */
[----:B------:R-:W-:-:S04]  /*0ba0*/  FFMA.RM R8, R8, R11, 12582913 ;  /* 0x4b40000108087423 */ /* 0x000fc8000000400b */
[C---:B------:R-:W-:Y:S01]  /*0bb0*/  FADD R9, R8.reuse, -12583039 ;  /* 0xcb40007f08097421 */ /* 0x040fe20000000000 */
[----:B------:R-:W-:-:S03]  /*0bc0*/  SHF.L.U32 R8, R8, 0x17, RZ ;  /* 0x0000001708087819 */ /* 0x000fc600000006ff */
[----:B------:R-:W-:-:S04]  /*0bd0*/  FFMA R9, R0, -1.4426950216293334961, -R9 ;  /* 0xbfb8aa3b00097823 */ /* 0x000fc80000000809 */
[----:B------:R-:W-:-:S06]  /*0be0*/  FFMA R9, R0, -1.925963033500011079e-08, R9 ;  /* 0xb2a5706000097823 */ /* 0x000fcc0000000009 */
[----:B------:R-:W1:Y:S02]  /*0bf0*/  MUFU.EX2 R9, R9 ;  /* 0x0000000900097308 */ /* 0x000e640000000800 */
[----:B-1----:R-:W-:-:S05]  /*0c00*/  FFMA R8, R8, R9, 1 ;  /* 0x3f80000008087423 */ /* 0x002fca0000000009 */
[----:B------:R-:W-:-:S04]  /*0c10*/  IADD3 R0, PT, PT, R8, 0x1800000, RZ ;  /* 0x0180000008007810 */ /* 0x000fc80007ffe0ff */
[----:B------:R-:W-:-:S04]  /*0c20*/  LOP3.LUT R0, R0, 0x7f800000, RZ, 0xc0, !PT ;  /* 0x7f80000000007812 */ /* 0x000fc800078ec0ff */
[----:B------:R-:W-:-:S13]  /*0c30*/  ISETP.GT.U32.AND P0, PT, R0, 0x1ffffff, PT ;  /* 0x01ffffff0000780c */ /* 0x000fda0003f04070 */
[----:B0-----:R-:W-:Y:S05]  /*0c40*/  @P0 BRA `(.L_x_100) ;  /* 0x0000000000100947 */ /* 0x001fea0003800000 */
[----:B------:R-:W-:Y:S01]  /*0c50*/  IMAD.MOV.U32 R0, RZ, RZ, R8 ;  /* 0x000000ffff007224 */ /* 0x000fe200078e0008 */
[----:B------:R-:W-:-:S07]  /*0c60*/  MOV R8, 0xc80 ;  /* 0x00000c8000087802 */ /* 0x000fce0000000f00 */
[----:B------:R-:W-:Y:S05]  /*0c70*/  CALL.REL.NOINC `($__internal_1_$__cuda_sm20_rcp_rn_f32_slowpath) ;  /* 0x0000001000247944 */ /* 0x000fea0003c00000 */
[----:B------:R-:W-:Y:S05]  /*0c80*/  BRA `(.L_x_101) ;  /* 0x0000000000107947 */ /* 0x000fea0003800000 */
.L_x_100:
[----:B------:R-:W0:Y:S02]  /*0c90*/  MUFU.RCP R9, R8 ;  /* 0x0000000800097308 */ /* 0x000e240000001000 */
[----:B0-----:R-:W-:-:S04]  /*0ca0*/  FFMA R0, R8, R9, -1 ;  /* 0xbf80000008007423 */ /* 0x001fc80000000009 */
[----:B------:R-:W-:-:S04]  /*0cb0*/  FADD.FTZ R0, -R0, -RZ ;  /* 0x800000ff00007221 */ /* 0x000fc80000010100 */
[----:B------:R-:W-:-:S07]  /*0cc0*/  FFMA R9, R9, R0, R9 ;  /* 0x0000000009097223 */ /* 0x000fce0000000009 */
.L_x_101:
[----:B------:R-:W-:Y:S05]  /*0cd0*/  BSYNC.RECONVERGENT B0 ;  /* 0x0000000000007941 */ /* 0x000fea0003800200 */
.L_x_99:
[----:B------:R-:W-:Y:S01]  /*0ce0*/  I2FP.F32.S32 R20, R20 ;  /* 0x0000001400147245 */ /* 0x000fe20000201400 */
[----:B------:R-:W-:Y:S01]  /*0cf0*/  FADD R9, R23, R9 ;  /* 0x0000000917097221 */ /* 0x000fe20000000000 */
[----:B------:R-:W-:-:S04]  /*0d00*/  IMAD.WIDE R16, R6, 0x4, R16 ;  /* 0x0000000406107825 */ /* 0x000fc800078e0210 */
[----:B------:R-:W-:-:S05]  /*0d10*/  FMUL R9, R9, R20 ;  /* 0x0000001409097220 */ /* 0x000fca0000400000 */
[----:B------:R0:W-:Y:S04]  /*0d20*/  STG.E desc[UR10][R14.64+0x4], R9 ;  /* 0x000004090e007986 */ /* 0x0001e8000c10190a */
[----:B------:R-:W2:Y:S01]  /*0d30*/  LDG.E R11, desc[UR10][R16.64] ;  /* 0x0000000a100b7981 */ /* 0x000ea2000c1e1900 */
[----:B------:R-:W-:Y:S01]  /*0d40*/  HFMA2 R7, -RZ, RZ, 3.7421875, 0 ;  /* 0x437c0000ff077431 */ /* 0x000fe200000001ff */
[----:B------:R-:W-:Y:S01]  /*0d50*/  MOV R0, 0x3bbb989d ;  /* 0x3bbb989d00007802 */ /* 0x000fe20000000f00 */
[----:B------:R-:W-:Y:S01]  /*0d60*/  BSSY.RECONVERGENT B0, `(.L_x_102) ;  /* 0x000000e000007945 */ /* 0x000fe20003800200 */
[----:B------:R-:W-:-:S03]  /*0d70*/  ISETP.NE.AND P0, PT, R18, RZ, PT ;  /* 0x000000ff1200720c */ /* 0x000fc60003f05270 */
[----:B--2---:R-:W-:-:S04]  /*0d80*/  FFMA.SAT R8, R11, R0, 0.5 ;  /* 0x3f0000000b087423 */ /* 0x004fc80000002000 */
[----:B------:R-:W-:-:S04]  /*0d90*/  FFMA.RM R8, R8, R7, 12582913 ;  /* 0x4b40000108087423 */ /* 0x000fc80000004007 */
[C---:B------:R-:W-:Y:S01]  /*0da0*/  FADD R10, R8.reuse, -12583039 ;  /* 0xcb40007f080a7421 */ /* 0x040fe20000000000 */
[----:B------:R-:W-:-:S03]  /*0db0*/  SHF.L.U32 R8, R8, 0x17, RZ ;  /* 0x0000001708087819 */ /* 0x000fc600000006ff */
[----:B------:R-:W-:-:S04]  /*0dc0*/  FFMA R10, R11, 1.4426950216293334961, -R10 ;  /* 0x3fb8aa3b0b0a7823 */ /* 0x000fc8000000080a */
[----:B------:R-:W-:-:S04]  /*0dd0*/  FFMA R10, R11, 1.925963033500011079e-08, R10 ;  /* 0x32a570600b0a7823 */ /* 0x000fc8000000000a */
[----:B------:R0:W1:Y:S01]  /*0de0*/  MUFU.EX2 R11, R10 ;  /* 0x0000000a000b7308 */ /* 0x0000620000000800 */
[----:B------:R-:W-:Y:S05]  /*0df0*/  @!P0 BRA `(.L_x_103) ;  /* 0x0000000000108947 */ /* 0x000fea0003800000 */
[----:B------:R-:W2:Y:S01]  /*0e00*/  LDCU UR4, c[0x0][0x3bc] ;  /* 0x00007780ff0477ac */ /* 0x000ea20008000800 */
[----:B------:R-:W-:Y:S01]  /*0e10*/  ISETP.NE.AND P1, PT, R18, 0x1, PT ;  /* 0x000000011200780c */ /* 0x000fe20003f25270 */
[----:B--2---:R-:W-:-:S12]  /*0e20*/  IMAD.U32 R22, RZ, RZ, UR4 ;  /* 0x00000004ff167e24 */ /* 0x004fd8000f8e00ff */
[----:B------:R-:W2:Y:S02]  /*0e30*/  @!P1 LDC R22, c[0x0][0x3b4] ;  /* 0x0000ed00ff169b82 */ /* 0x000ea40000000800 */
.L_x_103:
[----:B------:R-:W-:Y:S05]  /*0e40*/  BSYNC.RECONVERGENT B0 ;  /* 0x0000000000007941 */ /* 0x000fea0003800200 */
.L_x_102:
[----:B--2---:R-:W-:Y:S01]  /*0e50*/  I2FP.F32.S32 R22, R22 ;  /* 0x0000001600167245 */ /* 0x004fe20000201400 */
[----:B-1----:R-:W-:Y:S01]  /*0e60*/  FMUL R11, R8, R11 ;  /* 0x0000000b080b7220 */ /* 0x002fe20000400000 */
[----:B------:R-:W-:-:S04]  /*0e70*/  IMAD.WIDE R16, R6, 0x4, R16 ;  /* 0x0000000406107825 */ /* 0x000fc800078e0210 */
[----:B------:R-:W-:-:S05]  /*0e80*/  FMUL R11, R22, R11 ;  /* 0x0000000b160b7220 */ /* 0x000fca0000400000 */
[----:B------:R1:W-:Y:S04]  /*0e90*/  STG.E desc[UR10][R14.64+0x8], R11 ;  /* 0x0000080b0e007986 */ /* 0x0003e8000c10190a */
[----:B0-----:R-:W2:Y:S01]  /*0ea0*/  LDG.E R9, desc[UR10][R16.64] ;  /* 0x0000000a10097981 */ /* 0x001ea2000c1e1900 */
[----:B------:R-:W0:Y:S01]  /*0eb0*/  LDCU UR4, c[0x0][0x3b0] ;  /* 0x00007600ff0477ac */ /* 0x000e220008000800 */
[----:B------:R-:W-:Y:S01]  /*0ec0*/  BSSY.RECONVERGENT B0, `(.L_x_104) ;  /* 0x000000e000007945 */ /* 0x000fe20003800200 */
[----:B--2---:R-:W-:-:S04]  /*0ed0*/  FFMA.SAT R8, R9, R0, 0.5 ;  /* 0x3f00000009087423 */ /* 0x004fc80000002000 */
[----:B------:R-:W-:-:S04]  /*0ee0*/  FFMA.RM R8, R8, R7, 12582913 ;  /* 0x4b40000108087423 */ /* 0x000fc80000004007 */
[----:B------:R-:W-:-:S04]  /*0ef0*/  FADD R10, R8, -12583039 ;  /* 0xcb40007f080a7421 */ /* 0x000fc80000000000 */
[----:B------:R-:W-:-:S04]  /*0f00*/  FFMA R10, R9, 1.4426950216293334961, -R10 ;  /* 0x3fb8aa3b090a7823 */ /* 0x000fc8000000080a */
[----:B------:R-:W-:Y:S01]  /*0f10*/  FFMA R10, R9, 1.925963033500011079e-08, R10 ;  /* 0x32a57060090a7823 */ /* 0x000fe2000000000a */
[----:B------:R-:W-:Y:S02]  /*0f20*/  SHF.L.U32 R9, R8, 0x17, RZ ;  /* 0x0000001708097819 */ /* 0x000fe400000006ff */
[----:B0-----:R-:W-:-:S03]  /*0f30*/  MOV R8, UR4 ;  /* 0x0000000400087c02 */ /* 0x001fc60008000f00 */
[----:B------:R-:W0:Y:S01]  /*0f40*/  MUFU.EX2 R10, R10 ;  /* 0x0000000a000a7308 */ /* 0x000e220000000800 */
[----:B-1----:R-:W-:Y:S05]  /*0f50*/  @!P0 BRA `(.L_x_105) ;  /* 0x0000000000108947 */ /* 0x002fea0003800000 */
[----:B------:R-:W1:Y:S01]  /*0f60*/  LDCU UR4, c[0x0][0x3c0] ;  /* 0x00007800ff0477ac */ /* 0x000e620008000800 */
[----:B------:R-:W-:Y:S02]  /*0f70*/  ISETP.NE.AND P0, PT, R18, 0x1, PT ;  /* 0x000000011200780c */ /* 0x000fe40003f05270 */
[----:B-1----:R-:W-:-:S11]  /*0f80*/  MOV R8, UR4 ;  /* 0x0000000400087c02 */ /* 0x002fd60008000f00 */
[----:B------:R-:W1:Y:S02]  /*0f90*/  @!P0 LDC R8, c[0x0][0x3b8] ;  /* 0x0000ee00ff088b82 */ /* 0x000e640000000800 */
.L_x_105:
[----:B------:R-:W-:Y:S05]  /*0fa0*/  BSYNC.RECONVERGENT B0 ;  /* 0x0000000000007941 */ /* 0x000fea0003800200 */
.L_x_104:
[----:B-1----:R-:W-:Y:S01]  /*0fb0*/  I2FP.F32.S32 R8, R8 ;  /* 0x0000000800087245 */ /* 0x002fe20000201400 */
[----:B0-----:R-:W-:Y:S01]  /*0fc0*/  FMUL R9, R9, R10 ;  /* 0x0000000a09097220 */ /* 0x001fe20000400000 */
[----:B------:R-:W-:-:S04]  /*0fd0*/  IMAD.WIDE R16, R6, 0x4, R16 ;  /* 0x0000000406107825 */ /* 0x000fc800078e0210 */
[----:B------:R-:W-:-:S05]  /*0fe0*/  FMUL R9, R8, R9 ;  /* 0x0000000908097220 */ /* 0x000fca0000400000 */
[----:B------:R0:W-:Y:S04]  /*0ff0*/  STG.E desc[UR10][R14.64+0xc], R9 ;  /* 0x00000c090e007986 */ /* 0x0001e8000c10190a */
[----:B------:R-:W2:Y:S01]  /*1000*/  LDG.E R17, desc[UR10][R16.64] ;  /* 0x0000000a10117981 */ /* 0x000ea2000c1e1900 */
[----:B------:R-:W-:Y:S01]  /*1010*/  BSSY.RECONVERGENT B0, `(.L_x_106) ;  /* 0x0000016000007945 */ /* 0x000fe20003800200 */
[----:B------:R-:W-:Y:S01]  /*1020*/  LEA R19, R6, R19, 0x2 ;  /* 0x0000001306137211 */ /* 0x000fe200078e10ff */
[----:B--2---:R-:W-:-:S04]  /*1030*/  FFMA.SAT R0, R17, -R0, 0.5 ;  /* 0x3f00000011007423 */ /* 0x004fc80000002800 */
[----:B------:R-:W-:-:S04]  /*1040*/  FFMA.RM R0, R0, R7, 12582913 ;  /* 0x4b40000100007423 */ /* 0x000fc80000004007 */
[C---:B------:R-:W-:Y:S01]  /*1050*/  FADD R8, R0.reuse, -12583039 ;  /* 0xcb40007f00087421 */ /* 0x040fe20000000000 */
[----:B------:R-:W-:-:S03]  /*1060*/  IMAD.SHL.U32 R0, R0, 0x800000, RZ ;  /* 0x0080000000007824 */ /* 0x000fc600078e00ff */
[----:B------:R-:W-:-:S04]  /*1070*/  FFMA R8, R17, -1.4426950216293334961, -R8 ;  /* 0xbfb8aa3b11087823 */ /* 0x000fc80000000808 */
[----:B------:R-:W-:-:S04]  /*1080*/  FFMA R8, R17, -1.925963033500011079e-08, R8 ;  /* 0xb2a5706011087823 */ /* 0x000fc80000000008 */
[----:B------:R-:W1:Y:S02]  /*1090*/  MUFU.EX2 R7, R8 ;  /* 0x0000000800077308 */ /* 0x000e640000000800 */
[----:B-1----:R-:W-:-:S05]  /*10a0*/  FFMA R10, R0, R7, 1 ;  /* 0x3f800000000a7423 */ /* 0x002fca0000000007 */
[----:B------:R-:W-:-:S04]  /*10b0*/  IADD3 R0, PT, PT, R10, 0x1800000, RZ ;  /* 0x018000000a007810 */ /* 0x000fc80007ffe0ff */
[----:B------:R-:W-:-:S04]  /*10c0*/  LOP3.LUT R0, R0, 0x7f800000, RZ, 0xc0, !PT ;  /* 0x7f80000000007812 */ /* 0x000fc800078ec0ff */
[----:B------:R-:W-:-:S13]  /*10d0*/  ISETP.GT.U32.AND P0, PT, R0, 0x1ffffff, PT ;  /* 0x01ffffff0000780c */ /* 0x000fda0003f04070 */
[----:B0-----:R-:W-:Y:S05]  /*10e0*/  @P0 BRA `(.L_x_107) ;  /* 0x0000000000100947 */ /* 0x001fea0003800000 */
[----:B------:R-:W-:Y:S02]  /*10f0*/  MOV R0, R10 ;  /* 0x0000000a00007202 */ /* 0x000fe40000000f00 */
[----:B------:R-:W-:-:S07]  /*1100*/  MOV R8, 0x1120 ;  /* 0x0000112000087802 */ /* 0x000fce0000000f00 */
[----:B------:R-:W-:Y:S05]  /*1110*/  CALL.REL.NOINC `($__internal_1_$__cuda_sm20_rcp_rn_f32_slowpath) ;  /* 0x0000000800fc7944 */ /* 0x000fea0003c00000 */
[----:B------:R-:W-:Y:S05]  /*1120*/  BRA `(.L_x_108) ;  /* 0x0000000000107947 */ /* 0x000fea0003800000 */
.L_x_107:
[----:B------:R-:W0:Y:S02]  /*1130*/  MUFU.RCP R9, R10 ;  /* 0x0000000a00097308 */ /* 0x000e240000001000 */
[----:B0-----:R-:W-:-:S04]  /*1140*/  FFMA R0, R10, R9, -1 ;  /* 0xbf8000000a007423 */ /* 0x001fc80000000009 */
[----:B------:R-:W-:-:S04]  /*1150*/  FADD.FTZ R0, -R0, -RZ ;  /* 0x800000ff00007221 */ /* 0x000fc80000010100 */
[----:B------:R-:W-:-:S07]  /*1160*/  FFMA R9, R9, R0, R9 ;  /* 0x0000000009097223 */ /* 0x000fce0000000009 */
.L_x_108:
[----:B------:R-:W-:Y:S05]  /*1170*/  BSYNC.RECONVERGENT B0 ;  /* 0x0000000000007941 */ /* 0x000fea0003800200 */
.L_x_106:
[----:B------:R-:W0:Y:S01]  /*1180*/  LDC R8, c[0x0][0x398] ;  /* 0x0000e600ff087b82 */ /* 0x000e220000000800 */
[----:B------:R1:W-:Y:S01]  /*1190*/  STG.E desc[UR10][R14.64+0x10], R9 ;  /* 0x000010090e007986 */ /* 0x0003e2000c10190a */
[----:B0-----:R-:W-:-:S13]  /*11a0*/  ISETP.GE.AND P0, PT, R8, 0x12, PT ;  /* 0x000000120800780c */ /* 0x001fda0003f06270 */
[----:B-1----:R-:W-:Y:S05]  /*11b0*/  @!P0 EXIT ;  /* 0x000000000000894d */ /* 0x002fea0003800000 */
[----:B------:R-:W-:Y:S01]  /*11c0*/  UISETP.LT.AND UP0, UPT, UR5, 0x6, UPT ;  /* 0x000000060500788c */ /* 0x000fe2000bf01270 */
[----:B------:R-:W-:Y:S01]  /*11d0*/  ISETP.GE.U32.AND P0, PT, R8, 0x1b, PT ;  /* 0x0000001b0800780c */ /* 0x000fe20003f06070 */
[----:B------:R-:W-:Y:S02]  /*11e0*/  VIADD R21, R21, 0x5 ;  /* 0x0000000515157836 */ /* 0x000fe40000000000 */
[----:B------:R-:W-:-:S04]  /*11f0*/  USEL UR4, UR5, 0x6, !UP0 ;  /* 0x0000000605047887 */ /* 0x000fc8000c000000 */
[----:B------:R-:W-:-:S04]  /*1200*/  UIADD3 UR4, UPT, UPT, UR4, -0x5, URZ ;  /* 0xfffffffb04047890 */ /* 0x000fc8000fffe0ff */
[----:B------:R-:W-:Y:S02]  /*1210*/  ULOP3.LUT UR8, UR4, 0x3, URZ, 0xc0, !UPT ;  /* 0x0000000304087892 */ /* 0x000fe4000f8ec0ff */
[----:B------:R-:W-:Y:S10]  /*1220*/  @!P0 BRA `(.L_x_109) ;  /* 0x0000000800188947 */ /* 0x000ff40003800000 */
[----:B------:R-:W0:Y:S01]  /*1230*/  LDCU UR9, c[0x0][0x39c] ;  /* 0x00007380ff0977ac */ /* 0x000e220008000800 */
[----:B------:R-:W1:Y:S01]  /*1240*/  LDC.64 R14, c[0x0][0x390] ;  /* 0x0000e400ff0e7b82 */ /* 0x000e620000000a00 */
[----:B------:R-:W-:Y:S01]  /*1250*/  IMAD R0, R5, R8, R3 ;  /* 0x0000000805007224 */ /* 0x000fe200078e0203 */
[----:B------:R-:W2:Y:S04]  /*1260*/  LDCU UR12, c[0x0][0x3a0] ;  /* 0x00007400ff0c77ac */ /* 0x000ea80008000800 */
[----:B------:R-:W-:Y:S01]  /*1270*/  IADD3 R7, PT, PT, R0, 0x5, RZ ;  /* 0x0000000500077810 */ /* 0x000fe20007ffe0ff */
[----:B------:R-:W3:Y:S01]  /*1280*/  LDCU.64 UR6, c[0x0][0x388] ;  /* 0x00007100ff0677ac */ /* 0x000ee20008000a00 */
[----:B------:R-:W-:-:S04]  /*1290*/  ULOP3.LUT UR4, UR4, 0xfffffffc, URZ, 0xc0, !UPT ;  /* 0xfffffffc04047892 */ /* 0x000fc8000f8ec0ff */
[----:B------:R-:W-:Y:S01]  /*12a0*/  UIADD3 UR4, UPT, UPT, -UR4, URZ, URZ ;  /* 0x000000ff04047290 */ /* 0x000fe2000fffe1ff */
[--C-:B0-----:R-:W-:Y:S02]  /*12b0*/  IMAD R5, R5, UR9, R4.reuse ;  /* 0x0000000905057c24 */ /* 0x101fe4000f8e0204 */
[----:B------:R-:W-:Y:S02]  /*12c0*/  IMAD R7, R7, UR9, R4 ;  /* 0x0000000907077c24 */ /* 0x000fe4000f8e0204 */
[--C-:B--2---:R-:W-:Y:S02]  /*12d0*/  IMAD R0, R5, UR12, R2.reuse ;  /* 0x0000000c05007c24 */ /* 0x104fe4000f8e0202 */
[----:B------:R-:W-:Y:S01]  /*12e0*/  IMAD R5, R7, UR12, R2 ;  /* 0x0000000c07057c24 */ /* 0x000fe2000f8e0202 */
[----:B---3--:R-:W-:Y:S01]  /*12f0*/  UIADD3 UR5, UP0, UPT, UR6, 0x8, URZ ;  /* 0x0000000806057890 */ /* 0x008fe2000ff1e0ff */
[----:B------:R-:W-:-:S03]  /*1300*/  IMAD R3, R0, R8, R3 ;  /* 0x0000000800037224 */ /* 0x000fc600078e0203 */
[----:B------:R-:W-:-:S12]  /*1310*/  UIADD3.X UR6, UPT, UPT, URZ, UR7, URZ, UP0, !UPT ;  /* 0x00000007ff067290 */ /* 0x000fd800087fe4ff */
.L_x_122:
[----:B-1----:R-:W-:-:S05]  /*1320*/  IMAD.WIDE R16, R5, 0x4, R14 ;  /* 0x0000000405107825 */ /* 0x002fca00078e020e */
[----:B------:R-:W2:Y:S01]  /*1330*/  LDG.E R0, desc[UR10][R16.64] ;  /* 0x0000000a10007981 */ /* 0x000ea2000c1e1900 */
[----:B------:R-:W-:Y:S01]  /*1340*/  HFMA2 R7, -RZ, RZ, 0.96630859375, -0.0022525787353515625 ;  /* 0x3bbb989dff077431 */ /* 0x000fe200000001ff */
[----:B------:R-:W-:Y:S01]  /*1350*/  MOV R9, 0x437c0000 ;  /* 0x437c000000097802 */ /* 0x000fe20000000f00 */
[----:B------:R-:W-:Y:S01]  /*1360*/  BSSY.RECONVERGENT B0, `(.L_x_110) ;  /* 0x0000018000007945 */ /* 0x000fe20003800200 */
[----:B------:R-:W-:Y:S02]  /*1370*/  MOV R22, UR5 ;  /* 0x0000000500167c02 */ /* 0x000fe40008000f00 */
[----:B------:R-:W-:-:S03]  /*1380*/  MOV R23, UR6 ;  /* 0x0000000600177c02 */ /* 0x000fc60008000f00 */
[----:B------:R-:W-:-:S04]  /*1390*/  IMAD.WIDE R22, R21, 0x4, R22 ;  /* 0x0000000415167825 */ /* 0x000fc800078e0216 */
[----:B--2---:R-:W-:-:S04]  /*13a0*/  FFMA.SAT R2, R0, -R7, 0.5 ;  /* 0x3f00000000027423 */ /* 0x004fc80000002807 */
[----:B------:R-:W-:-:S04]  /*13b0*/  FFMA.RM R2, R2, R9, 12582913 ;  /* 0x4b40000102027423 */ /* 0x000fc80000004009 */
[C---:B------:R-:W-:Y:S01]  /*13c0*/  FADD R7, R2.reuse, -12583039 ;  /* 0xcb40007f02077421 */ /* 0x040fe20000000000 */
[----:B------:R-:W-:-:S03]  /*13d0*/  IMAD.SHL.U32 R2, R2, 0x800000, RZ ;  /* 0x0080000002027824 */ /* 0x000fc600078e00ff */
[----:B------:R-:W-:-:S04]  /*13e0*/  FFMA R7, R0, -1.4426950216293334961, -R7 ;  /* 0xbfb8aa3b00077823 */ /* 0x000fc80000000807 */
[----:B------:R-:W-:-:S06]  /*13f0*/  FFMA R7, R0, -1.925963033500011079e-08, R7 ;  /* 0xb2a5706000077823 */ /* 0x000fcc0000000007 */
[----:B------:R-:W0:Y:S02]  /*1400*/  MUFU.EX2 R7, R7 ;  /* 0x0000000700077308 */ /* 0x000e240000000800 */
[----:B0-----:R-:W-:-:S05]  /*1410*/  FFMA R2, R2, R7, 1 ;  /* 0x3f80000002027423 */ /* 0x001fca0000000007 */
[----:B------:R-:W-:-:S04]  /*1420*/  IADD3 R0, PT, PT, R2, 0x1800000, RZ ;  /* 0x0180000002007810 */ /* 0x000fc80007ffe0ff */
[----:B------:R-:W-:-:S04]  /*1430*/  LOP3.LUT R0, R0, 0x7f800000, RZ, 0xc0, !PT ;  /* 0x7f80000000007812 */ /* 0x000fc800078ec0ff */
[----:B------:R-:W-:-:S13]  /*1440*/  ISETP.GT.U32.AND P0, PT, R0, 0x1ffffff, PT ;  /* 0x01ffffff0000780c */ /* 0x000fda0003f04070 */
[----:B------:R-:W-:Y:S05]  /*1450*/  @P0 BRA `(.L_x_111) ;  /* 0x0000000000100947 */ /* 0x000fea0003800000 */
[----:B------:R-:W-:Y:S01]  /*1460*/  IMAD.MOV.U32 R0, RZ, RZ, R2 ;  /* 0x000000ffff007224 */ /* 0x000fe200078e0002 */
[----:B------:R-:W-:-:S07]  /*1470*/  MOV R8, 0x1490 ;  /* 0x0000149000087802 */ /* 0x000fce0000000f00 */
[----:B------:R-:W-:Y:S05]  /*1480*/  CALL.REL.NOINC `($__internal_1_$__cuda_sm20_rcp_rn_f32_slowpath) ;  /* 0x0000000800207944 */ /* 0x000fea0003c00000 */
[----:B------:R-:W-:Y:S05]  /*1490*/  BRA `(.L_x_112) ;  /* 0x0000000000107947 */ /* 0x000fea0003800000 */
.L_x_111:
[----:B------:R-:W0:Y:S02]  /*14a0*/  MUFU.RCP R9, R2 ;  /* 0x0000000200097308 */ /* 0x000e240000001000 */
[----:B0-----:R-:W-:-:S04]  /*14b0*/  FFMA R0, R2, R9, -1 ;  /* 0xbf80000002007423 */ /* 0x001fc80000000009 */
[----:B------:R-:W-:-:S04]  /*14c0*/  FADD.FTZ R0, -R0, -RZ ;  /* 0x800000ff00007221 */ /* 0x000fc80000010100 */
[----:B------:R-:W-:-:S07]  /*14d0*/  FFMA R9, R9, R0, R9 ;  /* 0x0000000009097223 */ /* 0x000fce0000000009 */
.L_x_112:
[----:B------:R-:W-:Y:S05]  /*14e0*/  BSYNC.RECONVERGENT B0 ;  /* 0x0000000000007941 */ /* 0x000fea0003800200 */
.L_x_110:
[----:B------:R-:W-:Y:S01]  /*14f0*/  IMAD.WIDE R16, R6, 0x4, R16 ;  /* 0x0000000406107825 */ /* 0x000fe200078e0210 */
[----:B------:R0:W-:Y:S04]  /*1500*/  STG.E desc[UR10][R22.64+-0x8], R9 ;  /* 0xfffff80916007986 */ /* 0x0001e8000c10190a */
[----:B------:R-:W2:Y:S01]  /*1510*/  LDG.E R0, desc[UR10][R16.64] ;  /* 0x0000000a10007981 */ /* 0x000ea2000c1e1900 */
[----:B------:R-:W-:Y:S01]  /*1520*/  HFMA2 R7, -RZ, RZ, 0.96630859375, -0.0022525787353515625 ;  /* 0x3bbb989dff077431 */ /* 0x000fe200000001ff */
[----:B------:R-:W-:Y:S01]  /*1530*/  MOV R11, 0x437c0000 ;  /* 0x437c0000000b7802 */ /* 0x000fe20000000f00 */
[----:B------:R-:W-:Y:S03]  /*1540*/  BSSY.RECONVERGENT B0, `(.L_x_113) ;  /* 0x0000015000007945 */ /* 0x000fe60003800200 */
[----:B--2---:R-:W-:-:S04]  /*1550*/  FFMA.SAT R2, R0, -R7, 0.5 ;  /* 0x3f00000000027423 */ /* 0x004fc80000002807 */
[----:B------:R-:W-:-:S04]  /*1560*/  FFMA.RM R2, R2, R11, 12582913 ;  /* 0x4b40000102027423 */ /* 0x000fc8000000400b */
[C---:B------:R-:W-:Y:S01]  /*1570*/  FADD R7, R2.reuse, -12583039 ;  /* 0xcb40007f02077421 */ /* 0x040fe20000000000 */
[----:B------:R-:W-:-:S03]  /*1580*/  SHF.L.U32 R2, R2, 0x17, RZ ;  /* 0x0000001702027819 */ /* 0x000fc600000006ff */
[----:B------:R-:W-:-:S04]  /*1590*/  FFMA R7, R0, -1.4426950216293334961, -R7 ;  /* 0xbfb8aa3b00077823 */ /* 0x000fc80000000807 */
[----:B------:R-:W-:-:S06]  /*15a0*/  FFMA R7, R0, -1.925963033500011079e-08, R7 ;  /* 0xb2a5706000077823 */ /* 0x000fcc0000000007 */
[----:B------:R-:W1:Y:S02]  /*15b0*/  MUFU.EX2 R7, R7 ;  /* 0x0000000700077308 */ /* 0x000e640000000800 */
[----:B-1----:R-:W-:-:S04]  /*15c0*/  FFMA R2, R2, R7, 1 ;  /* 0x3f80000002027423 */ /* 0x002fc80000000007 */
[----:B------:R-:W-:-:S05]  /*15d0*/  VIADD R0, R2, 0x1800000 ;  /* 0x0180000002007836 */ /* 0x000fca0000000000 */
[----:B------:R-:W-:-:S04]  /*15e0*/  LOP3.LUT R0, R0, 0x7f800000, RZ, 0xc0, !PT ;  /* 0x7f80000000007812 */ /* 0x000fc800078ec0ff */
[----:B------:R-:W-:-:S13]  /*15f0*/  ISETP.GT.U32.AND P0, PT, R0, 0x1ffffff, PT ;  /* 0x01ffffff0000780c */ /* 0x000fda0003f04070 */
[----:B0-----:R-:W-:Y:S05]  /*1600*/  @P0 BRA `(.L_x_114) ;  /* 0x0000000000100947 */ /* 0x001fea0003800000 */
[----:B------:R-:W-:Y:S02]  /*1610*/  MOV R0, R2 ;  /* 0x0000000200007202 */ /* 0x000fe40000000f00 */
[----:B------:R-:W-:-:S07]  /*1620*/  MOV R8, 0x1640 ;  /* 0x0000164000087802 */ /* 0x000fce0000000f00 */
[----:B------:R-:W-:Y:S05]  /*1630*/  CALL.REL.NOINC `($__internal_1_$__cuda_sm20_rcp_rn_f32_slowpath) ;  /* 0x0000000400b47944 */ /* 0x000fea0003c00000 */
[----:B------:R-:W-:Y:S05]  /*1640*/  BRA `(.L_x_115) ;  /* 0x0000000000107947 */ /* 0x000fea0003800000 */
.L_x_114:
[----:B------:R-:W0:Y:S02]  /*1650*/  MUFU.RCP R9, R2 ;  /* 0x0000000200097308 */ /* 0x000e240000001000 */
[----:B0-----:R-:W-:-:S04]  /*1660*/  FFMA R0, R2, R9, -1 ;  /* 0xbf80000002007423 */ /* 0x001fc80000000009 */
[----:B------:R-:W-:-:S04]  /*1670*/  FADD.FTZ R0, -R0, -RZ ;  /* 0x800000ff00007221 */ /* 0x000fc80000010100 */
[----:B------:R-:W-:-:S07]  /*1680*/  FFMA R9, R9, R0, R9 ;  /* 0x0000000009097223 */ /* 0x000fce0000000009 */
.L_x_115:
[----:B------:R-:W-:Y:S05]  /*1690*/  BSYNC.RECONVERGENT B0 ;  /* 0x0000000000007941 */ /* 0x000fea0003800200 */
.L_x_113:
        /* <DEDUP_REMOVED lines=9> */
[----:B------:R-:W-:-:S03]  /*1730*/  IMAD.SHL.U32 R2, R2, 0x800000, RZ ;  /* 0x0080000002027824 */ /* 0x000fc600078e00ff */
        /* <DEDUP_REMOVED lines=12> */
.L_x_117:
[----:B------:R-:W0:Y:S02]  /*1800*/  MUFU.RCP R9, R2 ;  /* 0x0000000200097308 */ /* 0x000e240000001000 */
[----:B0-----:R-:W-:-:S04]  /*1810*/  FFMA R0, R2, R9, -1 ;  /* 0xbf80000002007423 */ /* 0x001fc80000000009 */
[----:B------:R-:W-:-:S04]  /*1820*/  FADD.FTZ R0, -R0, -RZ ;  /* 0x800000ff00007221 */ /* 0x000fc80000010100 */
[----:B------:R-:W-:-:S07]  /*1830*/  FFMA R9, R9, R0, R9 ;  /* 0x0000000009097223 */ /* 0x000fce0000000009 */
.L_x_118:
[----:B------:R-:W-:Y:S05]  /*1840*/  BSYNC.RECONVERGENT B0 ;  /* 0x0000000000007941 */ /* 0x000fea0003800200 */
.L_x_116:
[----:B------:R-:W-:Y:S01]  /*1850*/  IMAD.WIDE R16, R6, 0x4, R16 ;  /* 0x0000000406107825 */ /* 0x000fe200078e0210 */
[----:B------:R0:W-:Y:S05]  /*1860*/  STG.E desc[UR10][R22.64], R9 ;  /* 0x0000000916007986 */ /* 0x0001ea000c10190a */
[----:B------:R-:W2:Y:S01]  /*1870*/  LDG.E R16, desc[UR10][R16.64] ;  /* 0x0000000a10107981 */ /* 0x000ea2000c1e1900 */
[----:B------:R-:W-:Y:S02]  /*1880*/  HFMA2 R7, -RZ, RZ, 0.96630859375, -0.0022525787353515625 ;  /* 0x3bbb989dff077431 */ /* 0x000fe400000001ff */
[----:B------:R-:W-:Y:S01]  /*1890*/  IMAD.MOV.U32 R11, RZ, RZ, 0x437c0000 ;  /* 0x437c0000ff0b7424 */ /* 0x000fe200078e00ff */
[----:B------:R-:W-:Y:S02]  /*18a0*/  BSSY.RECONVERGENT B0, `(.L_x_119) ;  /* 0x0000015000007945 */ /* 0x000fe40003800200 */
        /* <DEDUP_REMOVED lines=16> */
.L_x_120:
[----:B------:R-:W0:Y:S02]  /*19b0*/  MUFU.RCP R9, R2 ;  /* 0x0000000200097308 */ /* 0x000e240000001000 */
[----:B0-----:R-:W-:-:S04]  /*19c0*/  FFMA R0, R2, R9, -1 ;  /* 0xbf80000002007423 */ /* 0x001fc80000000009 */
[----:B------:R-:W-:-:S04]  /*19d0*/  FADD.FTZ R0, -R0, -RZ ;  /* 0x800000ff00007221 */ /* 0x000fc80000010100 */
[----:B------:R-:W-:-:S07]  /*19e0*/  FFMA R9, R9, R0, R9 ;  /* 0x0000000009097223 */ /* 0x000fce0000000009 */
.L_x_121:
[----:B------:R-:W-:Y:S05]  /*19f0*/  BSYNC.RECONVERGENT B0 ;  /* 0x0000000000007941 */ /* 0x000fea0003800200 */
.L_x_119:
[----:B------:R0:W-:Y:S01]  /*1a00*/  STG.E desc[UR10][R22.64+0x4], R9 ;  /* 0x0000040916007986 */ /* 0x0001e2000c10190a */
[----:B------:R-:W-:Y:S01]  /*1a10*/  UIADD3 UR4, UPT, UPT, UR4, 0x4, URZ ;  /* 0x0000000404047890 */ /* 0x000fe2000fffe0ff */
[----:B------:R-:W-:Y:S01]  /*1a20*/  VIADD R21, R21, 0x4 ;  /* 0x0000000415157836 */ /* 0x000fe20000000000 */
[C---:B------:R-:W-:Y:S02]  /*1a30*/  LEA R19, R6.reuse, R19, 0x2 ;  /* 0x0000001306137211 */ /* 0x040fe400078e10ff */
[----:B------:R-:W-:Y:S01]  /*1a40*/  UISETP.NE.AND UP0, UPT, UR4, URZ, UPT ;  /* 0x000000ff0400728c */ /* 0x000fe2000bf05270 */
[----:B------:R-:W-:Y:S02]  /*1a50*/  LEA R5, R6, R5, 0x2 ;  /* 0x0000000506057211 */ /* 0x000fe400078e10ff */
[----:B------:R-:W-:-:S06]  /*1a60*/  IADD3 R3, PT, PT, R3, 0x4, RZ ;  /* 0x0000000403037810 */ /* 0x000fcc0007ffe0ff */
[----:B0-----:R-:W-:Y:S05]  /*1a70*/  BRA.U UP0, `(.L_x_122) ;  /* 0xfffffff900287547 */ /* 0x001fea000b83ffff */
[----:B------:R-:W-:-:S07]  /*1a80*/  VIADD R21, R3, 0x5 ;  /* 0x0000000503157836 */ /* 0x000fce0000000000 */
.L_x_109:
[----:B------:R-:W-:-:S13]  /*1a90*/  ISETP.NE.AND P0, PT, RZ, UR8, PT ;  /* 0x00000008ff007c0c */ /* 0x000fda000bf05270 */
[----:B------:R-:W-:Y:S05]  /*1aa0*/  @!P0 EXIT ;  /* 0x000000000000894d */ /* 0x000fea0003800000 */
[----:B------:R-:W0:Y:S01]  /*1ab0*/  LDC.64 R4, c[0x0][0x390] ;  /* 0x0000e400ff047b82 */ /* 0x000e220000000a00 */
[----:B------:R-:W-:Y:S01]  /*1ac0*/  IADD3 R19, PT, PT, R6, R19, RZ ;  /* 0x0000001306137210 */ /* 0x000fe20007ffe0ff */
[----:B------:R-:W-:-:S06]  /*1ad0*/  UIADD3 UR4, UPT, UPT, -UR8, URZ, URZ ;  /* 0x000000ff08047290 */ /* 0x000fcc000fffe1ff */
[----:B------:R-:W1:Y:S06]  /*1ae0*/  LDC.64 R2, c[0x0][0x388] ;  /* 0x0000e200ff027b82 */ /* 0x000e6c0000000a00 */
.L_x_126:
[----:B0-2---:R-:W-:-:S06]  /*1af0*/  IMAD.WIDE R8, R19, 0x4, R4 ;  /* 0x0000000413087825 */ /* 0x005fcc00078e0204 */
[----:B------:R-:W2:Y:S01]  /*1b00*/  LDG.E R8, desc[UR10][R8.64] ;  /* 0x0000000a08087981 */ /* 0x000ea2000c1e1900 */
[----:B------:R-:W-:Y:S01]  /*1b10*/  HFMA2 R11, -RZ, RZ, 3.7421875, 0 ;  /* 0x437c0000ff0b7431 */ /* 0x000fe200000001ff */
[----:B------:R-:W-:Y:S01]  /*1b20*/  MOV R7, 0x3bbb989d ;  /* 0x3bbb989d00077802 */ /* 0x000fe20000000f00 */
[----:B------:R-:W-:Y:S01]  /*1b30*/  UIADD3 UR4, UPT, UPT, UR4, 0x1, URZ ;  /* 0x0000000104047890 */ /* 0x000fe2000fffe0ff */
[----:B------:R-:W-:Y:S01]  /*1b40*/  BSSY.RECONVERGENT B0, `(.L_x_123) ;  /* 0x0000017000007945 */ /* 0x000fe20003800200 */
[----:B-1----:R-:W-:Y:S02]  /*1b50*/  IMAD.WIDE R14, R21, 0x4, R2 ;  /* 0x00000004150e7825 */ /* 0x002fe400078e0202 */
[----:B------:R-:W-:Y:S02]  /*1b60*/  UISETP.NE.AND UP0, UPT, UR4, URZ, UPT ;  /* 0x000000ff0400728c */ /* 0x000fe4000bf05270 */
        /* <DEDUP_REMOVED lines=12> */
[----:B------:R-:W-:Y:S02]  /*1c30*/  MOV R0, R10 ;  /* 0x0000000a00007202 */ /* 0x000fe40000000f00 */
[----:B------:R-:W-:-:S07]  /*1c40*/  MOV R8, 0x1c60 ;  /* 0x00001c6000087802 */ /* 0x000fce0000000f00 */
[----:B------:R-:W-:Y:S05]  /*1c50*/  CALL.REL.NOINC `($__internal_1_$__cuda_sm20_rcp_rn_f32_slowpath) ;  /* 0x00000000002c7944 */ /* 0x000fea0003c00000 */
[----:B------:R-:W-:Y:S05]  /*1c60*/  BRA `(.L_x_125) ;  /* 0x0000000000107947 */ /* 0x000fea0003800000 */
.L_x_124:
[----:B------:R-:W0:Y:S02]  /*1c70*/  MUFU.RCP R9, R10 ;  /* 0x0000000a00097308 */ /* 0x000e240000001000 */
[----:B0-----:R-:W-:-:S04]  /*1c80*/  FFMA R0, R10, R9, -1 ;  /* 0xbf8000000a007423 */ /* 0x001fc80000000009 */
[----:B------:R-:W-:-:S04]  /*1c90*/  FADD.FTZ R0, -R0, -RZ ;  /* 0x800000ff00007221 */ /* 0x000fc80000010100 */
[----:B------:R-:W-:-:S07]  /*1ca0*/  FFMA R9, R9, R0, R9 ;  /* 0x0000000009097223 */ /* 0x000fce0000000009 */
.L_x_125:
[----:B------:R-:W-:Y:S05]  /*1cb0*/  BSYNC.RECONVERGENT B0 ;  /* 0x0000000000007941 */ /* 0x000fea0003800200 */
.L_x_123:
[----:B------:R2:W-:Y:S01]  /*1cc0*/  STG.E desc[UR10][R14.64], R9 ;  /* 0x000000090e007986 */ /* 0x0005e2000c10190a */
[----:B------:R-:W-:Y:S01]  /*1cd0*/  IADD3 R21, PT, PT, R21, 0x1, RZ ;  /* 0x0000000115157810 */ /* 0x000fe20007ffe0ff */
[----:B------:R-:W-:Y:S01]  /*1ce0*/  IMAD.IADD R19, R6, 0x1, R19 ;  /* 0x0000000106137824 */ /* 0x000fe200078e0213 */
[----:B------:R-:W-:Y:S06]  /*1cf0*/  BRA.U UP0, `(.L_x_126) ;  /* 0xfffffffd007c7547 */ /* 0x000fec000b83ffff */
[----:B------:R-:W-:Y:S05]  /*1d00*/  EXIT ;  /* 0x000000000000794d */ /* 0x000fea0003800000 */
        .weak           $__internal_1_$__cuda_sm20_rcp_rn_f32_slowpath
        .type           $__internal_1_$__cuda_sm20_rcp_rn_f32_slowpath,@function
        .size           $__internal_1_$__cuda_sm20_rcp_rn_f32_slowpath,(.L_x_282 - $__internal_1_$__cuda_sm20_rcp_rn_f32_slowpath)
$__internal_1_$__cuda_sm20_rcp_rn_f32_slowpath:
[----:B------:R-:W-:Y:S01]  /*1d10*/  SHF.L.U32 R7, R0, 0x1, RZ ;  /* 0x0000000100077819 */ /* 0x000fe200000006ff */
[----:B------:R-:W-:Y:S03]  /*1d20*/  BSSY.RECONVERGENT B1, `(.L_x_127) ;  /* 0x0000030000017945 */ /* 0x000fe60003800200 */
[----:B------:R-:W-:-:S04]  /*1d30*/  SHF.R.U32.HI R7, RZ, 0x18, R7 ;  /* 0x00000018ff077819 */ /* 0x000fc80000011607 */
[----:B------:R-:W-:-:S13]  /*1d40*/  ISETP.NE.U32.AND P0, PT, R7, RZ, PT ;  /* 0x000000ff0700720c */ /* 0x000fda0003f05070 */
[----:B------:R-:W-:Y:S05]  /*1d50*/  @P0 BRA `(.L_x_128) ;  /* 0x0000000000280947 */ /* 0x000fea0003800000 */
[----:B------:R-:W-:-:S04]  /*1d60*/  SHF.L.U32 R7, R0, 0x1, RZ ;  /* 0x0000000100077819 */ /* 0x000fc800000006ff */
[----:B------:R-:W-:-:S13]  /*1d70*/  ISETP.NE.AND P0, PT, R7, RZ, PT ;  /* 0x000000ff0700720c */ /* 0x000fda0003f05270 */
[----:B------:R-:W-:Y:S01]  /*1d80*/  @P0 FFMA R10, R0, 1.84467440737095516160e+19, RZ ;  /* 0x5f800000000a0823 */ /* 0x000fe200000000ff */
[----:B------:R-:W-:Y:S08]  /*1d90*/  @!P0 MUFU.RCP R9, R0 ;  /* 0x0000000000098308 */ /* 0x000ff00000001000 */
[----:B------:R-:W0:Y:S02]  /*1da0*/  @P0 MUFU.RCP R7, R10 ;  /* 0x0000000a00070308 */ /* 0x000e240000001000 */
[----:B0-----:R-:W-:-:S04]  /*1db0*/  @P0 FFMA R12, R10, R7, -1 ;  /* 0xbf8000000a0c0423 */ /* 0x001fc80000000007 */
[----:B------:R-:W-:-:S04]  /*1dc0*/  @P0 FADD.FTZ R12, -R12, -RZ ;  /* 0x800000ff0c0c0221 */ /* 0x000fc80000010100 */
[----:B------:R-:W-:-:S04]  /*1dd0*/  @P0 FFMA R12, R7, R12, R7 ;  /* 0x0000000c070c0223 */ /* 0x000fc80000000007 */
[----:B------:R-:W-:Y:S01]  /*1de0*/  @P0 FFMA R9, R12, 1.84467440737095516160e+19, RZ ;  /* 0x5f8000000c090823 */ /* 0x000fe200000000ff */
[----:B------:R-:W-:Y:S06]  /*1df0*/  BRA `(.L_x_129) ;  /* 0x0000000000887947 */ /* 0x000fec0003800000 */
.L_x_128:
[----:B------:R-:W-:-:S04]  /*1e00*/  IADD3 R9, PT, PT, R7, -0xfd, RZ ;  /* 0xffffff0307097810 */ /* 0x000fc80007ffe0ff */
[----:B------:R-:W-:-:S13]  /*1e10*/  ISETP.GT.U32.AND P0, PT, R9, 0x1, PT ;  /* 0x000000010900780c */ /* 0x000fda0003f04070 */
[----:B------:R-:W-:Y:S05]  /*1e20*/  @P0 BRA `(.L_x_130) ;  /* 0x0000000000780947 */ /* 0x000fea0003800000 */
[----:B------:R-:W-:Y:S01]  /*1e30*/  LOP3.LUT R26, R0, 0x7fffff, RZ, 0xc0, !PT ;  /* 0x007fffff001a7812 */ /* 0x000fe200078ec0ff */
[----:B------:R-:W-:-:S03]  /*1e40*/  IMAD.MOV.U32 R12, RZ, RZ, 0x3 ;  /* 0x00000003ff0c7424 */ /* 0x000fc600078e00ff */
[----:B------:R-:W-:Y:S02]  /*1e50*/  LOP3.LUT R26, R26, 0x3f800000, RZ, 0xfc, !PT ;  /* 0x3f8000001a1a7812 */ /* 0x000fe400078efcff */
[----:B------:R-:W-:Y:S02]  /*1e60*/  SHF.L.U32 R12, R12, R9, RZ ;  /* 0x000000090c0c7219 */ /* 0x000fe400000006ff */
[----:B------:R-:W0:Y:S02]  /*1e70*/  MUFU.RCP R11, R26 ;  /* 0x0000001a000b7308 */ /* 0x000e240000001000 */
[----:B0-----:R-:W-:-:S04]  /*1e80*/  FFMA R24, R26, R11, -1 ;  /* 0xbf8000001a187423 */ /* 0x001fc8000000000b */
[----:B------:R-:W-:-:S04]  /*1e90*/  FADD.FTZ R24, -R24, -RZ ;  /* 0x800000ff18187221 */ /* 0x000fc80000010100 */
[CCC-:B------:R-:W-:Y:S01]  /*1ea0*/  FFMA.RM R10, R11.reuse, R24.reuse, R11.reuse ;  /* 0x000000180b0a7223 */ /* 0x1c0fe2000000400b */
[----:B------:R-:W-:-:S04]  /*1eb0*/  FFMA.RP R11, R11, R24, R11 ;  /* 0x000000180b0b7223 */ /* 0x000fc8000000800b */
[C---:B------:R-:W-:Y:S02]  /*1ec0*/  LOP3.LUT R13, R10.reuse, 0x7fffff, RZ, 0xc0, !PT ;  /* 0x007fffff0a0d7812 */ /* 0x040fe400078ec0ff */
[----:B------:R-:W-:Y:S02]  /*1ed0*/  FSETP.NEU.FTZ.AND P0, PT, R10, R11, PT ;  /* 0x0000000b0a00720b */ /* 0x000fe40003f1d000 */
[----:B------:R-:W-:Y:S02]  /*1ee0*/  LOP3.LUT R13, R13, 0x800000, RZ, 0xfc, !PT ;  /* 0x008000000d0d7812 */ /* 0x000fe400078efcff */
[----:B------:R-:W-:Y:S02]  /*1ef0*/  SEL R10, RZ, 0xffffffff, !P0 ;  /* 0xffffffffff0a7807 */ /* 0x000fe40004000000 */
[----:B------:R-:W-:Y:S02]  /*1f00*/  LOP3.LUT R12, R12, R13, RZ, 0xc0, !PT ;  /* 0x0000000d0c0c7212 */ /* 0x000fe400078ec0ff */
[----:B------:R-:W-:-:S02]  /*1f10*/  IADD3 R10, PT, PT, -R10, RZ, RZ ;  /* 0x000000ff0a0a7210 */ /* 0x000fc40007ffe1ff */
[-C--:B------:R-:W-:Y:S02]  /*1f20*/  SHF.R.U32.HI R12, RZ, R9.reuse, R12 ;  /* 0x00000009ff0c7219 */ /* 0x080fe4000001160c */
[----:B------:R-:W-:Y:S02]  /*1f30*/  LOP3.LUT P1, RZ, R10, R9, R13, 0xf8, !PT ;  /* 0x000000090aff7212 */ /* 0x000fe4000782f80d */
[C---:B------:R-:W-:Y:S02]  /*1f40*/  LOP3.LUT P0, RZ, R12.reuse, 0x1, RZ, 0xc0, !PT ;  /* 0x000000010cff7812 */ /* 0x040fe4000780c0ff */
[----:B------:R-:W-:Y:S02]  /*1f50*/  LOP3.LUT P2, RZ, R12, 0x2, RZ, 0xc0, !PT ;  /* 0x000000020cff7812 */ /* 0x000fe4000784c0ff */
[----:B------:R-:W-:Y:S02]  /*1f60*/  IADD3 R10, PT, PT, R7, -0xfc, RZ ;  /* 0xffffff04070a7810 */ /* 0x000fe40007ffe0ff */
[----:B------:R-:W-:-:S02]  /*1f70*/  PLOP3.LUT P0, PT, P0, P1, P2, 0xe0, 0x0 ;  /* 0x000000000000781c */ /* 0x000fc40000703c20 */
[----:B------:R-:W-:Y:S02]  /*1f80*/  LOP3.LUT P1, RZ, R0, 0x7fffff, RZ, 0xc0, !PT ;  /* 0x007fffff00ff7812 */ /* 0x000fe4000782c0ff */
[----:B------:R-:W-:-:S04]  /*1f90*/  SEL R9, RZ, 0x1, !P0 ;  /* 0x00000001ff097807 */ /* 0x000fc80004000000 */
[----:B------:R-:W-:-:S04]  /*1fa0*/  IADD3 R9, PT, PT, -R9, RZ, RZ ;  /* 0x000000ff09097210 */ /* 0x000fc80007ffe1ff */
[----:B------:R-:W-:Y:S02]  /*1fb0*/  ISETP.GE.AND P0, PT, R9, RZ, PT ;  /* 0x000000ff0900720c */ /* 0x000fe40003f06270 */
[----:B------:R-:W-:-:S11]  /*1fc0*/  SHF.R.U32.HI R9, RZ, R10, R13 ;  /* 0x0000000aff097219 */ /* 0x000fd6000001160d */
[----:B------:R-:W-:-:S05]  /*1fd0*/  @!P0 VIADD R9, R9, 0x1 ;  /* 0x0000000109098836 */ /* 0x000fca0000000000 */
[----:B------:R-:W-:-:S04]  /*1fe0*/  @!P1 SHF.L.U32 R9, R9, 0x1, RZ ;  /* 0x0000000109099819 */ /* 0x000fc800000006ff */
[----:B------:R-:W-:Y:S01]  /*1ff0*/  LOP3.LUT R9, R9, 0x80000000, R0, 0xf8, !PT ;  /* 0x8000000009097812 */ /* 0x000fe200078ef800 */
[----:B------:R-:W-:Y:S06]  /*2000*/  BRA `(.L_x_129) ;  /* 0x0000000000047947 */ /* 0x000fec0003800000 */
.L_x_130:
[----:B------:R0:W1:Y:S02]  /*2010*/  MUFU.RCP R9, R0 ;  /* 0x0000000000097308 */ /* 0x0000640000001000 */
.L_x_129:
[----:B------:R-:W-:Y:S05]  /*2020*/  BSYNC.RECONVERGENT B1 ;  /* 0x0000000000017941 */ /* 0x000fea0003800200 */
.L_x_127:
[----:B------:R-:W-:Y:S01]  /*2030*/  HFMA2 R11, -RZ, RZ, 0, 0 ;  /* 0x00000000ff0b7431 */ /* 0x000fe200000001ff */
[----:B------:R-:W-:-:S04]  /*2040*/  MOV R10, R8 ;  /* 0x00000008000a7202 */ /* 0x000fc80000000f00 */
[----:B01----:R-:W-:Y:S05]  /*2050*/  RET.REL.NODEC R10 `(YOLOV3Forward) ;  /* 0xffffffdc0ae87950 */ /* 0x003fea0003c3ffff */
.L_x_131:
        /* <DEDUP_REMOVED lines=10> */
.L_x_282:


//--------------------- .text.WordEmbeddingBackwardPropagation --------------------------
	.section	.text.WordEmbeddingBackwardPropagation,"ax",@progbits
	.align	128
        .global         WordEmbeddingBackwardPropagation
        .type           WordEmbeddingBackwardPropagation,@function
        .size           WordEmbeddingBackwardPropagation,(.L_x_301 - WordEmbeddingBackwardPropagation)
        .other          WordEmbeddingBackwardPropagation,@"STO_CUDA_ENTRY STV_DEFAULT"
WordEmbeddingBackwardPropagation:
.text.WordEmbeddingBackwardPropagation:
        /* <DEDUP_REMOVED lines=8> */
[----:B------:R-:W0:Y:S08]  /*0080*/  LDC R0, c[0x0][0x38c] ;  /* 0x0000e300ff007b82 */ /* 0x000e300000000800 */
[----:B------:R-:W1:Y:S01]  /*0090*/  LDC.64 R6, c[0x0][0x3a0] ;  /* 0x0000e800ff067b82 */ /* 0x000e620000000a00 */
[----:B0-----:R-:W-:-:S13]  /*00a0*/  ISETP.GE.AND P0, PT, R0, 0x1, PT ;  /* 0x000000010000780c */ /* 0x001fda0003f06270 */
[----:B-1----:R-:W-:Y:S05]  /*00b0*/  @!P0 EXIT ;  /* 0x000000000000894d */ /* 0x002fea0003800000 */
[----:B------:R-:W0:Y:S01]  /*00c0*/  LDCU.64 UR4, c[0x0][0x358] ;  /* 0x00006b00ff0477ac */ /* 0x000e220008000a00 */
[----:B------:R-:W-:Y:S01]  /*00d0*/  IMAD.WIDE R6, R2, 0x4, R6 ;  /* 0x0000000402067825 */ /* 0x000fe200078e0206 */
[----:B------:R-:W1:Y:S05]  /*00e0*/  LDC R5, c[0x0][0x388] ;  /* 0x0000e200ff057b82 */ /* 0x000e6a0000000800 */
[----:B0-----:R0:W2:Y:S01]  /*00f0*/  LDG.E R6, desc[UR4][R6.64] ;  /* 0x0000000406067981 */ /* 0x0010a2000c1e1900 */
[----:B-1----:R-:W-:Y:S02]  /*0100*/  IABS R4, R5 ;  /* 0x0000000500047213 */ /* 0x002fe40000000000 */
[----:B0-----:R-:W-:-:S02]  /*0110*/  IABS R7, R2 ;  /* 0x0000000200077213 */ /* 0x001fc40000000000 */
[----:B------:R-:W0:Y:S08]  /*0120*/  I2F.RP R3, R4 ;  /* 0x0000000400037306 */ /* 0x000e300000209400 */
[----:B0-----:R-:W0:Y:S02]  /*0130*/  MUFU.RCP R3, R3 ;  /* 0x0000000300037308 */ /* 0x001e240000001000 */
[----:B0-----:R-:W-:-:S06]  /*0140*/  IADD3 R8, PT, PT, R3, 0xffffffe, RZ ;  /* 0x0ffffffe03087810 */ /* 0x001fcc0007ffe0ff */
[----:B------:R0:W1:Y:S02]  /*0150*/  F2I.FTZ.U32.TRUNC.NTZ R9, R8 ;  /* 0x0000000800097305 */ /* 0x000064000021f000 */
[----:B0-----:R-:W-:Y:S01]  /*0160*/  HFMA2 R8, -RZ, RZ, 0, 0 ;  /* 0x00000000ff087431 */ /* 0x001fe200000001ff */
[----:B-1----:R-:W-:-:S05]  /*0170*/  IADD3 R11, PT, PT, RZ, -R9, RZ ;  /* 0x80000009ff0b7210 */ /* 0x002fca0007ffe0ff */
[----:B------:R-:W-:-:S04]  /*0180*/  IMAD R11, R11, R4, RZ ;  /* 0x000000040b0b7224 */ /* 0x000fc800078e02ff */
[----:B------:R-:W-:-:S06]  /*0190*/  IMAD.HI.U32 R9, R9, R11, R8 ;  /* 0x0000000b09097227 */ /* 0x000fcc00078e0008 */
[----:B------:R-:W-:-:S05]  /*01a0*/  IMAD.HI.U32 R9, R9, R7, RZ ;  /* 0x0000000709097227 */ /* 0x000fca00078e00ff */
[----:B------:R-:W-:-:S05]  /*01b0*/  IADD3 R3, PT, PT, -R9, RZ, RZ ;  /* 0x000000ff09037210 */ /* 0x000fca0007ffe1ff */
[----:B------:R-:W-:-:S05]  /*01c0*/  IMAD R3, R4, R3, R7 ;  /* 0x0000000304037224 */ /* 0x000fca00078e0207 */
[----:B------:R-:W-:-:S13]  /*01d0*/  ISETP.GT.U32.AND P2, PT, R4, R3, PT ;  /* 0x000000030400720c */ /* 0x000fda0003f44070 */
[-C--:B------:R-:W-:Y:S02]  /*01e0*/  @!P2 IADD3 R3, PT, PT, R3, -R4.reuse, RZ ;  /* 0x800000040303a210 */ /* 0x080fe40007ffe0ff */
[----:B------:R-:W-:Y:S02]  /*01f0*/  @!P2 IADD3 R9, PT, PT, R9, 0x1, RZ ;  /* 0x000000010909a810 */ /* 0x000fe40007ffe0ff */
[----:B------:R-:W-:Y:S01]  /*0200*/  ISETP.GE.U32.AND P0, PT, R3, R4, PT ;  /* 0x000000040300720c */ /* 0x000fe20003f06070 */
[C---:B------:R-:W-:Y:S01]  /*0210*/  IMAD R4, R5.reuse, R0, RZ ;  /* 0x0000000005047224 */ /* 0x040fe200078e02ff */
[----:B------:R-:W-:Y:S02]  /*0220*/  LOP3.LUT R3, R2, R5, RZ, 0x3c, !PT ;  /* 0x0000000502037212 */ /* 0x000fe400078e3cff */
[----:B------:R-:W-:Y:S02]  /*0230*/  ISETP.NE.AND P2, PT, R5, RZ, PT ;  /* 0x000000ff0500720c */ /* 0x000fe40003f45270 */
[----:B------:R-:W-:-:S07]  /*0240*/  ISETP.GE.AND P1, PT, R3, RZ, PT ;  /* 0x000000ff0300720c */ /* 0x000fce0003f26270 */
[----:B------:R-:W-:Y:S02]  /*0250*/  @P0 IADD3 R9, PT, PT, R9, 0x1, RZ ;  /* 0x0000000109090810 */ /* 0x000fe40007ffe0ff */
[----:B------:R-:W-:-:S04]  /*0260*/  ISETP.GE.U32.AND P0, PT, R0, 0x10, PT ;  /* 0x000000100000780c */ /* 0x000fc80003f06070 */
[----:B------:R-:W-:Y:S02]  /*0270*/  @!P1 IADD3 R9, PT, PT, -R9, RZ, RZ ;  /* 0x000000ff09099210 */ /* 0x000fe40007ffe1ff */
[----:B------:R-:W-:Y:S02]  /*0280*/  @!P2 LOP3.LUT R9, RZ, R5, RZ, 0x33, !PT ;  /* 0x00000005ff09a212 */ /* 0x000fe400078e33ff */
[----:B------:R-:W-:Y:S01]  /*0290*/  LOP3.LUT P1, R7, R0, 0xf, RZ, 0xc0, !PT ;  /* 0x0000000f00077812 */ /* 0x000fe2000782c0ff */
[----:B--2---:R-:W-:Y:S01]  /*02a0*/  FADD R3, R6, 0.10000000149011611938 ;  /* 0x3dcccccd06037421 */ /* 0x004fe20000000000 */
[----:B------:R-:W-:-:S05]  /*02b0*/  IADD3 R6, PT, PT, -R9, RZ, RZ ;  /* 0x000000ff09067210 */ /* 0x000fca0007ffe1ff */
[----:B------:R-:W0:Y:S01]  /*02c0*/  F2I.TRUNC.NTZ R3, R3 ;  /* 0x0000000300037305 */ /* 0x000e22000020f100 */
[----:B------:R-:W-:-:S04]  /*02d0*/  IMAD R2, R5, R6, R2 ;  /* 0x0000000605027224 */ /* 0x000fc800078e0202 */
[----:B------:R-:W-:Y:S02]  /*02e0*/  IMAD R4, R9, R4, R2 ;  /* 0x0000000409047224 */ /* 0x000fe400078e0202 */
[----:B0-----:R-:W-:Y:S01]  /*02f0*/  IMAD R6, R3, R0, RZ ;  /* 0x0000000003067224 */ /* 0x001fe200078e02ff */
[----:B------:R-:W-:Y:S06]  /*0300*/  @!P0 BRA `(.L_x_132) ;  /* 0x0000000000e88947 */ /* 0x000fec0003800000 */
[----:B------:R-:W-:-:S04]  /*0310*/  LOP3.LUT R8, R0, 0x7ffffff0, RZ, 0xc0, !PT ;  /* 0x7ffffff000087812 */ /* 0x000fc800078ec0ff */
[----:B------:R-:W-:-:S07]  /*0320*/  IADD3 R8, PT, PT, -R8, RZ, RZ ;  /* 0x000000ff08087210 */ /* 0x000fce0007ffe1ff */
.L_x_133:
[----:B0-----:R-:W0:Y:S08]  /*0330*/  LDC.64 R10, c[0x0][0x3a8] ;  /* 0x0000ea00ff0a7b82 */ /* 0x001e300000000a00 */
[----:B------:R-:W1:Y:S01]  /*0340*/  LDC.64 R2, c[0x0][0x398] ;  /* 0x0000e600ff027b82 */ /* 0x000e620000000a00 */
[----:B0-----:R-:W-:-:S05]  /*0350*/  IMAD.WIDE R10, R4, 0x4, R10 ;  /* 0x00000004040a7825 */ /* 0x001fca00078e020a */
[----:B------:R-:W2:Y:S01]  /*0360*/  LDG.E R9, desc[UR4][R10.64] ;  /* 0x000000040a097981 */ /* 0x000ea2000c1e1900 */
[----:B------:R-:W-:-:S04]  /*0370*/  IMAD.WIDE R12, R5, 0x4, R10 ;  /* 0x00000004050c7825 */ /* 0x000fc800078e020a */
[----:B-1----:R-:W-:-:S05]  /*0380*/  IMAD.WIDE R2, R6, 0x4, R2 ;  /* 0x0000000406027825 */ /* 0x002fca00078e0202 */
[----:B--2---:R0:W-:Y:S04]  /*0390*/  REDG.E.ADD.F32.FTZ.RN.STRONG.GPU desc[UR4][R2.64], R9 ;  /* 0x00000009020079a6 */ /* 0x0041e8000c12f304 */
[----:B------:R-:W2:Y:S01]  /*03a0*/  LDG.E R21, desc[UR4][R12.64] ;  /* 0x000000040c157981 */ /* 0x000ea2000c1e1900 */
[----:B------:R-:W-:-:S03]  /*03b0*/  IMAD.WIDE R14, R5, 0x4, R12 ;  /* 0x00000004050e7825 */ /* 0x000fc600078e020c */
[----:B--2---:R1:W-:Y:S04]  /*03c0*/  REDG.E.ADD.F32.FTZ.RN.STRONG.GPU desc[UR4][R2.64+0x4], R21 ;  /* 0x00000415020079a6 */ /* 0x0043e8000c12f304 */
[----:B------:R-:W2:Y:S01]  /*03d0*/  LDG.E R23, desc[UR4][R14.64] ;  /* 0x000000040e177981 */ /* 0x000ea2000c1e1900 */
[----:B------:R-:W-:-:S03]  /*03e0*/  IMAD.WIDE R16, R5, 0x4, R14 ;  /* 0x0000000405107825 */ /* 0x000fc600078e020e */
[----:B--2---:R2:W-:Y:S04]  /*03f0*/  REDG.E.ADD.F32.FTZ.RN.STRONG.GPU desc[UR4][R2.64+0x8], R23 ;  /* 0x00000817020079a6 */ /* 0x0045e8000c12f304 */
[----:B------:R-:W3:Y:S01]  /*0400*/  LDG.E R25, desc[UR4][R16.64] ;  /* 0x0000000410197981 */ /* 0x000ee2000c1e1900 */
[----:B------:R-:W-:-:S03]  /*0410*/  IMAD.WIDE R10, R5, 0x4, R16 ;  /* 0x00000004050a7825 */ /* 0x000fc600078e0210 */
[----:B---3--:R3:W-:Y:S04]  /*0420*/  REDG.E.ADD.F32.FTZ.RN.STRONG.GPU desc[UR4][R2.64+0xc], R25 ;  /* 0x00000c19020079a6 */ /* 0x0087e8000c12f304 */
[----:B------:R-:W4:Y:S01]  /*0430*/  LDG.E R27, desc[UR4][R10.64] ;  /* 0x000000040a1b7981 */ /* 0x000f22000c1e1900 */
[----:B------:R-:W-:-:S03]  /*0440*/  IMAD.WIDE R18, R5, 0x4, R10 ;  /* 0x0000000405127825 */ /* 0x000fc600078e020a */
[----:B----4-:R4:W-:Y:S04]  /*0450*/  REDG.E.ADD.F32.FTZ.RN.STRONG.GPU desc[UR4][R2.64+0x10], R27 ;  /* 0x0000101b020079a6 */ /* 0x0109e8000c12f304 */
[----:B0-----:R-:W5:Y:S01]  /*0460*/  LDG.E R9, desc[UR4][R18.64] ;  /* 0x0000000412097981 */ /* 0x001f62000c1e1900 */
[----:B------:R-:W-:-:S03]  /*0470*/  IMAD.WIDE R12, R5, 0x4, R18 ;  /* 0x00000004050c7825 */ /* 0x000fc600078e0212 */
[----:B-----5:R0:W-:Y:S04]  /*0480*/  REDG.E.ADD.F32.FTZ.RN.STRONG.GPU desc[UR4][R2.64+0x14], R9 ;  /* 0x00001409020079a6 */ /* 0x0201e8000c12f304 */
[----:B-1----:R-:W5:Y:S01]  /*0490*/  LDG.E R21, desc[UR4][R12.64] ;  /* 0x000000040c157981 */ /* 0x002f62000c1e1900 */
[----:B------:R-:W-:-:S03]  /*04a0*/  IMAD.WIDE R14, R5, 0x4, R12 ;  /* 0x00000004050e7825 */ /* 0x000fc600078e020c */
[----:B-----5:R1:W-:Y:S04]  /*04b0*/  REDG.E.ADD.F32.FTZ.RN.STRONG.GPU desc[UR4][R2.64+0x18], R21 ;  /* 0x00001815020079a6 */ /* 0x0203e8000c12f304 */
[----:B--2---:R-:W2:Y:S01]  /*04c0*/  LDG.E R23, desc[UR4][R14.64] ;  /* 0x000000040e177981 */ /* 0x004ea2000c1e1900 */
[----:B------:R-:W-:-:S03]  /*04d0*/  IMAD.WIDE R16, R5, 0x4, R14 ;  /* 0x0000000405107825 */ /* 0x000fc600078e020e */
[----:B--2---:R2:W-:Y:S04]  /*04e0*/  REDG.E.ADD.F32.FTZ.RN.STRONG.GPU desc[UR4][R2.64+0x1c], R23 ;  /* 0x00001c17020079a6 */ /* 0x0045e8000c12f304 */
[----:B---3--:R-:W3:Y:S01]  /*04f0*/  LDG.E R25, desc[UR4][R16.64] ;  /* 0x0000000410197981 */ /* 0x008ee2000c1e1900 */
[----:B------:R-:W-:-:S03]  /*0500*/  IMAD.WIDE R10, R5, 0x4, R16 ;  /* 0x00000004050a7825 */ /* 0x000fc600078e0210 */
[----:B---3--:R3:W-:Y:S04]  /*0510*/  REDG.E.ADD.F32.FTZ.RN.STRONG.GPU desc[UR4][R2.64+0x20], R25 ;  /* 0x00002019020079a6 */ /* 0x0087e8000c12f304 */
[----:B----4-:R-:W4:Y:S01]  /*0520*/  LDG.E R27, desc[UR4][R10.64] ;  /* 0x000000040a1b7981 */ /* 0x010f22000c1e1900 */
        /* <DEDUP_REMOVED lines=11> */
[----:B---3--:R-:W2:Y:S01]  /*05e0*/  LDG.E R25, desc[UR4][R16.64] ;  /* 0x0000000410197981 */ /* 0x008ea2000c1e1900 */
[----:B------:R-:W-:-:S03]  /*05f0*/  IMAD.WIDE R10, R5, 0x4, R16 ;  /* 0x00000004050a7825 */ /* 0x000fc600078e0210 */
[----:B--2---:R0:W-:Y:S04]  /*0600*/  REDG.E.ADD.F32.FTZ.RN.STRONG.GPU desc[UR4][R2.64+0x34], R25 ;  /* 0x00003419020079a6 */ /* 0x0041e8000c12f304 */
[----:B----4-:R-:W2:Y:S01]  /*0610*/  LDG.E R27, desc[UR4][R10.64] ;  /* 0x000000040a1b7981 */ /* 0x010ea2000c1e1900 */
[----:B------:R-:W-:Y:S01]  /*0620*/  IMAD.WIDE R18, R5, 0x4, R10 ;  /* 0x0000000405127825 */ /* 0x000fe200078e020a */
[----:B------:R-:W-:-:S04]  /*0630*/  IADD3 R8, PT, PT, R8, 0x10, RZ ;  /* 0x0000001008087810 */ /* 0x000fc80007ffe0ff */
[----:B------:R-:W-:Y:S01]  /*0640*/  ISETP.NE.AND P0, PT, R8, RZ, PT ;  /* 0x000000ff0800720c */ /* 0x000fe20003f05270 */
[----:B--2---:R0:W-:Y:S04]  /*0650*/  REDG.E.ADD.F32.FTZ.RN.STRONG.GPU desc[UR4][R2.64+0x38], R27 ;  /* 0x0000381b020079a6 */ /* 0x0041e8000c12f304 */
[----:B------:R-:W2:Y:S01]  /*0660*/  LDG.E R19, desc[UR4][R18.64] ;  /* 0x0000000412137981 */ /* 0x000ea2000c1e1900 */
[----:B------:R-:W-:Y:S02]  /*0670*/  IADD3 R6, PT, PT, R6, 0x10, RZ ;  /* 0x0000001006067810 */ /* 0x000fe40007ffe0ff */
[----:B------:R-:W-:Y:S01]  /*0680*/  LEA R4, R5, R4, 0x4 ;  /* 0x0000000405047211 */ /* 0x000fe200078e20ff */
[----:B--2---:R0:W-:Y:S04]  /*0690*/  REDG.E.ADD.F32.FTZ.RN.STRONG.GPU desc[UR4][R2.64+0x3c], R19 ;  /* 0x00003c13020079a6 */ /* 0x0041e8000c12f304 */
[----:B------:R-:W-:Y:S05]  /*06a0*/  @P0 BRA `(.L_x_133) ;  /* 0xfffffffc00200947 */ /* 0x000fea000383ffff */
.L_x_132:
[----:B------:R-:W-:Y:S05]  /*06b0*/  @!P1 EXIT ;  /* 0x000000000000994d */ /* 0x000fea0003800000 */
[----:B------:R-:W-:Y:S02]  /*06c0*/  ISETP.GE.U32.AND P0, PT, R7, 0x8, PT ;  /* 0x000000080700780c */ /* 0x000fe40003f06070 */
[----:B------:R-:W-:-:S04]  /*06d0*/  LOP3.LUT R18, R0, 0x7, RZ, 0xc0, !PT ;  /* 0x0000000700127812 */ /* 0x000fc800078ec0ff */
[----:B------:R-:W-:-:S07]  /*06e0*/  ISETP.NE.AND P1, PT, R18, RZ, PT ;  /* 0x000000ff1200720c */ /* 0x000fce0003f25270 */
[----:B------:R-:W-:Y:S06]  /*06f0*/  @!P0 BRA `(.L_x_134) ;  /* 0x0000000000748947 */ /* 0x000fec0003800000 */
        /* <DEDUP_REMOVED lines=16> */
[----:B------:R-:W3:Y:S01]  /*0800*/  LDG.E R25, desc[UR4][R8.64] ;  /* 0x0000000408197981 */ /* 0x000ee2000c1e1900 */
[----:B------:R-:W-:-:S03]  /*0810*/  IMAD.WIDE R16, R5, 0x4, R8 ;  /* 0x0000000405107825 */ /* 0x000fc600078e0208 */
[----:B---3--:R2:W-:Y:S04]  /*0820*/  REDG.E.ADD.F32.FTZ.RN.STRONG.GPU desc[UR4][R2.64+0x10], R25 ;  /* 0x00001019020079a6 */ /* 0x0085e8000c12f304 */
[----:B0-----:R-:W3:Y:S01]  /*0830*/  LDG.E R7, desc[UR4][R16.64] ;  /* 0x0000000410077981 */ /* 0x001ee2000c1e1900 */
[----:B------:R-:W-:-:S03]  /*0840*/  IMAD.WIDE R10, R5, 0x4, R16 ;  /* 0x00000004050a7825 */ /* 0x000fc600078e0210 */
[----:B---3--:R2:W-:Y:S04]  /*0850*/  REDG.E.ADD.F32.FTZ.RN.STRONG.GPU desc[UR4][R2.64+0x14], R7 ;  /* 0x00001407020079a6 */ /* 0x0085e8000c12f304 */
[----:B-1----:R-:W3:Y:S01]  /*0860*/  LDG.E R19, desc[UR4][R10.64] ;  /* 0x000000040a137981 */ /* 0x002ee2000c1e1900 */
[----:B------:R-:W-:-:S03]  /*0870*/  IMAD.WIDE R12, R5, 0x4, R10 ;  /* 0x00000004050c7825 */ /* 0x000fc600078e020a */
[----:B---3--:R2:W-:Y:S04]  /*0880*/  REDG.E.ADD.F32.FTZ.RN.STRONG.GPU desc[UR4][R2.64+0x18], R19 ;  /* 0x00001813020079a6 */ /* 0x0085e8000c12f304 */
[----:B------:R-:W3:Y:S01]  /*0890*/  LDG.E R13, desc[UR4][R12.64] ;  /* 0x000000040c0d7981 */ /* 0x000ee2000c1e1900 */
[----:B------:R-:W-:Y:S02]  /*08a0*/  LEA R4, R5, R4, 0x3 ;  /* 0x0000000405047211 */ /* 0x000fe400078e18ff */
[----:B------:R-:W-:Y:S01]  /*08b0*/  IADD3 R6, PT, PT, R6, 0x8, RZ ;  /* 0x0000000806067810 */ /* 0x000fe20007ffe0ff */
[----:B---3--:R2:W-:Y:S06]  /*08c0*/  REDG.E.ADD.F32.FTZ.RN.STRONG.GPU desc[UR4][R2.64+0x1c], R13 ;  /* 0x00001c0d020079a6 */ /* 0x0085ec000c12f304 */
.L_x_134:
[----:B------:R-:W-:Y:S05]  /*08d0*/  @!P1 EXIT ;  /* 0x000000000000994d */ /* 0x000fea0003800000 */
[----:B------:R-:W-:Y:S02]  /*08e0*/  ISETP.GE.U32.AND P0, PT, R18, 0x4, PT ;  /* 0x000000041200780c */ /* 0x000fe40003f06070 */
[----:B------:R-:W-:-:S04]  /*08f0*/  LOP3.LUT R0, R0, 0x3, RZ, 0xc0, !PT ;  /* 0x0000000300007812 */ /* 0x000fc800078ec0ff */
[----:B------:R-:W-:-:S07]  /*0900*/  ISETP.NE.AND P1, PT, R0, RZ, PT ;  /* 0x000000ff0000720c */ /* 0x000fce0003f25270 */
[----:B------:R-:W-:Y:S06]  /*0910*/  @!P0 BRA `(.L_x_135) ;  /* 0x0000000000448947 */ /* 0x000fec0003800000 */
[----:B0-2---:R-:W0:Y:S08]  /*0920*/  LDC.64 R2, c[0x0][0x3a8] ;  /* 0x0000ea00ff027b82 */ /* 0x005e300000000a00 */
        /* <DEDUP_REMOVED lines=12> */
[----:B------:R-:W2:Y:S01]  /*09f0*/  LDG.E R15, desc[UR4][R14.64] ;  /* 0x000000040e0f7981 */ /* 0x000ea2000c1e1900 */
[----:B------:R-:W-:Y:S02]  /*0a00*/  LEA R4, R5, R4, 0x2 ;  /* 0x0000000405047211 */ /* 0x000fe400078e10ff */
[----:B------:R-:W-:Y:S01]  /*0a10*/  IADD3 R6, PT, PT, R6, 0x4, RZ ;  /* 0x0000000406067810 */ /* 0x000fe20007ffe0ff */
[----:B--2---:R1:W-:Y:S06]  /*0a20*/  REDG.E.ADD.F32.FTZ.RN.STRONG.GPU desc[UR4][R8.64+0xc], R15 ;  /* 0x00000c0f080079a6 */ /* 0x0043ec000c12f304 */
.L_x_135:
[----:B------:R-:W-:Y:S05]  /*0a30*/  @!P1 EXIT ;  /* 0x000000000000994d */ /* 0x000fea0003800000 */
[----:B------:R-:W3:Y:S01]  /*0a40*/  LDC.64 R10, c[0x0][0x398] ;  /* 0x0000e600ff0a7b82 */ /* 0x000ee20000000a00 */
[----:B------:R-:W-:-:S07]  /*0a50*/  IADD3 R0, PT, PT, -R0, RZ, RZ ;  /* 0x000000ff00007210 */ /* 0x000fce0007ffe1ff */
[----:B0-2---:R-:W0:Y:S02]  /*0a60*/  LDC.64 R2, c[0x0][0x3a8] ;  /* 0x0000ea00ff027b82 */ /* 0x005e240000000a00 */
.L_x_136:
[----:B012---:R-:W-:-:S06]  /*0a70*/  IMAD.WIDE R8, R4, 0x4, R2 ;  /* 0x0000000404087825 */ /* 0x007fcc00078e0202 */
[----:B------:R-:W2:Y:S01]  /*0a80*/  LDG.E R9, desc[UR4][R8.64] ;  /* 0x0000000408097981 */ /* 0x000ea2000c1e1900 */
[----:B------:R-:W-:Y:S01]  /*0a90*/  IADD3 R0, PT, PT, R0, 0x1, RZ ;  /* 0x0000000100007810 */ /* 0x000fe20007ffe0ff */
[----:B---3--:R-:W-:-:S03]  /*0aa0*/  IMAD.WIDE R12, R6, 0x4, R10 ;  /* 0x00000004060c7825 */ /* 0x008fc600078e020a */
[----:B------:R-:W-:Y:S02]  /*0ab0*/  ISETP.NE.AND P0, PT, R0, RZ, PT ;  /* 0x000000ff0000720c */ /* 0x000fe40003f05270 */
[----:B------:R-:W-:Y:S02]  /*0ac0*/  IADD3 R6, PT, PT, R6, 0x1, RZ ;  /* 0x0000000106067810 */ /* 0x000fe40007ffe0ff */
[----:B------:R-:W-:Y:S01]  /*0ad0*/  IADD3 R4, PT, PT, R4, R5, RZ ;  /* 0x0000000504047210 */ /* 0x000fe20007ffe0ff */
[----:B--2---:R2:W-:Y:S08]  /*0ae0*/  REDG.E.ADD.F32.FTZ.RN.STRONG.GPU desc[UR4][R12.64], R9 ;  /* 0x000000090c0079a6 */ /* 0x0045f0000c12f304 */
[----:B------:R-:W-:Y:S05]  /*0af0*/  @P0 BRA `(.L_x_136) ;  /* 0xfffffffc00dc0947 */ /* 0x000fea000383ffff */
[----:B------:R-:W-:Y:S05]  /*0b00*/  EXIT ;  /* 0x000000000000794d */ /* 0x000fea0003800000 */
.L_x_137:
        /* <DEDUP_REMOVED lines=15> */
.L_x_301:


//--------------------- .text.WordEmbeddingForwardPropagation --------------------------
	.section	.text.WordEmbeddingForwardPropagation,"ax",@progbits
	.align	128
        .global         WordEmbeddingForwardPropagation
        .type           WordEmbeddingForwardPropagation,@function
        .size           WordEmbeddingForwardPropagation,(.L_x_302 - WordEmbeddingForwardPropagation)
        .other          WordEmbeddingForwardPropagation,@"STO_CUDA_ENTRY STV_DEFAULT"
WordEmbeddingForwardPropagation:
.text.WordEmbeddingForwardPropagation:
        /* <DEDUP_REMOVED lines=28> */
[----:B------:R-:W-:Y:S01]  /*01c0*/  IMAD R3, R4, R3, R7 ;  /* 0x0000000304037224 */ /* 0x000fe200078e0207 */
[----:B------:R-:W-:-:S04]  /*01d0*/  LOP3.LUT R7, R0, 0xf, RZ, 0xc0, !PT ;  /* 0x0000000f00077812 */ /* 0x000fc800078ec0ff */
[----:B------:R-:W-:-:S13]  /*01e0*/  ISETP.GT.U32.AND P2, PT, R4, R3, PT ;  /* 0x000000030400720c */ /* 0x000fda0003f44070 */
[-C--:B------:R-:W-:Y:S02]  /*01f0*/  @!P2 IADD3 R3, PT, PT, R3, -R4.reuse, RZ ;  /* 0x800000040303a210 */ /* 0x080fe40007ffe0ff */
[----:B------:R-:W-:Y:S02]  /*0200*/  @!P2 IADD3 R9, PT, PT, R9, 0x1, RZ ;  /* 0x000000010909a810 */ /* 0x000fe40007ffe0ff */
[----:B------:R-:W-:Y:S02]  /*0210*/  ISETP.GE.U32.AND P0, PT, R3, R4, PT ;  /* 0x000000040300720c */ /* 0x000fe40003f06070 */
[----:B------:R-:W-:Y:S02]  /*0220*/  LOP3.LUT R3, R2, R5, RZ, 0x3c, !PT ;  /* 0x0000000502037212 */ /* 0x000fe400078e3cff */
[----:B------:R-:W-:Y:S02]  /*0230*/  ISETP.NE.AND P2, PT, R5, RZ, PT ;  /* 0x000000ff0500720c */ /* 0x000fe40003f45270 */
[----:B------:R-:W-:-:S07]  /*0240*/  ISETP.GE.AND P1, PT, R3, RZ, PT ;  /* 0x000000ff0300720c */ /* 0x000fce0003f26270 */
[----:B------:R-:W-:Y:S02]  /*0250*/  @P0 IADD3 R9, PT, PT, R9, 0x1, RZ ;  /* 0x0000000109090810 */ /* 0x000fe40007ffe0ff */
[----:B------:R-:W-:-:S04]  /*0260*/  ISETP.GE.U32.AND P0, PT, R0, 0x10, PT ;  /* 0x000000100000780c */ /* 0x000fc80003f06070 */
[----:B------:R-:W-:Y:S02]  /*0270*/  @!P1 IADD3 R9, PT, PT, -R9, RZ, RZ ;  /* 0x000000ff09099210 */ /* 0x000fe40007ffe1ff */
[----:B------:R-:W-:Y:S02]  /*0280*/  @!P2 LOP3.LUT R9, RZ, R5, RZ, 0x33, !PT ;  /* 0x00000005ff09a212 */ /* 0x000fe400078e33ff */
[----:B------:R-:W-:Y:S02]  /*0290*/  ISETP.NE.AND P1, PT, R7, RZ, PT ;  /* 0x000000ff0700720c */ /* 0x000fe40003f25270 */
[----:B------:R-:W-:-:S05]  /*02a0*/  IADD3 R4, PT, PT, -R9, RZ, RZ ;  /* 0x000000ff09047210 */ /* 0x000fca0007ffe1ff */
[C---:B------:R-:W-:Y:S02]  /*02b0*/  IMAD R2, R5.reuse, R4, R2 ;  /* 0x0000000405027224 */ /* 0x040fe400078e0202 */
[----:B------:R-:W-:-:S04]  /*02c0*/  IMAD R4, R5, R0, RZ ;  /* 0x0000000005047224 */ /* 0x000fc800078e02ff */
[----:B------:R-:W-:Y:S02]  /*02d0*/  IMAD R4, R9, R4, R2 ;  /* 0x0000000409047224 */ /* 0x000fe400078e0202 */
[----:B--2---:R-:W-:-:S06]  /*02e0*/  FADD R3, R6, 0.10000000149011611938 ;  /* 0x3dcccccd06037421 */ /* 0x004fcc0000000000 */
[----:B------:R-:W0:Y:S02]  /*02f0*/  F2I.TRUNC.NTZ R3, R3 ;  /* 0x0000000300037305 */ /* 0x000e24000020f100 */
[----:B0-----:R-:W-:Y:S01]  /*0300*/  IMAD R6, R3, R0, RZ ;  /* 0x0000000003067224 */ /* 0x001fe200078e02ff */
[----:B------:R-:W-:Y:S06]  /*0310*/  @!P0 BRA `(.L_x_138) ;  /* 0x0000000000f88947 */ /* 0x000fec0003800000 */
[----:B------:R-:W0:Y:S01]  /*0320*/  LDCU.64 UR4, c[0x0][0x3a8] ;  /* 0x00007500ff0477ac */ /* 0x000e220008000a00 */
[----:B------:R-:W-:-:S04]  /*0330*/  LOP3.LUT R8, R0, 0x7ffffff0, RZ, 0xc0, !PT ;  /* 0x7ffffff000087812 */ /* 0x000fc800078ec0ff */
[----:B------:R-:W-:Y:S01]  /*0340*/  IADD3 R8, PT, PT, -R8, RZ, RZ ;  /* 0x000000ff08087210 */ /* 0x000fe20007ffe1ff */
[----:B0-----:R-:W-:-:S04]  /*0350*/  UIADD3 UR4, UP0, UPT, UR4, 0x20, URZ ;  /* 0x0000002004047890 */ /* 0x001fc8000ff1e0ff */
[----:B------:R-:W-:-:S12]  /*0360*/  UIADD3.X UR5, UPT, UPT, URZ, UR5, URZ, UP0, !UPT ;  /* 0x00000005ff057290 */ /* 0x000fd800087fe4ff */
.L_x_139:
[----:B------:R-:W-:Y:S01]  /*0370*/  MOV R2, UR4 ;  /* 0x0000000400027c02 */ /* 0x000fe20008000f00 */
[----:B0-----:R-:W0:Y:S01]  /*0380*/  LDC.64 R10, c[0x0][0x398] ;  /* 0x0000e600ff0a7b82 */ /* 0x001e220000000a00 */
[----:B------:R-:W-:-:S03]  /*0390*/  MOV R3, UR5 ;  /* 0x0000000500037c02 */ /* 0x000fc60008000f00 */
[----:B------:R-:W-:-:S05]  /*03a0*/  IMAD.WIDE R2, R6, 0x4, R2 ;  /* 0x0000000406027825 */ /* 0x000fca00078e0202 */
[----:B------:R-:W2:Y:S01]  /*03b0*/  LDG.E R9, desc[UR6][R2.64+-0x20] ;  /* 0xffffe00602097981 */ /* 0x000ea2000c1e1900 */
[----:B0-----:R-:W-:-:S05]  /*03c0*/  IMAD.WIDE R10, R4, 0x4, R10 ;  /* 0x00000004040a7825 */ /* 0x001fca00078e020a */
[----:B--2---:R0:W-:Y:S04]  /*03d0*/  STG.E desc[UR6][R10.64], R9 ;  /* 0x000000090a007986 */ /* 0x0041e8000c101906 */
[----:B------:R-:W2:Y:S01]  /*03e0*/  LDG.E R19, desc[UR6][R2.64+-0x1c] ;  /* 0xffffe40602137981 */ /* 0x000ea2000c1e1900 */
[----:B------:R-:W-:-:S05]  /*03f0*/  IMAD.WIDE R12, R5, 0x4, R10 ;  /* 0x00000004050c7825 */ /* 0x000fca00078e020a */
[----:B--2---:R1:W-:Y:S04]  /*0400*/  STG.E desc[UR6][R12.64], R19 ;  /* 0x000000130c007986 */ /* 0x0043e8000c101906 */
[----:B------:R-:W2:Y:S01]  /*0410*/  LDG.E R21, desc[UR6][R2.64+-0x18] ;  /* 0xffffe80602157981 */ /* 0x000ea2000c1e1900 */
[----:B------:R-:W-:-:S05]  /*0420*/  IMAD.WIDE R14, R5, 0x4, R12 ;  /* 0x00000004050e7825 */ /* 0x000fca00078e020c */
[----:B--2---:R2:W-:Y:S04]  /*0430*/  STG.E desc[UR6][R14.64], R21 ;  /* 0x000000150e007986 */ /* 0x0045e8000c101906 */
[----:B------:R-:W3:Y:S01]  /*0440*/  LDG.E R23, desc[UR6][R2.64+-0x14] ;  /* 0xffffec0602177981 */ /* 0x000ee2000c1e1900 */
[----:B------:R-:W-:-:S05]  /*0450*/  IMAD.WIDE R16, R5, 0x4, R14 ;  /* 0x0000000405107825 */ /* 0x000fca00078e020e */
[----:B---3--:R3:W-:Y:S04]  /*0460*/  STG.E desc[UR6][R16.64], R23 ;  /* 0x0000001710007986 */ /* 0x0087e8000c101906 */
[----:B------:R-:W4:Y:S01]  /*0470*/  LDG.E R25, desc[UR6][R2.64+-0x10] ;  /* 0xfffff00602197981 */ /* 0x000f22000c1e1900 */
[----:B0-----:R-:W-:-:S05]  /*0480*/  IMAD.WIDE R10, R5, 0x4, R16 ;  /* 0x00000004050a7825 */ /* 0x001fca00078e0210 */
[----:B----4-:R0:W-:Y:S04]  /*0490*/  STG.E desc[UR6][R10.64], R25 ;  /* 0x000000190a007986 */ /* 0x0101e8000c101906 */
[----:B------:R-:W4:Y:S01]  /*04a0*/  LDG.E R9, desc[UR6][R2.64+-0xc] ;  /* 0xfffff40602097981 */ /* 0x000f22000c1e1900 */
[----:B-1----:R-:W-:-:S05]  /*04b0*/  IMAD.WIDE R12, R5, 0x4, R10 ;  /* 0x00000004050c7825 */ /* 0x002fca00078e020a */
[----:B----4-:R1:W-:Y:S04]  /*04c0*/  STG.E desc[UR6][R12.64], R9 ;  /* 0x000000090c007986 */ /* 0x0103e8000c101906 */
[----:B------:R-:W4:Y:S01]  /*04d0*/  LDG.E R19, desc[UR6][R2.64+-0x8] ;  /* 0xfffff80602137981 */ /* 0x000f22000c1e1900 */
[----:B--2---:R-:W-:-:S05]  /*04e0*/  IMAD.WIDE R14, R5, 0x4, R12 ;  /* 0x00000004050e7825 */ /* 0x004fca00078e020c */
[----:B----4-:R2:W-:Y:S04]  /*04f0*/  STG.E desc[UR6][R14.64], R19 ;  /* 0x000000130e007986 */ /* 0x0105e8000c101906 */
[----:B------:R-:W4:Y:S01]  /*0500*/  LDG.E R21, desc[UR6][R2.64+-0x4] ;  /* 0xfffffc0602157981 */ /* 0x000f22000c1e1900 */
[----:B---3--:R-:W-:-:S05]  /*0510*/  IMAD.WIDE R16, R5, 0x4, R14 ;  /* 0x0000000405107825 */ /* 0x008fca00078e020e */
[----:B----4-:R3:W-:Y:S04]  /*0520*/  STG.E desc[UR6][R16.64], R21 ;  /* 0x0000001510007986 */ /* 0x0107e8000c101906 */
        /* <DEDUP_REMOVED lines=19> */
[----:B--2---:R-:W-:Y:S01]  /*0660*/  IMAD.WIDE R14, R5, 0x4, R12 ;  /* 0x00000004050e7825 */ /* 0x004fe200078e020c */
[----:B------:R-:W-:-:S04]  /*0670*/  IADD3 R8, PT, PT, R8, 0x10, RZ ;  /* 0x0000001008087810 */ /* 0x000fc80007ffe0ff */
[----:B------:R-:W-:Y:S01]  /*0680*/  ISETP.NE.AND P0, PT, R8, RZ, PT ;  /* 0x000000ff0800720c */ /* 0x000fe20003f05270 */
[----:B----4-:R0:W-:Y:S04]  /*0690*/  STG.E desc[UR6][R14.64], R25 ;  /* 0x000000190e007986 */ /* 0x0101e8000c101906 */
[----:B------:R-:W2:Y:S01]  /*06a0*/  LDG.E R9, desc[UR6][R2.64+0x1c] ;  /* 0x00001c0602097981 */ /* 0x000ea2000c1e1900 */
[C---:B---3--:R-:W-:Y:S01]  /*06b0*/  IMAD.WIDE R16, R5.reuse, 0x4, R14 ;  /* 0x0000000405107825 */ /* 0x048fe200078e020e */
[----:B------:R-:W-:Y:S02]  /*06c0*/  LEA R4, R5, R4, 0x4 ;  /* 0x0000000405047211 */ /* 0x000fe400078e20ff */
[----:B------:R-:W-:Y:S02]  /*06d0*/  IADD3 R6, PT, PT, R6, 0x10, RZ ;  /* 0x0000001006067810 */ /* 0x000fe40007ffe0ff */
[----:B--2---:R0:W-:Y:S02]  /*06e0*/  STG.E desc[UR6][R16.64], R9 ;  /* 0x0000000910007986 */ /* 0x0041e4000c101906 */
[----:B------:R-:W-:Y:S05]  /*06f0*/  @P0 BRA `(.L_x_139) ;  /* 0xfffffffc001c0947 */ /* 0x000fea000383ffff */
.L_x_138:
[----:B------:R-:W-:Y:S05]  /*0700*/  @!P1 EXIT ;  /* 0x000000000000994d */ /* 0x000fea0003800000 */
[----:B------:R-:W-:Y:S02]  /*0710*/  ISETP.GE.U32.AND P0, PT, R7, 0x8, PT ;  /* 0x000000080700780c */ /* 0x000fe40003f06070 */
[----:B0-----:R-:W-:-:S04]  /*0720*/  LOP3.LUT R16, R0, 0x7, RZ, 0xc0, !PT ;  /* 0x0000000700107812 */ /* 0x001fc800078ec0ff */
[----:B------:R-:W-:-:S07]  /*0730*/  ISETP.NE.AND P1, PT, R16, RZ, PT ;  /* 0x000000ff1000720c */ /* 0x000fce0003f25270 */
[----:B------:R-:W-:Y:S06]  /*0740*/  @!P0 BRA `(.L_x_140) ;  /* 0x0000000000748947 */ /* 0x000fec0003800000 */
[----:B------:R-:W0:Y:S08]  /*0750*/  LDC.64 R2, c[0x0][0x3a8] ;  /* 0x0000ea00ff027b82 */ /* 0x000e300000000a00 */
[----:B------:R-:W1:Y:S01]  /*0760*/  LDC.64 R8, c[0x0][0x398] ;  /* 0x0000e600ff087b82 */ /* 0x000e620000000a00 */
[----:B0-----:R-:W-:-:S05]  /*0770*/  IMAD.WIDE R2, R6, 0x4, R2 ;  /* 0x0000000406027825 */ /* 0x001fca00078e0202 */
[----:B------:R-:W2:Y:S01]  /*0780*/  LDG.E R7, desc[UR6][R2.64] ;  /* 0x0000000602077981 */ /* 0x000ea2000c1e1900 */
[----:B-1----:R-:W-:-:S05]  /*0790*/  IMAD.WIDE R8, R4, 0x4, R8 ;  /* 0x0000000404087825 */ /* 0x002fca00078e0208 */
        /* <DEDUP_REMOVED lines=19> */
[----:B------:R-:W2:Y:S01]  /*08d0*/  LDG.E R19, desc[UR6][R2.64+0x1c] ;  /* 0x00001c0602137981 */ /* 0x000ea2000c1e1900 */
[C---:B---3--:R-:W-:Y:S01]  /*08e0*/  IMAD.WIDE R14, R5.reuse, 0x4, R12 ;  /* 0x00000004050e7825 */ /* 0x048fe200078e020c */
[----:B------:R-:W-:Y:S02]  /*08f0*/  IADD3 R6, PT, PT, R6, 0x8, RZ ;  /* 0x0000000806067810 */ /* 0x000fe40007ffe0ff */
[----:B------:R-:W-:Y:S02]  /*0900*/  LEA R4, R5, R4, 0x3 ;  /* 0x0000000405047211 */ /* 0x000fe400078e18ff */
[----:B--2---:R0:W-:Y:S05]  /*0910*/  STG.E desc[UR6][R14.64], R19 ;  /* 0x000000130e007986 */ /* 0x0041ea000c101906 */
.L_x_140:
[----:B------:R-:W-:Y:S05]  /*0920*/  @!P1 EXIT ;  /* 0x000000000000994d */ /* 0x000fea0003800000 */
[----:B------:R-:W-:Y:S02]  /*0930*/  ISETP.GE.U32.AND P0, PT, R16, 0x4, PT ;  /* 0x000000041000780c */ /* 0x000fe40003f06070 */
[----:B------:R-:W-:-:S04]  /*0940*/  LOP3.LUT R0, R0, 0x3, RZ, 0xc0, !PT ;  /* 0x0000000300007812 */ /* 0x000fc800078ec0ff */
[----:B------:R-:W-:-:S07]  /*0950*/  ISETP.NE.AND P1, PT, R0, RZ, PT ;  /* 0x000000ff0000720c */ /* 0x000fce0003f25270 */
[----:B------:R-:W-:Y:S06]  /*0960*/  @!P0 BRA `(.L_x_141) ;  /* 0x0000000000448947 */ /* 0x000fec0003800000 */
[----:B------:R-:W1:Y:S08]  /*0970*/  LDC.64 R2, c[0x0][0x3a8] ;  /* 0x0000ea00ff027b82 */ /* 0x000e700000000a00 */
[----:B0-----:R-:W0:Y:S01]  /*0980*/  LDC.64 R8, c[0x0][0x398] ;  /* 0x0000e600ff087b82 */ /* 0x001e220000000a00 */
[----:B-1----:R-:W-:-:S05]  /*0990*/  IMAD.WIDE R2, R6, 0x4, R2 ;  /* 0x0000000406027825 */ /* 0x002fca00078e0202 */
        /* <DEDUP_REMOVED lines=9> */
[----:B------:R-:W2:Y:S01]  /*0a30*/  LDG.E R21, desc[UR6][R2.64+0xc] ;  /* 0x00000c0602157981 */ /* 0x000ea2000c1e1900 */
[C---:B------:R-:W-:Y:S01]  /*0a40*/  IMAD.WIDE R14, R5.reuse, 0x4, R12 ;  /* 0x00000004050e7825 */ /* 0x040fe200078e020c */
[----:B------:R-:W-:Y:S02]  /*0a50*/  IADD3 R6, PT, PT, R6, 0x4, RZ ;  /* 0x0000000406067810 */ /* 0x000fe40007ffe0ff */
[----:B------:R-:W-:Y:S02]  /*0a60*/  LEA R4, R5, R4, 0x2 ;  /* 0x0000000405047211 */ /* 0x000fe400078e10ff */
[----:B--2---:R1:W-:Y:S05]  /*0a70*/  STG.E desc[UR6][R14.64], R21 ;  /* 0x000000150e007986 */ /* 0x0043ea000c101906 */
.L_x_141:
[----:B------:R-:W-:Y:S05]  /*0a80*/  @!P1 EXIT ;  /* 0x000000000000994d */ /* 0x000fea0003800000 */
[----:B01----:R-:W0:Y:S01]  /*0a90*/  LDC.64 R8, c[0x0][0x398] ;  /* 0x0000e600ff087b82 */ /* 0x003e220000000a00 */
[----:B------:R-:W-:-:S07]  /*0aa0*/  IADD3 R0, PT, PT, -R0, RZ, RZ ;  /* 0x000000ff00007210 */ /* 0x000fce0007ffe1ff */
[----:B------:R-:W1:Y:S02]  /*0ab0*/  LDC.64 R12, c[0x0][0x3a8] ;  /* 0x0000ea00ff0c7b82 */ /* 0x000e640000000a00 */
.L_x_142:
[----:B-12---:R-:W-:-:S06]  /*0ac0*/  IMAD.WIDE R2, R6, 0x4, R12 ;  /* 0x0000000406027825 */ /* 0x006fcc00078e020c */
[----:B------:R-:W2:Y:S01]  /*0ad0*/  LDG.E R3, desc[UR6][R2.64] ;  /* 0x0000000602037981 */ /* 0x000ea2000c1e1900 */
[----:B------:R-:W-:Y:S01]  /*0ae0*/  IADD3 R0, PT, PT, R0, 0x1, RZ ;  /* 0x0000000100007810 */ /* 0x000fe20007ffe0ff */
[C---:B0-----:R-:W-:Y:S01]  /*0af0*/  IMAD.WIDE R10, R4.reuse, 0x4, R8 ;  /* 0x00000004040a7825 */ /* 0x041fe200078e0208 */
[----:B------:R-:W-:Y:S02]  /*0b00*/  IADD3 R4, PT, PT, R4, R5, RZ ;  /* 0x0000000504047210 */ /* 0x000fe40007ffe0ff */
[----:B------:R-:W-:Y:S02]  /*0b10*/  ISETP.NE.AND P0, PT, R0, RZ, PT ;  /* 0x000000ff0000720c */ /* 0x000fe40003f05270 */
[----:B------:R-:W-:Y:S01]  /*0b20*/  IADD3 R6, PT, PT, R6, 0x1, RZ ;  /* 0x0000000106067810 */ /* 0x000fe20007ffe0ff */
[----:B--2---:R2:W-:Y:S10]  /*0b30*/  STG.E desc[UR6][R10.64], R3 ;  /* 0x000000030a007986 */ /* 0x0045f4000c101906 */
[----:B------:R-:W-:Y:S05]  /*0b40*/  @P0 BRA `(.L_x_142) ;  /* 0xfffffffc00dc0947 */ /* 0x000fea000383ffff */
[----:B------:R-:W-:Y:S05]  /*0b50*/  EXIT ;  /* 0x000000000000794d */ /* 0x000fea0003800000 */
.L_x_143:
        /* <DEDUP_REMOVED lines=10> */
.L_x_302:


//--------------------- .text.ApplyZeroPaddingForRowId --------------------------
	.section	.text.ApplyZeroPaddingForRowId,"ax",@progbits
	.align	128
        .global         ApplyZeroPaddingForRowId
        .type           ApplyZeroPaddingForRowId,@function
        .size           ApplyZeroPaddingForRowId,(.L_x_303 - ApplyZeroPaddingForRowId)
        .other          ApplyZeroPaddingForRowId,@"STO_CUDA_ENTRY STV_DEFAULT"
ApplyZeroPaddingForRowId:
.text.ApplyZeroPaddingForRowId:
        /* <DEDUP_REMOVED lines=9> */
[----:B------:R-:W1:Y:S01]  /*0090*/  LDCU.U8 UR4, c[0x0][0x3b0] ;  /* 0x00007600ff0477ac */ /* 0x000e620008000000 */
[----:B------:R-:W2:Y:S06]  /*00a0*/  LDCU.64 UR6, c[0x0][0x388] ;  /* 0x00007100ff0677ac */ /* 0x000eac0008000a00 */
[----:B------:R-:W3:Y:S01]  /*00b0*/  LDC R8, c[0x0][0x398] ;  /* 0x0000e600ff087b82 */ /* 0x000ee20000000800 */
[----:B------:R-:W4:Y:S01]  /*00c0*/  LDCU.64 UR8, c[0x0][0x358] ;  /* 0x00006b00ff0877ac */ /* 0x000f220008000a00 */
[----:B-1----:R-:W-:-:S04]  /*00d0*/  UPRMT UR4, UR4, 0x8880, URZ ;  /* 0x0000888004047896 */ /* 0x002fc800080000ff */
[----:B------:R-:W-:Y:S01]  /*00e0*/  UISETP.NE.AND UP0, UPT, UR4, URZ, UPT ;  /* 0x000000ff0400728c */ /* 0x000fe2000bf05270 */
[----:B0-----:R-:W-:Y:S01]  /*00f0*/  IABS R7, R5 ;  /* 0x0000000500077213 */ /* 0x001fe20000000000 */
[----:B--2---:R-:W-:-:S03]  /*0100*/  IMAD R13, R0, UR6, RZ ;  /* 0x00000006000d7c24 */ /* 0x004fc6000f8e02ff */
[----:B------:R-:W0:Y:S08]  /*0110*/  I2F.RP R4, R7 ;  /* 0x0000000700047306 */ /* 0x000e300000209400 */
[----:B0-----:R-:W0:Y:S02]  /*0120*/  MUFU.RCP R4, R4 ;  /* 0x0000000400047308 */ /* 0x001e240000001000 */
[----:B0-----:R-:W-:-:S06]  /*0130*/  VIADD R2, R4, 0xffffffe ;  /* 0x0ffffffe04027836 */ /* 0x001fcc0000000000 */
[----:B------:R0:W1:Y:S02]  /*0140*/  F2I.FTZ.U32.TRUNC.NTZ R3, R2 ;  /* 0x0000000200037305 */ /* 0x000064000021f000 */
[----:B0-----:R-:W-:Y:S02]  /*0150*/  IMAD.MOV.U32 R2, RZ, RZ, RZ ;  /* 0x000000ffff027224 */ /* 0x001fe400078e00ff */
[----:B-1----:R-:W-:-:S04]  /*0160*/  IMAD.MOV R6, RZ, RZ, -R3 ;  /* 0x000000ffff067224 */ /* 0x002fc800078e0a03 */
        /* <DEDUP_REMOVED lines=9> */
[----:B------:R-:W-:Y:S02]  /*0200*/  @!P1 IMAD.IADD R4, R4, 0x1, -R7 ;  /* 0x0000000104049824 */ /* 0x000fe400078e0a07 */
[----:B------:R-:W-:Y:S01]  /*0210*/  @!P1 VIADD R3, R3, 0x1 ;  /* 0x0000000103039836 */ /* 0x000fe20000000000 */
[----:B------:R-:W-:Y:S02]  /*0220*/  ISETP.NE.AND P1, PT, R5, RZ, PT ;  /* 0x000000ff0500720c */ /* 0x000fe40003f25270 */
[----:B------:R-:W-:Y:S02]  /*0230*/  ISETP.GE.U32.AND P0, PT, R4, R7, PT ;  /* 0x000000070400720c */ /* 0x000fe40003f06070 */
[----:B------:R-:W0:Y:S11]  /*0240*/  LDC.64 R6, c[0x0][0x390] ;  /* 0x0000e400ff067b82 */ /* 0x000e360000000a00 */
[----:B------:R-:W-:-:S04]  /*0250*/  @P0 VIADD R3, R3, 0x1 ;  /* 0x0000000103030836 */ /* 0x000fc80000000000 */
[----:B------:R-:W-:Y:S01]  /*0260*/  @!P2 IMAD.MOV R3, RZ, RZ, -R3 ;  /* 0x000000ffff03a224 */ /* 0x000fe200078e0a03 */
[----:B------:R-:W-:-:S05]  /*0270*/  @!P1 LOP3.LUT R3, RZ, R5, RZ, 0x33, !PT ;  /* 0x00000005ff039212 */ /* 0x000fca00078e33ff */
[----:B------:R-:W-:Y:S01]  /*0280*/  IMAD.MOV R4, RZ, RZ, -R3 ;  /* 0x000000ffff047224 */ /* 0x000fe200078e0a03 */
[----:B0-----:R-:W-:-:S03]  /*0290*/  IADD3 R2, PT, PT, R6, UR7, R5 ;  /* 0x0000000706027c10 */ /* 0x001fc6000fffe005 */
[----:B------:R-:W-:-:S04]  /*02a0*/  IMAD R4, R5, R4, R0 ;  /* 0x0000000405047224 */ /* 0x000fc800078e0200 */
[----:B------:R-:W-:Y:S01]  /*02b0*/  VIADD R5, R4, UR7 ;  /* 0x0000000704057c36 */ /* 0x000fe20008000000 */
[----:B---3--:R-:W-:-:S03]  /*02c0*/  IADD3 R4, PT, PT, R8, UR6, R7 ;  /* 0x0000000608047c10 */ /* 0x008fc6000fffe007 */
[----:B------:R-:W-:-:S04]  /*02d0*/  IMAD R2, R2, R3, R5 ;  /* 0x0000000302027224 */ /* 0x000fc800078e0205 */
[----:B------:R-:W-:Y:S01]  /*02e0*/  IMAD R15, R4, R2, R7 ;  /* 0x00000002040f7224 */ /* 0x000fe200078e0207 */
[----:B----4-:R-:W-:Y:S06]  /*02f0*/  BRA.U !UP0, `(.L_x_144) ;  /* 0x0000000508387547 */ /* 0x010fec000b800000 */
[----:B------:R-:W0:Y:S01]  /*0300*/  LDC.64 R2, c[0x0][0x3a0] ;  /* 0x0000e800ff027b82 */ /* 0x000e220000000a00 */
[----:B------:R-:W-:-:S13]  /*0310*/  ISETP.NE.AND P0, PT, RZ, UR6, PT ;  /* 0x00000006ff007c0c */ /* 0x000fda000bf05270 */
[----:B------:R-:W-:Y:S05]  /*0320*/  @!P0 EXIT ;  /* 0x000000000000894d */ /* 0x000fea0003800000 */
[----:B------:R-:W-:Y:S01]  /*0330*/  USHF.R.S32.HI UR4, URZ, 0x1f, UR6 ;  /* 0x0000001fff047899 */ /* 0x000fe20008011406 */
[----:B0-----:R-:W-:Y:S01]  /*0340*/  IMAD.WIDE R2, R15, 0x4, R2 ;  /* 0x000000040f027825 */ /* 0x001fe200078e0202 */
[----:B------:R-:W-:Y:S01]  /*0350*/  USHF.L.U32 UR7, UR6, 0x2, URZ ;  /* 0x0000000206077899 */ /* 0x000fe200080006ff */
[----:B------:R-:W0:Y:S01]  /*0360*/  LDC.64 R6, c[0x0][0x3a8] ;  /* 0x0000ea00ff067b82 */ /* 0x000e220000000a00 */
[----:B------:R-:W-:Y:S01]  /*0370*/  USHF.L.U64.HI UR4, UR6, 0x2, UR4 ;  /* 0x0000000206047899 */ /* 0x000fe20008010204 */
[----:B------:R-:W-:Y:S02]  /*0380*/  IMAD.MOV.U32 R9, RZ, RZ, RZ ;  /* 0x000000ffff097224 */ /* 0x000fe400078e00ff */
[----:B------:R-:W-:Y:S01]  /*0390*/  IMAD.MOV.U32 R5, RZ, RZ, RZ ;  /* 0x000000ffff057224 */ /* 0x000fe200078e00ff */
[----:B------:R-:W-:Y:S02]  /*03a0*/  ISETP.LT.U32.AND P0, PT, RZ, UR7, PT ;  /* 0x00000007ff007c0c */ /* 0x000fe4000bf01070 */
[----:B------:R-:W-:-:S05]  /*03b0*/  IMAD.U32 R0, RZ, RZ, UR4 ;  /* 0x00000004ff007e24 */ /* 0x000fca000f8e00ff */
[----:B------:R-:W-:-:S13]  /*03c0*/  ISETP.GT.U32.AND.EX P0, PT, R0, RZ, PT, P0 ;  /* 0x000000ff0000720c */ /* 0x000fda0003f04100 */
[----:B------:R-:W-:-:S05]  /*03d0*/  @!P0 IADD3 R10, P1, PT, R2, R9, RZ ;  /* 0x00000009020a8210 */ /* 0x000fca0007f3e0ff */
[----:B------:R-:W-:-:S05]  /*03e0*/  @!P0 IMAD.X R11, R3, 0x1, R5, P1 ;  /* 0x00000001030b8824 */ /* 0x000fca00008e0605 */
[----:B------:R1:W2:Y:S01]  /*03f0*/  @!P0 LDG.E.U8 R15, desc[UR8][R10.64] ;  /* 0x000000080a0f8981 */ /* 0x0002a2000c1e1100 */
[----:B0-----:R-:W-:-:S04]  /*0400*/  IMAD.WIDE R6, R13, 0x4, R6 ;  /* 0x000000040d067825 */ /* 0x001fc800078e0206 */
[----:B------:R-:W-:Y:S01]  /*0410*/  IMAD.U32 R4, RZ, RZ, UR4 ;  /* 0x00000004ff047e24 */ /* 0x000fe2000f8e00ff */
[----:B-1----:R-:W-:Y:S01]  /*0420*/  @!P0 IADD3 R10, P1, PT, R6, R9, RZ ;  /* 0x00000009060a8210 */ /* 0x002fe20007f3e0ff */
[----:B------:R-:W-:-:S04]  /*0430*/  @!P0 IMAD.MOV.U32 R9, RZ, RZ, 0x1 ;  /* 0x00000001ff098424 */ /* 0x000fc800078e00ff */
[----:B------:R-:W-:Y:S01]  /*0440*/  @!P0 IMAD.X R11, R7, 0x1, R5, P1 ;  /* 0x00000001070b8824 */ /* 0x000fe200008e0605 */
[C---:B------:R-:W-:Y:S01]  /*0450*/  IADD3 R0, P2, PT, -R9.reuse, UR7, RZ ;  /* 0x0000000709007c10 */ /* 0x040fe2000ff5e1ff */
[----:B------:R-:W-:Y:S01]  /*0460*/  @!P0 IMAD.MOV.U32 R5, RZ, RZ, RZ ;  /* 0x000000ffff058224 */ /* 0x000fe200078e00ff */
[----:B------:R-:W-:Y:S02]  /*0470*/  ISETP.LT.U32.AND P1, PT, R9, UR7, PT ;  /* 0x0000000709007c0c */ /* 0x000fe4000bf21070 */
[----:B------:R-:W-:Y:S02]  /*0480*/  ISETP.LE.U32.AND P3, PT, R0, 0x3, PT ;  /* 0x000000030000780c */ /* 0x000fe40003f63070 */
[----:B------:R-:W-:Y:S02]  /*0490*/  ISETP.GT.U32.AND.EX P1, PT, R4, R5, PT, P1 ;  /* 0x000000050400720c */ /* 0x000fe40003f24110 */
[----:B------:R-:W-:-:S04]  /*04a0*/  IADD3.X R0, PT, PT, ~R5, UR4, RZ, P2, !PT ;  /* 0x0000000405007c10 */ /* 0x000fc800097fe5ff */
[----:B------:R-:W-:Y:S01]  /*04b0*/  ISETP.LE.U32.OR.EX P1, PT, R0, RZ, !P1, P3 ;  /* 0x000000ff0000720c */ /* 0x000fe20004f23530 */
[----:B--2---:R0:W-:-:S12]  /*04c0*/  @!P0 STG.E.U8 desc[UR8][R10.64], R15 ;  /* 0x0000000f0a008986 */ /* 0x0041d8000c101108 */
[----:B------:R-:W-:Y:S05]  /*04d0*/  @P1 BRA `(.L_x_145) ;  /* 0x0000000000501947 */ /* 0x000fea0003800000 */
[----:B------:R-:W-:Y:S01]  /*04e0*/  UIADD3 UR5, UP0, UPT, UR7, -0x3, URZ ;  /* 0xfffffffd07057890 */ /* 0x000fe2000ff1e0ff */
[----:B------:R-:W-:-:S03]  /*04f0*/  PLOP3.LUT P0, PT, PT, PT, PT, 0x8, 0x80 ;  /* 0x000000000080781c */ /* 0x000fc60003f0e170 */
[----:B------:R-:W-:-:S12]  /*0500*/  UIADD3.X UR6, UPT, UPT, UR4, -0x1, URZ, UP0, !UPT ;  /* 0xffffffff04067890 */ /* 0x000fd800087fe4ff */
.L_x_146:
[----:B0-----:R-:W-:-:S05]  /*0510*/  IADD3 R10, P1, PT, R2, R9, RZ ;  /* 0x00000009020a7210 */ /* 0x001fca0007f3e0ff */
[----:B------:R-:W-:-:S05]  /*0520*/  IMAD.X R11, R3, 0x1, R5, P1 ;  /* 0x00000001030b7824 */ /* 0x000fca00008e0605 */
[----:B-1----:R-:W2:Y:S01]  /*0530*/  LDG.E.U8 R15, desc[UR8][R10.64] ;  /* 0x000000080a0f7981 */ /* 0x002ea2000c1e1100 */
[----:B------:R-:W-:-:S05]  /*0540*/  IADD3 R12, P1, PT, R6, R9, RZ ;  /* 0x00000009060c7210 */ /* 0x000fca0007f3e0ff */
[----:B------:R-:W-:-:S05]  /*0550*/  IMAD.X R13, R7, 0x1, R5, P1 ;  /* 0x00000001070d7824 */ /* 0x000fca00008e0605 */
[----:B--2---:R1:W-:Y:S04]  /*0560*/  STG.E.U8 desc[UR8][R12.64], R15 ;  /* 0x0000000f0c007986 */ /* 0x0043e8000c101108 */
[----:B------:R-:W2:Y:S04]  /*0570*/  LDG.E.U8 R17, desc[UR8][R10.64+0x1] ;  /* 0x000001080a117981 */ /* 0x000ea8000c1e1100 */
[----:B--2---:R1:W-:Y:S04]  /*0580*/  STG.E.U8 desc[UR8][R12.64+0x1], R17 ;  /* 0x000001110c007986 */ /* 0x0043e8000c101108 */
[----:B------:R-:W2:Y:S01]  /*0590*/  LDG.E.U8 R19, desc[UR8][R10.64+0x2] ;  /* 0x000002080a137981 */ /* 0x000ea2000c1e1100 */
[----:B------:R-:W-:-:S04]  /*05a0*/  IADD3 R9, P2, PT, R9, 0x4, RZ ;  /* 0x0000000409097810 */ /* 0x000fc80007f5e0ff */
[----:B------:R-:W-:Y:S01]  /*05b0*/  ISETP.GE.U32.AND P1, PT, R9, UR5, PT ;  /* 0x0000000509007c0c */ /* 0x000fe2000bf26070 */
[----:B------:R-:W-:-:S05]  /*05c0*/  IMAD.X R5, RZ, RZ, R5, P2 ;  /* 0x000000ffff057224 */ /* 0x000fca00010e0605 */
[----:B------:R-:W-:Y:S01]  /*05d0*/  ISETP.GE.U32.AND.EX P1, PT, R5, UR6, PT, P1 ;  /* 0x0000000605007c0c */ /* 0x000fe2000bf26110 */
[----:B--2---:R1:W-:Y:S04]  /*05e0*/  STG.E.U8 desc[UR8][R12.64+0x2], R19 ;  /* 0x000002130c007986 */ /* 0x0043e8000c101108 */
[----:B------:R-:W2:Y:S04]  /*05f0*/  LDG.E.U8 R21, desc[UR8][R10.64+0x3] ;  /* 0x000003080a157981 */ /* 0x000ea8000c1e1100 */
[----:B--2---:R1:W-:Y:S04]  /*0600*/  STG.E.U8 desc[UR8][R12.64+0x3], R21 ;  /* 0x000003150c007986 */ /* 0x0043e8000c101108 */
[----:B------:R-:W-:Y:S05]  /*0610*/  @!P1 BRA `(.L_x_146) ;  /* 0xfffffffc00bc9947 */ /* 0x000fea000383ffff */
.L_x_145:
[----:B------:R-:W-:Y:S01]  /*0620*/  IMAD.U32 R0, RZ, RZ, UR4 ;  /* 0x00000004ff007e24 */ /* 0x000fe2000f8e00ff */
[C---:B------:R-:W-:Y:S02]  /*0630*/  ISETP.LT.U32.AND P1, PT, R9.reuse, UR7, PT ;  /* 0x0000000709007c0c */ /* 0x040fe4000bf21070 */
[----:B------:R-:W-:Y:S02]  /*0640*/  IADD3 R4, P2, PT, -R9, UR7, RZ ;  /* 0x0000000709047c10 */ /* 0x000fe4000ff5e1ff */
[----:B------:R-:W-:Y:S02]  /*0650*/  ISETP.GT.U32.AND.EX P3, PT, R0, R5, PT, P1 ;  /* 0x000000050000720c */ /* 0x000fe40003f64110 */
[----:B------:R-:W-:Y:S02]  /*0660*/  ISETP.LE.U32.AND P1, PT, R4, 0x1, PT ;  /* 0x000000010400780c */ /* 0x000fe40003f23070 */
[----:B------:R-:W-:-:S04]  /*0670*/  IADD3.X R0, PT, PT, ~R5, UR4, RZ, P2, !PT ;  /* 0x0000000405007c10 */ /* 0x000fc800097fe5ff */
[----:B------:R-:W-:-:S13]  /*0680*/  ISETP.LE.U32.OR.EX P1, PT, R0, RZ, !P3, P1 ;  /* 0x000000ff0000720c */ /* 0x000fda0005f23510 */
[----:B0-----:R-:W-:-:S05]  /*0690*/  @!P1 IADD3 R10, P2, PT, R2, R9, RZ ;  /* 0x00000009020a9210 */ /* 0x001fca0007f5e0ff */
[----:B------:R-:W-:-:S05]  /*06a0*/  @!P1 IMAD.X R11, R3, 0x1, R5, P2 ;  /* 0x00000001030b9824 */ /* 0x000fca00010e0605 */
[----:B-1----:R-:W2:Y:S01]  /*06b0*/  @!P1 LDG.E.U8 R15, desc[UR8][R10.64] ;  /* 0x000000080a0f9981 */ /* 0x002ea2000c1e1100 */
[----:B------:R-:W-:-:S05]  /*06c0*/  @!P1 IADD3 R12, P2, PT, R6, R9, RZ ;  /* 0x00000009060c9210 */ /* 0x000fca0007f5e0ff */
[----:B------:R-:W-:Y:S01]  /*06d0*/  @!P1 IMAD.X R13, R7, 0x1, R5, P2 ;  /* 0x00000001070d9824 */ /* 0x000fe200010e0605 */
[----:B------:R-:W-:Y:S02]  /*06e0*/  @!P1 IADD3 R9, P2, PT, R9, 0x2, RZ ;  /* 0x0000000209099810 */ /* 0x000fe40007f5e0ff */
[----:B------:R-:W-:-:S03]  /*06f0*/  @!P1 PLOP3.LUT P0, PT, PT, PT, PT, 0x8, 0x80 ;  /* 0x000000000080981c */ /* 0x000fc60003f0e170 */
[----:B------:R-:W-:Y:S01]  /*0700*/  @!P1 IMAD.X R5, RZ, RZ, R5, P2 ;  /* 0x000000ffff059224 */ /* 0x000fe200010e0605 */
[----:B------:R-:W-:Y:S01]  /*0710*/  ISETP.LT.U32.AND P2, PT, R9, UR7, PT ;  /* 0x0000000709007c0c */ /* 0x000fe2000bf41070 */
[----:B--2---:R0:W-:Y:S04]  /*0720*/  @!P1 STG.E.U8 desc[UR8][R12.64], R15 ;  /* 0x0000000f0c009986 */ /* 0x0041e8000c101108 */
[----:B------:R-:W2:Y:S01]  /*0730*/  @!P1 LDG.E.U8 R17, desc[UR8][R10.64+0x1] ;  /* 0x000001080a119981 */ /* 0x000ea2000c1e1100 */
[----:B------:R-:W-:-:S03]  /*0740*/  ISETP.LT.U32.OR.EX P0, PT, R5, UR4, P0, P2 ;  /* 0x0000000405007c0c */ /* 0x000fc60008701520 */
[----:B--2---:R0:W-:Y:S10]  /*0750*/  @!P1 STG.E.U8 desc[UR8][R12.64+0x1], R17 ;  /* 0x000001110c009986 */ /* 0x0041f4000c101108 */
[----:B------:R-:W-:Y:S05]  /*0760*/  @!P0 EXIT ;  /* 0x000000000000894d */ /* 0x000fea0003800000 */
[----:B------:R-:W-:-:S05]  /*0770*/  IADD3 R2, P0, PT, R2, R9, RZ ;  /* 0x0000000902027210 */ /* 0x000fca0007f1e0ff */
[----:B------:R-:W-:-:S06]  /*0780*/  IMAD.X R3, R3, 0x1, R5, P0 ;  /* 0x0000000103037824 */ /* 0x000fcc00000e0605 */
[----:B------:R-:W2:Y:S01]  /*0790*/  LDG.E.U8 R3, desc[UR8][R2.64] ;  /* 0x0000000802037981 */ /* 0x000ea2000c1e1100 */
[----:B------:R-:W-:-:S05]  /*07a0*/  IADD3 R4, P0, PT, R6, R9, RZ ;  /* 0x0000000906047210 */ /* 0x000fca0007f1e0ff */
[----:B------:R-:W-:-:S05]  /*07b0*/  IMAD.X R5, R7, 0x1, R5, P0 ;  /* 0x0000000107057824 */ /* 0x000fca00000e0605 */
[----:B--2---:R-:W-:Y:S01]  /*07c0*/  STG.E.U8 desc[UR8][R4.64], R3 ;  /* 0x0000000304007986 */ /* 0x004fe2000c101108 */
[----:B------:R-:W-:Y:S05]  /*07d0*/  EXIT ;  /* 0x000000000000794d */ /* 0x000fea0003800000 */
.L_x_144:
        /* <DEDUP_REMOVED lines=33> */
.L_x_148:
        /* <DEDUP_REMOVED lines=17> */
.L_x_147:
        /* <DEDUP_REMOVED lines=28> */
.L_x_149:
        /* <DEDUP_REMOVED lines=12> */
.L_x_303:


//--------------------- .text.MultiplyEachRowIntoSingleValue --------------------------
	.section	.text.MultiplyEachRowIntoSingleValue,"ax",@progbits
	.align	128
        .global         MultiplyEachRowIntoSingleValue
        .type           MultiplyEachRowIntoSingleValue,@function
        .size           MultiplyEachRowIntoSingleValue,(.L_x_304 - MultiplyEachRowIntoSingleValue)
        .other          MultiplyEachRowIntoSingleValue,@"STO_CUDA_ENTRY STV_DEFAULT"
MultiplyEachRowIntoSingleValue:
.text.MultiplyEachRowIntoSingleValue:
        /* <DEDUP_REMOVED lines=14> */
[----:B------:R-:W-:Y:S02]  /*00e0*/  UISETP.GE.U32.AND UP1, UPT, UR5, 0x10, UPT ;  /* 0x000000100500788c */ /* 0x000fe4000bf26070 */
[----:B------:R-:W-:Y:S01]  /*00f0*/  IMAD R7, R0, UR5, RZ ;  /* 0x0000000500077c24 */ /* 0x000fe2000f8e02ff */
[----:B------:R-:W-:Y:S01]  /*0100*/  ULOP3.LUT UR6, UR5, 0xf, URZ, 0xc0, !UPT ;  /* 0x0000000f05067892 */ /* 0x000fe2000f8ec0ff */
[----:B------:R-:W-:-:S03]  /*0110*/  MOV R14, RZ ;  /* 0x000000ff000e7202 */ /* 0x000fc60000000f00 */
[----:B------:R-:W-:Y:S01]  /*0120*/  UISETP.NE.AND UP0, UPT, UR6, URZ, UPT ;  /* 0x000000ff0600728c */ /* 0x000fe2000bf05270 */
[----:B------:R-:W1:Y:S01]  /*0130*/  LDC.64 R2, c[0x0][0x398] ;  /* 0x0000e600ff027b82 */ /* 0x000e620000000a00 */
[----:B0-----:R-:W-:-:S04]  /*0140*/  IMAD.WIDE R4, R7, 0x4, R4 ;  /* 0x0000000407047825 */ /* 0x001fc800078e0204 */
[----:B-1----:R-:W-:Y:S01]  /*0150*/  IMAD.WIDE R2, R7, 0x4, R2 ;  /* 0x0000000407027825 */ /* 0x002fe200078e0202 */
[----:B------:R-:W-:Y:S06]  /*0160*/  BRA.U !UP1, `(.L_x_151) ;  /* 0x0000000109e87547 */ /* 0x000fec000b800000 */
[----:B------:R-:W-:Y:S01]  /*0170*/  ULOP3.LUT UR4, UR5, 0x7ffffff0, URZ, 0xc0, !UPT ;  /* 0x7ffffff005047892 */ /* 0x000fe2000f8ec0ff */
[----:B------:R-:W-:-:S03]  /*0180*/  MOV R14, RZ ;  /* 0x000000ff000e7202 */ /* 0x000fc60000000f00 */
[----:B------:R-:W-:-:S12]  /*0190*/  UIADD3 UR4, UPT, UPT, -UR4, URZ, URZ ;  /* 0x000000ff04047290 */ /* 0x000fd8000fffe1ff */
.L_x_152:
[----:B------:R-:W2:Y:S04]  /*01a0*/  LDG.E.CONSTANT R15, desc[UR8][R4.64] ;  /* 0x00000008040f7981 */ /* 0x000ea8000c1e9900 */
[----:B------:R-:W2:Y:S04]  /*01b0*/  LDG.E.CONSTANT R16, desc[UR8][R2.64] ;  /* 0x0000000802107981 */ /* 0x000ea8000c1e9900 */
[----:B------:R-:W3:Y:S04]  /*01c0*/  LDG.E.CONSTANT R24, desc[UR8][R4.64+0x4] ;  /* 0x0000040804187981 */ /* 0x000ee8000c1e9900 */
[----:B------:R-:W3:Y:S04]  /*01d0*/  LDG.E.CONSTANT R25, desc[UR8][R2.64+0x4] ;  /* 0x0000040802197981 */ /* 0x000ee8000c1e9900 */
[----:B------:R-:W4:Y:S04]  /*01e0*/  LDG.E.CONSTANT R19, desc[UR8][R4.64+0x8] ;  /* 0x0000080804137981 */ /* 0x000f28000c1e9900 */
[----:B------:R-:W4:Y:S04]  /*01f0*/  LDG.E.CONSTANT R18, desc[UR8][R2.64+0x8] ;  /* 0x0000080802127981 */ /* 0x000f28000c1e9900 */
[----:B------:R-:W5:Y:S04]  /*0200*/  LDG.E.CONSTANT R22, desc[UR8][R4.64+0xc] ;  /* 0x00000c0804167981 */ /* 0x000f68000c1e9900 */
        /* <DEDUP_REMOVED lines=11> */
[----:B------:R-:W5:Y:S01]  /*02c0*/  LDG.E.CONSTANT R17, desc[UR8][R2.64+0x24] ;  /* 0x0000240802117981 */ /* 0x000f62000c1e9900 */
[----:B--2---:R-:W-:-:S03]  /*02d0*/  FFMA R15, R15, R16, R14 ;  /* 0x000000100f0f7223 */ /* 0x004fc6000000000e */
[----:B------:R-:W2:Y:S04]  /*02e0*/  LDG.E.CONSTANT R16, desc[UR8][R4.64+0x24] ;  /* 0x0000240804107981 */ /* 0x000ea8000c1e9900 */
[----:B------:R-:W2:Y:S01]  /*02f0*/  LDG.E.CONSTANT R14, desc[UR8][R4.64+0x28] ;  /* 0x00002808040e7981 */ /* 0x000ea2000c1e9900 */
[----:B---3--:R-:W-:-:S03]  /*0300*/  FFMA R24, R24, R25, R15 ;  /* 0x0000001918187223 */ /* 0x008fc6000000000f */
[----:B------:R-:W3:Y:S01]  /*0310*/  LDG.E.CONSTANT R15, desc[UR8][R2.64+0x28] ;  /* 0x00002808020f7981 */ /* 0x000ee2000c1e9900 */
[----:B----4-:R-:W-:-:S03]  /*0320*/  FFMA R25, R19, R18, R24 ;  /* 0x0000001213197223 */ /* 0x010fc60000000018 */
[----:B------:R-:W4:Y:S04]  /*0330*/  LDG.E.CONSTANT R18, desc[UR8][R4.64+0x2c] ;  /* 0x00002c0804127981 */ /* 0x000f28000c1e9900 */
[----:B------:R-:W4:Y:S01]  /*0340*/  LDG.E.CONSTANT R19, desc[UR8][R2.64+0x2c] ;  /* 0x00002c0802137981 */ /* 0x000f22000c1e9900 */
[----:B-----5:R-:W-:-:S03]  /*0350*/  FFMA R25, R22, R23, R25 ;  /* 0x0000001716197223 */ /* 0x020fc60000000019 */
[----:B------:R-:W5:Y:S04]  /*0360*/  LDG.E.CONSTANT R22, desc[UR8][R4.64+0x30] ;  /* 0x0000300804167981 */ /* 0x000f68000c1e9900 */
[----:B------:R-:W5:Y:S01]  /*0370*/  LDG.E.CONSTANT R23, desc[UR8][R2.64+0x30] ;  /* 0x0000300802177981 */ /* 0x000f62000c1e9900 */
[----:B------:R-:W-:-:S03]  /*0380*/  FFMA R26, R20, R21, R25 ;  /* 0x00000015141a7223 */ /* 0x000fc60000000019 */
[----:B------:R-:W5:Y:S04]  /*0390*/  LDG.E.CONSTANT R24, desc[UR8][R4.64+0x34] ;  /* 0x0000340804187981 */ /* 0x000f68000c1e9900 */
[----:B------:R-:W5:Y:S04]  /*03a0*/  LDG.E.CONSTANT R21, desc[UR8][R2.64+0x34] ;  /* 0x0000340802157981 */ /* 0x000f68000c1e9900 */
[----:B------:R-:W5:Y:S01]  /*03b0*/  LDG.E.CONSTANT R25, desc[UR8][R4.64+0x38] ;  /* 0x0000380804197981 */ /* 0x000f62000c1e9900 */
[----:B------:R-:W-:-:S03]  /*03c0*/  FFMA R26, R13, R8, R26 ;  /* 0x000000080d1a7223 */ /* 0x000fc6000000001a */
[----:B------:R-:W5:Y:S04]  /*03d0*/  LDG.E.CONSTANT R20, desc[UR8][R2.64+0x38] ;  /* 0x0000380802147981 */ /* 0x000f68000c1e9900 */
[----:B------:R0:W5:Y:S04]  /*03e0*/  LDG.E.CONSTANT R8, desc[UR8][R4.64+0x3c] ;  /* 0x00003c0804087981 */ /* 0x000168000c1e9900 */
[----:B------:R1:W5:Y:S01]  /*03f0*/  LDG.E.CONSTANT R13, desc[UR8][R2.64+0x3c] ;  /* 0x00003c08020d7981 */ /* 0x000362000c1e9900 */
[----:B------:R-:W-:-:S04]  /*0400*/  FFMA R6, R7, R6, R26 ;  /* 0x0000000607067223 */ /* 0x000fc8000000001a */
[----:B------:R-:W-:-:S04]  /*0410*/  FFMA R6, R11, R12, R6 ;  /* 0x0000000c0b067223 */ /* 0x000fc80000000006 */
[----:B------:R-:W-:Y:S01]  /*0420*/  FFMA R9, R9, R10, R6 ;  /* 0x0000000a09097223 */ /* 0x000fe20000000006 */
[----:B------:R-:W-:-:S04]  /*0430*/  UIADD3 UR4, UPT, UPT, UR4, 0x10, URZ ;  /* 0x0000001004047890 */ /* 0x000fc8000fffe0ff */
[----:B------:R-:W-:Y:S01]  /*0440*/  UISETP.NE.AND UP1, UPT, UR4, URZ, UPT ;  /* 0x000000ff0400728c */ /* 0x000fe2000bf25270 */
[----:B0-----:R-:W-:Y:S02]  /*0450*/  IADD3 R4, P0, PT, R4, 0x40, RZ ;  /* 0x0000004004047810 */ /* 0x001fe40007f1e0ff */
[----:B-1----:R-:W-:Y:S02]  /*0460*/  IADD3 R2, P1, PT, R2, 0x40, RZ ;  /* 0x0000004002027810 */ /* 0x002fe40007f3e0ff */
[----:B------:R-:W-:Y:S02]  /*0470*/  IADD3.X R5, PT, PT, RZ, R5, RZ, P0, !PT ;  /* 0x00000005ff057210 */ /* 0x000fe400007fe4ff */
[----:B------:R-:W-:Y:S01]  /*0480*/  IADD3.X R3, PT, PT, RZ, R3, RZ, P1, !PT ;  /* 0x00000003ff037210 */ /* 0x000fe20000ffe4ff */
[----:B--2---:R-:W-:-:S04]  /*0490*/  FFMA R9, R16, R17, R9 ;  /* 0x0000001110097223 */ /* 0x004fc80000000009 */
[----:B---3--:R-:W-:-:S04]  /*04a0*/  FFMA R9, R14, R15, R9 ;  /* 0x0000000f0e097223 */ /* 0x008fc80000000009 */
[----:B----4-:R-:W-:-:S04]  /*04b0*/  FFMA R9, R18, R19, R9 ;  /* 0x0000001312097223 */ /* 0x010fc80000000009 */
[----:B-----5:R-:W-:-:S04]  /*04c0*/  FFMA R9, R22, R23, R9 ;  /* 0x0000001716097223 */ /* 0x020fc80000000009 */
[----:B------:R-:W-:-:S04]  /*04d0*/  FFMA R24, R24, R21, R9 ;  /* 0x0000001518187223 */ /* 0x000fc80000000009 */
[----:B------:R-:W-:-:S04]  /*04e0*/  FFMA R25, R25, R20, R24 ;  /* 0x0000001419197223 */ /* 0x000fc80000000018 */
[----:B------:R-:W-:Y:S01]  /*04f0*/  FFMA R14, R8, R13, R25 ;  /* 0x0000000d080e7223 */ /* 0x000fe20000000019 */
[----:B------:R-:W-:Y:S06]  /*0500*/  BRA.U UP1, `(.L_x_152) ;  /* 0xfffffffd01247547 */ /* 0x000fec000b83ffff */
.L_x_151:
[----:B------:R-:W-:Y:S05]  /*0510*/  BRA.U !UP0, `(.L_x_150) ;  /* 0x00000005081c7547 */ /* 0x000fea000b800000 */
[----:B------:R-:W-:Y:S02]  /*0520*/  UISETP.GE.U32.AND UP0, UPT, UR6, 0x8, UPT ;  /* 0x000000080600788c */ /* 0x000fe4000bf06070 */
[----:B------:R-:W-:-:S04]  /*0530*/  ULOP3.LUT UR7, UR5, 0x7, URZ, 0xc0, !UPT ;  /* 0x0000000705077892 */ /* 0x000fc8000f8ec0ff */
[----:B------:R-:W-:-:S03]  /*0540*/  UISETP.NE.AND UP1, UPT, UR7, URZ, UPT ;  /* 0x000000ff0700728c */ /* 0x000fc6000bf25270 */
[----:B------:R-:W-:Y:S08]  /*0550*/  BRA.U !UP0, `(.L_x_153) ;  /* 0x0000000108787547 */ /* 0x000ff0000b800000 */
        /* <DEDUP_REMOVED lines=14> */
[----:B------:R0:W5:Y:S04]  /*0640*/  LDG.E.CONSTANT R6, desc[UR8][R4.64+0x1c] ;  /* 0x00001c0804067981 */ /* 0x000168000c1e9900 */
[----:B------:R1:W5:Y:S01]  /*0650*/  LDG.E.CONSTANT R7, desc[UR8][R2.64+0x1c] ;  /* 0x00001c0802077981 */ /* 0x000362000c1e9900 */
[----:B--2---:R-:W-:Y:S01]  /*0660*/  FFMA R10, R11, R10, R14 ;  /* 0x0000000a0b0a7223 */ /* 0x004fe2000000000e */
[----:B------:R-:W-:-:S04]  /*0670*/  IADD3 R11, P0, PT, R4, 0x20, RZ ;  /* 0x00000020040b7810 */ /* 0x000fc80007f1e0ff */
[----:B0-----:R-:W-:Y:S02]  /*0680*/  IADD3.X R5, PT, PT, RZ, R5, RZ, P0, !PT ;  /* 0x00000005ff057210 */ /* 0x001fe400007fe4ff */
[----:B------:R-:W-:Y:S01]  /*0690*/  MOV R4, R11 ;  /* 0x0000000b00047202 */ /* 0x000fe20000000f00 */
[----:B---3--:R-:W-:-:S04]  /*06a0*/  FFMA R10, R13, R12, R10 ;  /* 0x0000000c0d0a7223 */ /* 0x008fc8000000000a */
[----:B----4-:R-:W-:-:S04]  /*06b0*/  FFMA R10, R15, R16, R10 ;  /* 0x000000100f0a7223 */ /* 0x010fc8000000000a */
[----:B-----5:R-:W-:-:S04]  /*06c0*/  FFMA R10, R17, R18, R10 ;  /* 0x00000012110a7223 */ /* 0x020fc8000000000a */
[----:B------:R-:W-:-:S04]  /*06d0*/  FFMA R10, R19, R20, R10 ;  /* 0x00000014130a7223 */ /* 0x000fc8000000000a */
[----:B------:R-:W-:Y:S01]  /*06e0*/  FFMA R21, R21, R22, R10 ;  /* 0x0000001615157223 */ /* 0x000fe2000000000a */
[----:B------:R-:W-:-:S04]  /*06f0*/  IADD3 R10, P1, PT, R2, 0x20, RZ ;  /* 0x00000020020a7810 */ /* 0x000fc80007f3e0ff */
[----:B-1----:R-:W-:Y:S02]  /*0700*/  IADD3.X R3, PT, PT, RZ, R3, RZ, P1, !PT ;  /* 0x00000003ff037210 */ /* 0x002fe40000ffe4ff */
[----:B------:R-:W-:Y:S01]  /*0710*/  MOV R2, R10 ;  /* 0x0000000a00027202 */ /* 0x000fe20000000f00 */
[----:B------:R-:W-:-:S04]  /*0720*/  FFMA R9, R8, R9, R21 ;  /* 0x0000000908097223 */ /* 0x000fc80000000015 */
[----:B------:R-:W-:-:S07]  /*0730*/  FFMA R14, R6, R7, R9 ;  /* 0x00000007060e7223 */ /* 0x000fce0000000009 */
.L_x_153:
        /* <DEDUP_REMOVED lines=11> */
[----:B------:R0:W5:Y:S04]  /*07f0*/  LDG.E.CONSTANT R13, desc[UR8][R4.64+0xc] ;  /* 0x00000c08040d7981 */ /* 0x000168000c1e9900 */
[----:B------:R1:W5:Y:S01]  /*0800*/  LDG.E.CONSTANT R12, desc[UR8][R2.64+0xc] ;  /* 0x00000c08020c7981 */ /* 0x000362000c1e9900 */
[----:B--2---:R-:W-:-:S04]  /*0810*/  FFMA R6, R7, R6, R14 ;  /* 0x0000000607067223 */ /* 0x004fc8000000000e */
[----:B---3--:R-:W-:Y:S01]  /*0820*/  FFMA R9, R9, R8, R6 ;  /* 0x0000000809097223 */ /* 0x008fe20000000006 */
[----:B------:R-:W-:Y:S02]  /*0830*/  IADD3 R8, P0, PT, R4, 0x10, RZ ;  /* 0x0000001004087810 */ /* 0x000fe40007f1e0ff */
[----:B------:R-:W-:Y:S02]  /*0840*/  IADD3 R6, P1, PT, R2, 0x10, RZ ;  /* 0x0000001002067810 */ /* 0x000fe40007f3e0ff */
[----:B0-----:R-:W-:Y:S02]  /*0850*/  MOV R4, R8 ;  /* 0x0000000800047202 */ /* 0x001fe40000000f00 */
[----:B------:R-:W-:Y:S01]  /*0860*/  IADD3.X R7, PT, PT, RZ, R3, RZ, P1, !PT ;  /* 0x00000003ff077210 */ /* 0x000fe20000ffe4ff */
[----:B----4-:R-:W-:Y:S01]  /*0870*/  FFMA R10, R10, R11, R9 ;  /* 0x0000000b0a0a7223 */ /* 0x010fe20000000009 */
[----:B------:R-:W-:Y:S02]  /*0880*/  IADD3.X R9, PT, PT, RZ, R5, RZ, P0, !PT ;  /* 0x00000005ff097210 */ /* 0x000fe400007fe4ff */
[----:B-1----:R-:W-:-:S02]  /*0890*/  MOV R2, R6 ;  /* 0x0000000600027202 */ /* 0x002fc40000000f00 */
[----:B------:R-:W-:Y:S02]  /*08a0*/  MOV R5, R9 ;  /* 0x0000000900057202 */ /* 0x000fe40000000f00 */
[----:B------:R-:W-:Y:S01]  /*08b0*/  MOV R3, R7 ;  /* 0x0000000700037202 */ /* 0x000fe20000000f00 */
[----:B-----5:R-:W-:-:S07]  /*08c0*/  FFMA R14, R13, R12, R10 ;  /* 0x0000000c0d0e7223 */ /* 0x020fce000000000a */
.L_x_154:
[----:B------:R-:W-:Y:S05]  /*08d0*/  BRA.U !UP1, `(.L_x_150) ;  /* 0x00000001092c7547 */ /* 0x000fea000b800000 */
[----:B------:R-:W-:-:S12]  /*08e0*/  UIADD3 UR4, UPT, UPT, -UR4, URZ, URZ ;  /* 0x000000ff04047290 */ /* 0x000fd8000fffe1ff */
.L_x_155:
[----:B------:R0:W2:Y:S04]  /*08f0*/  LDG.E.CONSTANT R7, desc[UR8][R4.64] ;  /* 0x0000000804077981 */ /* 0x0000a8000c1e9900 */
[----:B------:R1:W2:Y:S01]  /*0900*/  LDG.E.CONSTANT R6, desc[UR8][R2.64] ;  /* 0x0000000802067981 */ /* 0x0002a2000c1e9900 */
[----:B------:R-:W-:-:S04]  /*0910*/  UIADD3 UR4, UPT, UPT, UR4, 0x1, URZ ;  /* 0x0000000104047890 */ /* 0x000fc8000fffe0ff */
[----:B------:R-:W-:Y:S01]  /*0920*/  UISETP.NE.AND UP0, UPT, UR4, URZ, UPT ;  /* 0x000000ff0400728c */ /* 0x000fe2000bf05270 */
[----:B0-----:R-:W-:Y:S02]  /*0930*/  IADD3 R4, P0, PT, R4, 0x4, RZ ;  /* 0x0000000404047810 */ /* 0x001fe40007f1e0ff */
[----:B-1----:R-:W-:Y:S02]  /*0940*/  IADD3 R2, P1, PT, R2, 0x4, RZ ;  /* 0x0000000402027810 */ /* 0x002fe40007f3e0ff */
[----:B------:R-:W-:Y:S02]  /*0950*/  IADD3.X R5, PT, PT, RZ, R5, RZ, P0, !PT ;  /* 0x00000005ff057210 */ /* 0x000fe400007fe4ff */
[----:B------:R-:W-:Y:S01]  /*0960*/  IADD3.X R3, PT, PT, RZ, R3, RZ, P1, !PT ;  /* 0x00000003ff037210 */ /* 0x000fe20000ffe4ff */
[----:B--2---:R-:W-:Y:S01]  /*0970*/  FFMA R14, R7, R6, R14 ;  /* 0x00000006070e7223 */ /* 0x004fe2000000000e */
[----:B------:R-:W-:Y:S07]  /*0980*/  BRA.U UP0, `(.L_x_155) ;  /* 0xfffffffd00d87547 */ /* 0x000fee000b83ffff */
.L_x_150:
[----:B------:R-:W0:Y:S02]  /*0990*/  LDC.64 R2, c[0x0][0x388] ;  /* 0x0000e200ff027b82 */ /* 0x000e240000000a00 */
[----:B0-----:R-:W-:-:S05]  /*09a0*/  IMAD.WIDE R2, R0, 0x4, R2 ;  /* 0x0000000400027825 */ /* 0x001fca00078e0202 */
[----:B------:R-:W-:Y:S01]  /*09b0*/  STG.E desc[UR8][R2.64], R14 ;  /* 0x0000000e02007986 */ /* 0x000fe2000c101908 */
[----:B------:R-:W-:Y:S05]  /*09c0*/  EXIT ;  /* 0x000000000000794d */ /* 0x000fea0003800000 */
.L_x_156:
        /* <DEDUP_REMOVED lines=11> */
.L_x_304:


//--------------------- .text.SwishGradient       --------------------------
	.section	.text.SwishGradient,"ax",@progbits
	.align	128
        .global         SwishGradient
        .type           SwishGradient,@function
        .size           SwishGradient,(.L_x_283 - SwishGradient)
        .other          SwishGradient,@"STO_CUDA_ENTRY STV_DEFAULT"
SwishGradient:
.text.SwishGradient:
        /* <DEDUP_REMOVED lines=9> */
[----:B------:R-:W1:Y:S01]  /*0090*/  LDCU.64 UR4, c[0x0][0x358] ;  /* 0x00006b00ff0477ac */ /* 0x000e620008000a00 */
[----:B0-----:R-:W-:-:S05]  /*00a0*/  IMAD.WIDE R4, R2, 0x4, R4 ;  /* 0x0000000402047825 */ /* 0x001fca00078e0204 */
[----:B-1----:R-:W2:Y:S01]  /*00b0*/  LDG.E.CONSTANT R3, desc[UR4][R4.64] ;  /* 0x0000000404037981 */ /* 0x002ea2000c1e9900 */
[----:B------:R-:W-:Y:S01]  /*00c0*/  BSSY.RECONVERGENT B0, `(.L_x_157) ;  /* 0x0000015000007945 */ /* 0x000fe20003800200 */
[----:B------:R-:W-:Y:S01]  /*00d0*/  IMAD.MOV.U32 R0, RZ, RZ, 0x3f000000 ;  /* 0x3f000000ff007424 */ /* 0x000fe200078e00ff */
[----:B--2---:R-:W-:-:S13]  /*00e0*/  FSETP.GEU.AND P0, PT, |R3|, 9.9999997473787516356e-05, PT ;  /* 0x38d1b7170300780b */ /* 0x004fda0003f0e200 */
[----:B------:R-:W-:Y:S05]  /*00f0*/  @!P0 BRA `(.L_x_158) ;  /* 0x0000000000448947 */ /* 0x000fea0003800000 */
[----:B------:R-:W0:Y:S02]  /*0100*/  LDC.64 R4, c[0x0][0x388] ;  /* 0x0000e200ff047b82 */ /* 0x000e240000000a00 */
[----:B0-----:R-:W-:-:S05]  /*0110*/  IMAD.WIDE R4, R2, 0x4, R4 ;  /* 0x0000000402047825 */ /* 0x001fca00078e0204 */
[----:B------:R-:W2:Y:S01]  /*0120*/  LDG.E.CONSTANT R0, desc[UR4][R4.64] ;  /* 0x0000000404007981 */ /* 0x000ea2000c1e9900 */
[----:B------:R-:W0:Y:S01]  /*0130*/  MUFU.RCP R6, R3 ;  /* 0x0000000300067308 */ /* 0x000e220000001000 */
[----:B------:R-:W-:Y:S01]  /*0140*/  BSSY.RECONVERGENT B1, `(.L_x_159) ;  /* 0x000000b000017945 */ /* 0x000fe20003800200 */
[----:B0-----:R-:W-:-:S04]  /*0150*/  FFMA R7, -R3, R6, 1 ;  /* 0x3f80000003077423 */ /* 0x001fc80000000106 */
[----:B------:R-:W-:Y:S02]  /*0160*/  FFMA R7, R6, R7, R6 ;  /* 0x0000000706077223 */ /* 0x000fe40000000006 */
[----:B--2---:R-:W0:Y:S02]  /*0170*/  FCHK P0, R0, R3 ;  /* 0x0000000300007302 */ /* 0x004e240000000000 */
[----:B------:R-:W-:-:S04]  /*0180*/  FFMA R6, R0, R7, RZ ;  /* 0x0000000700067223 */ /* 0x000fc800000000ff */
[----:B------:R-:W-:-:S04]  /*0190*/  FFMA R8, -R3, R6, R0 ;  /* 0x0000000603087223 */ /* 0x000fc80000000100 */
[----:B------:R-:W-:Y:S01]  /*01a0*/  FFMA R6, R7, R8, R6 ;  /* 0x0000000807067223 */ /* 0x000fe20000000006 */
[----:B0-----:R-:W-:Y:S06]  /*01b0*/  @!P0 BRA `(.L_x_160) ;  /* 0x00000000000c8947 */ /* 0x001fec0003800000 */
[----:B------:R-:W-:-:S07]  /*01c0*/  MOV R4, 0x1e0 ;  /* 0x000001e000047802 */ /* 0x000fce0000000f00 */
[----:B------:R-:W-:Y:S05]  /*01d0*/  CALL.REL.NOINC `($__internal_2_$__cuda_sm3x_div_rn_noftz_f32_slowpath) ;  /* 0x00000000003c7944 */ /* 0x000fea0003c00000 */
[----:B------:R-:W-:-:S07]  /*01e0*/  IMAD.MOV.U32 R6, RZ, RZ, R0 ;  /* 0x000000ffff067224 */ /* 0x000fce00078e0000 */
.L_x_160:
[----:B------:R-:W-:Y:S05]  /*01f0*/  BSYNC.RECONVERGENT B1 ;  /* 0x0000000000017941 */ /* 0x000fea0003800200 */
.L_x_159:
[----:B------:R-:W-:-:S07]  /*0200*/  IMAD.MOV.U32 R0, RZ, RZ, R6 ;  /* 0x000000ffff007224 */ /* 0x000fce00078e0006 */
.L_x_158:
[----:B------:R-:W-:Y:S05]  /*0210*/  BSYNC.RECONVERGENT B0 ;  /* 0x0000000000007941 */ /* 0x000fea0003800200 */
.L_x_157:
[----:B------:R-:W0:Y:S08]  /*0220*/  LDC.64 R4, c[0x0][0x390] ;  /* 0x0000e400ff047b82 */ /* 0x000e300000000a00 */
[----:B------:R-:W1:Y:S01]  /*0230*/  LDC.64 R6, c[0x0][0x3a0] ;  /* 0x0000e800ff067b82 */ /* 0x000e620000000a00 */
[----:B0-----:R-:W-:-:S06]  /*0240*/  IMAD.WIDE R4, R2, 0x4, R4 ;  /* 0x0000000402047825 */ /* 0x001fcc00078e0204 */
[----:B------:R-:W2:Y:S01]  /*0250*/  LDG.E.CONSTANT R4, desc[UR4][R4.64] ;  /* 0x0000000404047981 */ /* 0x000ea2000c1e9900 */
[----:B------:R-:W-:Y:S01]  /*0260*/  FMUL R3, R3, R0 ;  /* 0x0000000003037220 */ /* 0x000fe20000400000 */
[----:B------:R-:W-:-:S04]  /*0270*/  FADD R8, -R0, 1 ;  /* 0x3f80000000087421 */ /* 0x000fc80000000100 */
[----:B------:R-:W-:Y:S01]  /*0280*/  FFMA R9, R3, R8, R0 ;  /* 0x0000000803097223 */ /* 0x000fe20000000000 */
[----:B-1----:R-:W-:-:S04]  /*0290*/  IMAD.WIDE R2, R2, 0x4, R6 ;  /* 0x0000000402027825 */ /* 0x002fc800078e0206 */
[----:B--2---:R-:W-:-:S05]  /*02a0*/  FMUL R9, R4, R9 ;  /* 0x0000000904097220 */ /* 0x004fca0000400000 */
[----:B------:R-:W-:Y:S01]  /*02b0*/  STG.E desc[UR4][R2.64], R9 ;  /* 0x0000000902007986 */ /* 0x000fe2000c101904 */
[----:B------:R-:W-:Y:S05]  /*02c0*/  EXIT ;  /* 0x000000000000794d */ /* 0x000fea0003800000 */
        .weak           $__internal_2_$__cuda_sm3x_div_rn_noftz_f32_slowpath
        .type           $__internal_2_$__cuda_sm3x_div_rn_noftz_f32_slowpath,@function
        .size           $__internal_2_$__cuda_sm3x_div_rn_noftz_f32_slowpath,(.L_x_283 - $__internal_2_$__cuda_sm3x_div_rn_noftz_f32_slowpath)
$__internal_2_$__cuda_sm3x_div_rn_noftz_f32_slowpath:
[--C-:B------:R-:W-:Y:S01]  /*02d0*/  SHF.R.U32.HI R6, RZ, 0x17, R3.reuse ;  /* 0x00000017ff067819 */ /* 0x100fe20000011603 */
[----:B------:R-:W-:Y:S01]  /*02e0*/  BSSY.RECONVERGENT B2, `(.L_x_161) ;  /* 0x0000064000027945 */ /* 0x000fe20003800200 */
[--C-:B------:R-:W-:Y:S01]  /*02f0*/  SHF.R.U32.HI R5, RZ, 0x17, R0.reuse ;  /* 0x00000017ff057819 */ /* 0x100fe20000011600 */
[----:B------:R-:W-:Y:S01]  /*0300*/  IMAD.MOV.U32 R7, RZ, RZ, R0 ;  /* 0x000000ffff077224 */ /* 0x000fe200078e0000 */
[----:B------:R-:W-:Y:S01]  /*0310*/  LOP3.LUT R6, R6, 0xff, RZ, 0xc0, !PT ;  /* 0x000000ff06067812 */ /* 0x000fe200078ec0ff */
[----:B------:R-:W-:Y:S01]  /*0320*/  IMAD.MOV.U32 R8, RZ, RZ, R3 ;  /* 0x000000ffff087224 */ /* 0x000fe200078e0003 */
[----:B------:R-:W-:-:S03]  /*0330*/  LOP3.LUT R5, R5, 0xff, RZ, 0xc0, !PT ;  /* 0x000000ff05057812 */ /* 0x000fc600078ec0ff */
[----:B------:R-:W-:Y:S02]  /*0340*/  VIADD R11, R6, 0xffffffff ;  /* 0xffffffff060b7836 */ /* 0x000fe40000000000 */
[----:B------:R-:W-:-:S03]  /*0350*/  VIADD R10, R5, 0xffffffff ;  /* 0xffffffff050a7836 */ /* 0x000fc60000000000 */
[----:B------:R-:W-:-:S04]  /*0360*/  ISETP.GT.U32.AND P0, PT, R11, 0xfd, PT ;  /* 0x000000fd0b00780c */ /* 0x000fc80003f04070 */
[----:B------:R-:W-:-:S13]  /*0370*/  ISETP.GT.U32.OR P0, PT, R10, 0xfd, P0 ;  /* 0x000000fd0a00780c */ /* 0x000fda0000704470 */
[----:B------:R-:W-:Y:S01]  /*0380*/  @!P0 IMAD.MOV.U32 R9, RZ, RZ, RZ ;  /* 0x000000ffff098224 */ /* 0x000fe200078e00ff */
        /* <DEDUP_REMOVED lines=19> */
[----:B------:R-:W-:Y:S02]  /*04c0*/  @P0 IMAD.MOV.U32 R9, RZ, RZ, RZ ;  /* 0x000000ffff090224 */ /* 0x000fe400078e00ff */
[----:B------:R-:W-:Y:S01]  /*04d0*/  @!P0 FFMA R7, R0, 1.84467440737095516160e+19, RZ ;  /* 0x5f80000000078823 */ /* 0x000fe200000000ff */
[----:B------:R-:W-:Y:S02]  /*04e0*/  @!P0 IMAD.MOV.U32 R9, RZ, RZ, -0x40 ;  /* 0xffffffc0ff098424 */ /* 0x000fe400078e00ff */
[----:B------:R-:W-:Y:S02]  /*04f0*/  @!P1 FFMA R8, R3, 1.84467440737095516160e+19, RZ ;  /* 0x5f80000003089823 */ /* 0x000fe400000000ff */
[----:B------:R-:W-:-:S07]  /*0500*/  @!P1 VIADD R9, R9, 0x40 ;  /* 0x0000004009099836 */ /* 0x000fce0000000000 */
.L_x_162:
[----:B------:R-:W-:Y:S01]  /*0510*/  LEA R11, R6, 0xc0800000, 0x17 ;  /* 0xc0800000060b7811 */ /* 0x000fe200078eb8ff */
[----:B------:R-:W-:Y:S01]  /*0520*/  VIADD R5, R5, 0xffffff81 ;  /* 0xffffff8105057836 */ /* 0x000fe20000000000 */
[----:B------:R-:W-:Y:S03]  /*0530*/  BSSY.RECONVERGENT B3, `(.L_x_167) ;  /* 0x0000035000037945 */ /* 0x000fe60003800200 */
[----:B------:R-:W-:Y:S01]  /*0540*/  IMAD.IADD R11, R8, 0x1, -R11 ;  /* 0x00000001080b7824 */ /* 0x000fe200078e0a0b */
[C---:B------:R-:W-:Y:S01]  /*0550*/  IADD3 R6, PT, PT, R5.reuse, 0x7f, -R6 ;  /* 0x0000007f05067810 */ /* 0x040fe20007ffe806 */
[----:B------:R-:W-:Y:S02]  /*0560*/  IMAD R0, R5, -0x800000, R7 ;  /* 0xff80000005007824 */ /* 0x000fe400078e0207 */
[----:B------:R-:W0:Y:S01]  /*0570*/  MUFU.RCP R8, R11 ;  /* 0x0000000b00087308 */ /* 0x000e220000001000 */
[----:B------:R-:W-:Y:S01]  /*0580*/  FADD.FTZ R13, -R11, -RZ ;  /* 0x800000ff0b0d7221 */ /* 0x000fe20000010100 */
[----:B------:R-:W-:-:S03]  /*0590*/  IMAD.IADD R6, R6, 0x1, R9 ;  /* 0x0000000106067824 */ /* 0x000fc600078e0209 */
        /* <DEDUP_REMOVED lines=8> */
[----:B------:R-:W-:-:S05]  /*0620*/  LOP3.LUT R5, R5, 0xff, RZ, 0xc0, !PT ;  /* 0x000000ff05057812 */ /* 0x000fca00078ec0ff */
[----:B------:R-:W-:-:S04]  /*0630*/  IMAD.IADD R9, R5, 0x1, R6 ;  /* 0x0000000105097824 */ /* 0x000fc800078e0206 */
[----:B------:R-:W-:-:S05]  /*0640*/  VIADD R5, R9, 0xffffffff ;  /* 0xffffffff09057836 */ /* 0x000fca0000000000 */
        /* <DEDUP_REMOVED lines=9> */
[CCC-:B------:R-:W-:Y:S01]  /*06e0*/  FFMA.RZ R5, R10.reuse, R8.reuse, R15.reuse ;  /* 0x000000080a057223 */ /* 0x1c0fe2000000c00f */
[CCC-:B------:R-:W-:Y:S01]  /*06f0*/  FFMA.RM R6, R10.reuse, R8.reuse, R15.reuse ;  /* 0x000000080a067223 */ /* 0x1c0fe2000000400f */
[C---:B------:R-:W-:Y:S02]  /*0700*/  ISETP.NE.AND P2, PT, R9.reuse, RZ, PT ;  /* 0x000000ff0900720c */ /* 0x040fe40003f45270 */
[----:B------:R-:W-:Y:S02]  /*0710*/  ISETP.NE.AND P1, PT, R9, RZ, PT ;  /* 0x000000ff0900720c */ /* 0x000fe40003f25270 */
[----:B------:R-:W-:Y:S01]  /*0720*/  LOP3.LUT R7, R5, 0x7fffff, RZ, 0xc0, !PT ;  /* 0x007fffff05077812 */ /* 0x000fe200078ec0ff */
[----:B------:R-:W-:Y:S01]  /*0730*/  FFMA.RP R5, R10, R8, R15 ;  /* 0x000000080a057223 */ /* 0x000fe2000000800f */
[----:B------:R-:W-:Y:S02]  /*0740*/  VIADD R8, R9, 0x20 ;  /* 0x0000002009087836 */ /* 0x000fe40000000000 */
[----:B------:R-:W-:Y:S01]  /*0750*/  LOP3.LUT R7, R7, 0x800000, RZ, 0xfc, !PT ;  /* 0x0080000007077812 */ /* 0x000fe200078efcff */
[----:B------:R-:W-:Y:S01]  /*0760*/  IMAD.MOV R9, RZ, RZ, -R9 ;  /* 0x000000ffff097224 */ /* 0x000fe200078e0a09 */
[----:B------:R-:W-:-:S02]  /*0770*/  FSETP.NEU.FTZ.AND P0, PT, R5, R6, PT ;  /* 0x000000060500720b */ /* 0x000fc40003f1d000 */
[----:B------:R-:W-:Y:S02]  /*0780*/  SHF.L.U32 R8, R7, R8, RZ ;  /* 0x0000000807087219 */ /* 0x000fe400000006ff */
[----:B------:R-:W-:Y:S02]  /*0790*/  SEL R6, R9, RZ, P2 ;  /* 0x000000ff09067207 */ /* 0x000fe40001000000 */
[----:B------:R-:W-:Y:S02]  /*07a0*/  ISETP.NE.AND P1, PT, R8, RZ, P1 ;  /* 0x000000ff0800720c */ /* 0x000fe40000f25270 */
[----:B------:R-:W-:Y:S02]  /*07b0*/  SHF.R.U32.HI R6, RZ, R6, R7 ;  /* 0x00000006ff067219 */ /* 0x000fe40000011607 */
[----:B------:R-:W-:Y:S02]  /*07c0*/  PLOP3.LUT P0, PT, P0, P1, PT, 0xf8, 0x8f ;  /* 0x00000000008f781c */ /* 0x000fe40000703f70 */
[----:B------:R-:W-:-:S02]  /*07d0*/  SHF.R.U32.HI R8, RZ, 0x1, R6 ;  /* 0x00000001ff087819 */ /* 0x000fc40000011606 */
[----:B------:R-:W-:-:S04]  /*07e0*/  SEL R5, RZ, 0x1, !P0 ;  /* 0x00000001ff057807 */ /* 0x000fc80004000000 */
[----:B------:R-:W-:-:S04]  /*07f0*/  LOP3.LUT R5, R5, 0x1, R8, 0xf8, !PT ;  /* 0x0000000105057812 */ /* 0x000fc800078ef808 */
[----:B------:R-:W-:-:S05]  /*0800*/  LOP3.LUT R5, R5, R6, RZ, 0xc0, !PT ;  /* 0x0000000605057212 */ /* 0x000fca00078ec0ff */
[----:B------:R-:W-:-:S05]  /*0810*/  IMAD.IADD R5, R8, 0x1, R5 ;  /* 0x0000000108057824 */ /* 0x000fca00078e0205 */
[----:B------:R-:W-:Y:S01]  /*0820*/  LOP3.LUT R0, R5, R0, RZ, 0xfc, !PT ;  /* 0x0000000005007212 */ /* 0x000fe200078efcff */
[----:B------:R-:W-:Y:S06]  /*0830*/  BRA `(.L_x_170) ;  /* 0x0000000000107947 */ /* 0x000fec0003800000 */
.L_x_169:
[----:B------:R-:W-:-:S04]  /*0840*/  LOP3.LUT R0, R0, 0x80000000, RZ, 0xc0, !PT ;  /* 0x8000000000007812 */ /* 0x000fc800078ec0ff */
[----:B------:R-:W-:Y:S01]  /*0850*/  LOP3.LUT R0, R0, 0x7f800000, RZ, 0xfc, !PT ;  /* 0x7f80000000007812 */ /* 0x000fe200078efcff */
[----:B------:R-:W-:Y:S06]  /*0860*/  BRA `(.L_x_170) ;  /* 0x0000000000047947 */ /* 0x000fec0003800000 */
.L_x_168:
[----:B------:R-:W-:-:S07]  /*0870*/  IMAD R0, R6, 0x800000, R0 ;  /* 0x0080000006007824 */ /* 0x000fce00078e0200 */
.L_x_170:
[----:B------:R-:W-:Y:S05]  /*0880*/  BSYNC.RECONVERGENT B3 ;  /* 0x0000000000037941 */ /* 0x000fea0003800200 */
.L_x_167:
[----:B------:R-:W-:Y:S05]  /*0890*/  BRA `(.L_x_171) ;  /* 0x0000000000207947 */ /* 0x000fea0003800000 */
.L_x_166:
[----:B------:R-:W-:-:S04]  /*08a0*/  LOP3.LUT R0, R8, 0x80000000, R7, 0x48, !PT ;  /* 0x8000000008007812 */ /* 0x000fc800078e4807 */
[----:B------:R-:W-:Y:S01]  /*08b0*/  LOP3.LUT R0, R0, 0x7f800000, RZ, 0xfc, !PT ;  /* 0x7f80000000007812 */ /* 0x000fe200078efcff */
[----:B------:R-:W-:Y:S06]  /*08c0*/  BRA `(.L_x_171) ;  /* 0x0000000000147947 */ /* 0x000fec0003800000 */
.L_x_165:
[----:B------:R-:W-:Y:S01]  /*08d0*/  LOP3.LUT R0, R8, 0x80000000, R7, 0x48, !PT ;  /* 0x8000000008007812 */ /* 0x000fe200078e4807 */
[----:B------:R-:W-:Y:S06]  /*08e0*/  BRA `(.L_x_171) ;  /* 0x00000000000c7947 */ /* 0x000fec0003800000 */
.L_x_164:
[----:B------:R-:W0:Y:S01]  /*08f0*/  MUFU.RSQ R0, -QNAN ;  /* 0xffc0000000007908 */ /* 0x000e220000001400 */
[----:B------:R-:W-:Y:S05]  /*0900*/  BRA `(.L_x_171) ;  /* 0x0000000000047947 */ /* 0x000fea0003800000 */
.L_x_163:
[----:B------:R-:W-:-:S07]  /*0910*/  FADD.FTZ R0, R0, R3 ;  /* 0x0000000300007221 */ /* 0x000fce0000010000 */
.L_x_171:
[----:B------:R-:W-:Y:S05]  /*0920*/  BSYNC.RECONVERGENT B2 ;  /* 0x0000000000027941 */ /* 0x000fea0003800200 */
.L_x_161:
[----:B------:R-:W-:-:S04]  /*0930*/  IMAD.MOV.U32 R5, RZ, RZ, 0x0 ;  /* 0x00000000ff057424 */ /* 0x000fc800078e00ff */
[----:B0-----:R-:W-:Y:S05]  /*0940*/  RET.REL.NODEC R4 `(SwishGradient) ;  /* 0xfffffff404ac7950 */ /* 0x001fea0003c3ffff */
.L_x_172:
        /* <DEDUP_REMOVED lines=11> */
.L_x_283:


//--------------------- .text.ComputeSoftmaxGradientWitHierarchy --------------------------
	.section	.text.ComputeSoftmaxGradientWitHierarchy,"ax",@progbits
	.align	128
        .global         ComputeSoftmaxGradientWitHierarchy
        .type           ComputeSoftmaxGradientWitHierarchy,@function
        .size           ComputeSoftmaxGradientWitHierarchy,(.L_x_306 - ComputeSoftmaxGradientWitHierarchy)
        .other          ComputeSoftmaxGradientWitHierarchy,@"STO_CUDA_ENTRY STV_DEFAULT"
ComputeSoftmaxGradientWitHierarchy:
.text.ComputeSoftmaxGradientWitHierarchy:
        /* <DEDUP_REMOVED lines=9> */
[----:B------:R-:W-:Y:S01]  /*0090*/  ISETP.GE.AND P2, PT, R0, RZ, PT ;  /* 0x000000ff0000720c */ /* 0x000fe20003f46270 */
[----:B------:R-:W1:Y:S01]  /*00a0*/  LDCU.64 UR4, c[0x0][0x358] ;  /* 0x00006b00ff0477ac */ /* 0x000e620008000a00 */
[----:B0-----:R-:W-:-:S04]  /*00b0*/  IABS R5, R8 ;  /* 0x0000000800057213 */ /* 0x001fc80000000000 */
[----:B------:R-:W0:Y:S08]  /*00c0*/  I2F.RP R4, R5 ;  /* 0x0000000500047306 */ /* 0x000e300000209400 */
[----:B0-----:R-:W0:Y:S02]  /*00d0*/  MUFU.RCP R4, R4 ;  /* 0x0000000400047308 */ /* 0x001e240000001000 */
[----:B0-----:R-:W-:-:S06]  /*00e0*/  IADD3 R2, PT, PT, R4, 0xffffffe, RZ ;  /* 0x0ffffffe04027810 */ /* 0x001fcc0007ffe0ff */
[----:B------:R0:W2:Y:S02]  /*00f0*/  F2I.FTZ.U32.TRUNC.NTZ R3, R2 ;  /* 0x0000000200037305 */ /* 0x0000a4000021f000 */
[----:B0-----:R-:W-:Y:S01]  /*0100*/  HFMA2 R2, -RZ, RZ, 0, 0 ;  /* 0x00000000ff027431 */ /* 0x001fe200000001ff */
[----:B--2---:R-:W-:-:S05]  /*0110*/  IADD3 R6, PT, PT, RZ, -R3, RZ ;  /* 0x80000003ff067210 */ /* 0x004fca0007ffe0ff */
[----:B------:R-:W-:Y:S01]  /*0120*/  IMAD R7, R6, R5, RZ ;  /* 0x0000000506077224 */ /* 0x000fe200078e02ff */
[----:B------:R-:W-:-:S03]  /*0130*/  IABS R6, R0 ;  /* 0x0000000000067213 */ /* 0x000fc60000000000 */
[----:B------:R-:W-:-:S06]  /*0140*/  IMAD.HI.U32 R3, R3, R7, R2 ;  /* 0x0000000703037227 */ /* 0x000fcc00078e0002 */
[----:B------:R-:W-:-:S05]  /*0150*/  IMAD.HI.U32 R3, R3, R6, RZ ;  /* 0x0000000603037227 */ /* 0x000fca00078e00ff */
[----:B------:R-:W-:-:S05]  /*0160*/  IADD3 R3, PT, PT, -R3, RZ, RZ ;  /* 0x000000ff03037210 */ /* 0x000fca0007ffe1ff */
[C---:B------:R-:W-:Y:S02]  /*0170*/  IMAD R4, R5.reuse, R3, R6 ;  /* 0x0000000305047224 */ /* 0x040fe400078e0206 */
[----:B------:R-:W0:Y:S03]  /*0180*/  LDC.64 R2, c[0x0][0x388] ;  /* 0x0000e200ff027b82 */ /* 0x000e260000000a00 */
[----:B------:R-:W-:-:S13]  /*0190*/  ISETP.GT.U32.AND P0, PT, R5, R4, PT ;  /* 0x000000040500720c */ /* 0x000fda0003f04070 */
[----:B------:R-:W-:Y:S02]  /*01a0*/  @!P0 IADD3 R4, PT, PT, R4, -R5, RZ ;  /* 0x8000000504048210 */ /* 0x000fe40007ffe0ff */
[----:B------:R-:W-:Y:S02]  /*01b0*/  ISETP.NE.AND P0, PT, R8, RZ, PT ;  /* 0x000000ff0800720c */ /* 0x000fe40003f05270 */
[----:B------:R-:W-:-:S13]  /*01c0*/  ISETP.GT.U32.AND P1, PT, R5, R4, PT ;  /* 0x000000040500720c */ /* 0x000fda0003f24070 */
[----:B------:R-:W-:-:S04]  /*01d0*/  @!P1 IADD3 R4, PT, PT, R4, -R5, RZ ;  /* 0x8000000504049210 */ /* 0x000fc80007ffe0ff */
[----:B------:R-:W-:Y:S02]  /*01e0*/  @!P2 IADD3 R4, PT, PT, -R4, RZ, RZ ;  /* 0x000000ff0404a210 */ /* 0x000fe40007ffe1ff */
[----:B------:R-:W-:-:S05]  /*01f0*/  @!P0 LOP3.LUT R4, RZ, R8, RZ, 0x33, !PT ;  /* 0x00000008ff048212 */ /* 0x000fca00078e33ff */
[----:B0-----:R-:W-:-:S05]  /*0200*/  IMAD.WIDE R2, R4, 0x4, R2 ;  /* 0x0000000404027825 */ /* 0x001fca00078e0202 */
[----:B-1----:R-:W2:Y:S02]  /*0210*/  LDG.E R5, desc[UR4][R2.64] ;  /* 0x0000000402057981 */ /* 0x002ea4000c1e1900 */
[----:B--2---:R-:W-:-:S13]  /*0220*/  FSETP.GEU.AND P0, PT, |R5|, 5, PT ;  /* 0x40a000000500780b */ /* 0x004fda0003f0e200 */
[----:B------:R-:W-:Y:S05]  /*0230*/  @P0 BRA `(.L_x_173) ;  /* 0x0000000000480947 */ /* 0x000fea0003800000 */
[----:B------:R-:W0:Y:S08]  /*0240*/  LDC.64 R2, c[0x0][0x398] ;  /* 0x0000e600ff027b82 */ /* 0x000e300000000a00 */
[----:B------:R-:W1:Y:S08]  /*0250*/  LDC.64 R4, c[0x0][0x390] ;  /* 0x0000e400ff047b82 */ /* 0x000e700000000a00 */
[----:B------:R-:W2:Y:S01]  /*0260*/  LDC.64 R8, c[0x0][0x3a0] ;  /* 0x0000e800ff087b82 */ /* 0x000ea20000000a00 */
[----:B0-----:R-:W-:-:S06]  /*0270*/  IMAD.WIDE R2, R0, 0x4, R2 ;  /* 0x0000000400027825 */ /* 0x001fcc00078e0202 */
[----:B------:R-:W3:Y:S01]  /*0280*/  LDG.E R2, desc[UR4][R2.64] ;  /* 0x0000000402027981 */ /* 0x000ee2000c1e1900 */
[----:B-1----:R-:W-:-:S06]  /*0290*/  IMAD.WIDE R4, R0, 0x4, R4 ;  /* 0x0000000400047825 */ /* 0x002fcc00078e0204 */
[----:B------:R-:W4:Y:S01]  /*02a0*/  LDG.E R5, desc[UR4][R4.64] ;  /* 0x0000000404057981 */ /* 0x000f22000c1e1900 */
[----:B------:R-:W-:Y:S01]  /*02b0*/  UMOV UR6, 0xa0b5ed8d ;  /* 0xa0b5ed8d00067882 */ /* 0x000fe20000000000 */
[----:B------:R-:W-:Y:S01]  /*02c0*/  UMOV UR7, 0x3eb0c6f7 ;  /* 0x3eb0c6f700077882 */ /* 0x000fe20000000000 */
[----:B---3--:R-:W-:-:S04]  /*02d0*/  FADD R10, R2, -1 ;  /* 0xbf800000020a7421 */ /* 0x008fc80000000000 */
[----:B------:R-:W0:Y:S02]  /*02e0*/  F2F.F64.F32 R6, |R10| ;  /* 0x4000000a00067310 */ /* 0x000e240000201800 */
[----:B0-----:R-:W-:Y:S01]  /*02f0*/  DSETP.GEU.AND P0, PT, R6, UR6, PT ;  /* 0x0000000606007e2a */ /* 0x001fe2000bf0e000 */
[----:B----4-:R-:W-:-:S04]  /*0300*/  FADD R6, -R5, 1 ;  /* 0x3f80000005067421 */ /* 0x010fc80000000100 */
[----:B------:R-:W-:Y:S01]  /*0310*/  FMUL R11, R5, R6 ;  /* 0x00000006050b7220 */ /* 0x000fe20000400000 */
[----:B--2---:R-:W-:-:S08]  /*0320*/  IMAD.WIDE R6, R0, 0x4, R8 ;  /* 0x0000000400067825 */ /* 0x004fd000078e0208 */
[----:B------:R-:W-:-:S05]  /*0330*/  @P0 FMUL R11, R2, -R5 ;  /* 0x80000005020b0220 */ /* 0x000fca0000400000 */
[----:B------:R-:W-:Y:S01]  /*0340*/  STG.E desc[UR4][R6.64], R11 ;  /* 0x0000000b06007986 */ /* 0x000fe2000c101904 */
[----:B------:R-:W-:Y:S05]  /*0350*/  EXIT ;  /* 0x000000000000794d */ /* 0x000fea0003800000 */
.L_x_173:
[----:B------:R-:W0:Y:S02]  /*0360*/  LDC.64 R2, c[0x0][0x3a0] ;  /* 0x0000e800ff027b82 */ /* 0x000e240000000a00 */
[----:B0-----:R-:W-:-:S05]  /*0370*/  IMAD.WIDE R2, R0, 0x4, R2 ;  /* 0x0000000400027825 */ /* 0x001fca00078e0202 */
[----:B------:R-:W-:Y:S01]  /*0380*/  STG.E desc[UR4][R2.64], R5 ;  /* 0x0000000502007986 */ /* 0x000fe2000c101904 */
[----:B------:R-:W-:Y:S05]  /*0390*/  EXIT ;  /* 0x000000000000794d */ /* 0x000fea0003800000 */
.L_x_174:
        /* <DEDUP_REMOVED lines=14> */
.L_x_306:


//--------------------- .text.ComputeSoftmaxWithHierarchy --------------------------
	.section	.text.ComputeSoftmaxWithHierarchy,"ax",@progbits
	.align	128
        .global         ComputeSoftmaxWithHierarchy
        .type           ComputeSoftmaxWithHierarchy,@function
        .size           ComputeSoftmaxWithHierarchy,(.L_x_285 - ComputeSoftmaxWithHierarchy)
        .other          ComputeSoftmaxWithHierarchy,@"STO_CUDA_ENTRY STV_DEFAULT"
ComputeSoftmaxWithHierarchy:
.text.ComputeSoftmaxWithHierarchy:
[----:B------:R-:W0:Y:S01]  /*0000*/  LDC R1, c[0x0][0x37c] ;  /* 0x0000df00ff017b82 */ /* 0x000e220000000800 */
[----:B------:R-:W1:Y:S01]  /*0010*/  S2R R3, SR_TID.X ;  /* 0x0000000000037919 */ /* 0x000e620000002100 */
[----:B------:R-:W2:Y:S06]  /*0020*/  LDCU UR5, c[0x0][0x2fc] ;  /* 0x00005f80ff0577ac */ /* 0x000eac0008000800 */
[----:B------:R-:W1:Y:S01]  /*0030*/  S2UR UR6, SR_CTAID.X ;  /* 0x00000000000679c3 */ /* 0x000e620000002500 */
[----:B0-----:R-:W-:Y:S01]  /*0040*/  VIADD R1, R1, 0xfffffff8 ;  /* 0xfffffff801017836 */ /* 0x001fe20000000000 */
[----:B------:R-:W0:Y:S01]  /*0050*/  LDCU UR7, c[0x0][0x380] ;  /* 0x00007000ff0777ac */ /* 0x000e220008000800 */
[----:B------:R-:W3:Y:S05]  /*0060*/  LDCU UR4, c[0x0][0x2f8] ;  /* 0x00005f00ff0477ac */ /* 0x000eea0008000800 */
[----:B------:R-:W1:Y:S01]  /*0070*/  LDC R0, c[0x0][0x360] ;  /* 0x0000d800ff007b82 */ /* 0x000e620000000800 */
[----:B---3--:R-:W-:-:S05]  /*0080*/  IADD3 R10, P1, PT, R1, UR4, RZ ;  /* 0x00000004010a7c10 */ /* 0x008fca000ff3e0ff */
[----:B--2---:R-:W-:Y:S02]  /*0090*/  IMAD.X R11, RZ, RZ, UR5, P1 ;  /* 0x00000005ff0b7e24 */ /* 0x004fe400088e06ff */
[----:B-1----:R-:W-:-:S05]  /*00a0*/  IMAD R0, R0, UR6, R3 ;  /* 0x0000000600007c24 */ /* 0x002fca000f8e0203 */
[----:B0-----:R-:W-:-:S13]  /*00b0*/  ISETP.GE.AND P0, PT, R0, UR7, PT ;  /* 0x0000000700007c0c */ /* 0x001fda000bf06270 */
[----:B------:R-:W-:Y:S05]  /*00c0*/  @P0 EXIT ;  /* 0x000000000000094d */ /* 0x000fea0003800000 */
[----:B------:R-:W0:Y:S01]  /*00d0*/  LDC.64 R6, c[0x0][0x390] ;  /* 0x0000e400ff067b82 */ /* 0x000e220000000a00 */
[----:B------:R-:W1:Y:S01]  /*00e0*/  LDCU UR4, c[0x0][0x384] ;  /* 0x00007080ff0477ac */ /* 0x000e620008000800 */
[----:B------:R2:W-:Y:S01]  /*00f0*/  STL [R1], RZ ;  /* 0x000000ff01007387 */ /* 0x0005e20000100800 */
[----:B------:R-:W-:Y:S01]  /*0100*/  MOV R20, 0x1a0 ;  /* 0x000001a000147802 */ /* 0x000fe20000000f00 */
[----:B------:R-:W-:Y:S01]  /*0110*/  IMAD.MOV.U32 R21, RZ, RZ, 0x0 ;  /* 0x00000000ff157424 */ /* 0x000fe200078e00ff */
[----:B------:R-:W3:Y:S01]  /*0120*/  LDCU.64 UR6, c[0x0][0x388] ;  /* 0x00007100ff0677ac */ /* 0x000ee20008000a00 */
[----:B------:R-:W4:Y:S01]  /*0130*/  LDCU UR5, c[0x0][0x384] ;  /* 0x00007080ff0577ac */ /* 0x000f220008000800 */
[----:B-1----:R-:W-:Y:S02]  /*0140*/  IMAD R0, R0, UR4, RZ ;  /* 0x0000000400007c24 */ /* 0x002fe4000f8e02ff */
[----:B---3--:R-:W-:Y:S01]  /*0150*/  IMAD.U32 R4, RZ, RZ, UR6 ;  /* 0x00000006ff047e24 */ /* 0x008fe2000f8e00ff */
[----:B------:R-:W-:Y:S01]  /*0160*/  MOV R5, UR7 ;  /* 0x0000000700057c02 */ /* 0x000fe20008000f00 */
[----:B0-----:R-:W-:-:S04]  /*0170*/  IMAD.WIDE R6, R0, 0x4, R6 ;  /* 0x0000000400067825 */ /* 0x001fc800078e0206 */
[----:B--2-4-:R-:W-:-:S07]  /*0180*/  IMAD.U32 R8, RZ, RZ, UR5 ;  /* 0x00000005ff087e24 */ /* 0x014fce000f8e00ff */
[----:B------:R-:W-:Y:S05]  /*0190*/  CALL.REL.NOINC `($ComputeSoftmaxWithHierarchy$SoftmaxWithHierarchy) ;  /* 0x0000000000047944 */ /* 0x000fea0003c00000 */
[----:B------:R-:W-:Y:S05]  /*01a0*/  EXIT ;  /* 0x000000000000794d */ /* 0x000fea0003800000 */
        .type           $ComputeSoftmaxWithHierarchy$SoftmaxWithHierarchy,@function
        .size           $ComputeSoftmaxWithHierarchy$SoftmaxWithHierarchy,($__internal_3_$__cuda_sm3x_div_rn_noftz_f32_slowpath - $ComputeSoftmaxWithHierarchy$SoftmaxWithHierarchy)
$ComputeSoftmaxWithHierarchy$SoftmaxWithHierarchy:
[----:B------:R-:W-:-:S05]  /*01b0*/  VIADD R1, R1, 0xffffff68 ;  /* 0xffffff6801017836 */ /* 0x000fca0000000000 */
[----:B------:R-:W-:Y:S04]  /*01c0*/  STL [R1+0x90], R53 ;  /* 0x0000903501007387 */ /* 0x000fe80000100800 */
        /* <DEDUP_REMOVED lines=15> */
[----:B------:R0:W-:Y:S04]  /*02c0*/  STL [R1+0x34], R18 ;  /* 0x0000341201007387 */ /* 0x0001e80000100800 */
[----:B------:R1:W-:Y:S04]  /*02d0*/  STL [R1+0x30], R17 ;  /* 0x0000301101007387 */ /* 0x0003e80000100800 */
[----:B------:R2:W-:Y:S01]  /*02e0*/  STL [R1+0x2c], R16 ;  /* 0x00002c1001007387 */ /* 0x0005e20000100800 */
[----:B0-----:R-:W0:Y:S05]  /*02f0*/  BMOV.32.CLEAR R18, B9 ;  /* 0x0000000009127355 */ /* 0x001e2a0000100000 */
[----:B------:R3:W-:Y:S01]  /*0300*/  STL [R1+0x28], R2 ;  /* 0x0000280201007387 */ /* 0x0007e20000100800 */
[----:B-1----:R-:W1:Y:S05]  /*0310*/  BMOV.32.CLEAR R17, B8 ;  /* 0x0000000008117355 */ /* 0x002e6a0000100000 */
[----:B--2---:R-:W2:Y:S05]  /*0320*/  BMOV.32.CLEAR R16, B7 ;  /* 0x0000000007107355 */ /* 0x004eaa0000100000 */
[----:B---3--:R-:W3:Y:S05]  /*0330*/  BMOV.32.CLEAR R2, B6 ;  /* 0x0000000006027355 */ /* 0x008eea0000100000 */
[----:B------:R-:W-:Y:S01]  /*0340*/  BSSY.RECONVERGENT B9, `(.L_x_175) ;  /* 0x00002af000097945 */ /* 0x000fe20003800200 */
[----:B------:R4:W-:Y:S04]  /*0350*/  STL [R1+0x80], R45 ;  /* 0x0000802d01007387 */ /* 0x0009e80000100800 */
[----:B------:R5:W-:Y:S04]  /*0360*/  STL [R1+0x7c], R44 ;  /* 0x00007c2c01007387 */ /* 0x000be80000100800 */
[----:B------:R0:W-:Y:S01]  /*0370*/  STL [R1+0x78], R39 ;  /* 0x0000782701007387 */ /* 0x0001e20000100800 */
[----:B----4-:R-:W-:-:S03]  /*0380*/  IMAD.MOV.U32 R45, RZ, RZ, R5 ;  /* 0x000000ffff2d7224 */ /* 0x010fc600078e0005 */
[----:B------:R4:W-:Y:S01]  /*0390*/  STL [R1+0x74], R38 ;  /* 0x0000742601007387 */ /* 0x0009e20000100800 */
[----:B-----5:R-:W-:-:S03]  /*03a0*/  IMAD.MOV.U32 R44, RZ, RZ, R4 ;  /* 0x000000ffff2c7224 */ /* 0x020fc600078e0004 */
[----:B------:R5:W-:Y:S01]  /*03b0*/  STL [R1+0x50], R25 ;  /* 0x0000501901007387 */ /* 0x000be20000100800 */
[----:B0-----:R-:W-:-:S03]  /*03c0*/  IMAD.MOV.U32 R39, RZ, RZ, R7 ;  /* 0x000000ffff277224 */ /* 0x001fc600078e0007 */
[----:B------:R0:W-:Y:S01]  /*03d0*/  STL [R1+0x4c], R24 ;  /* 0x00004c1801007387 */ /* 0x0001e20000100800 */
[----:B----4-:R-:W-:-:S03]  /*03e0*/  MOV R38, R6 ;  /* 0x0000000600267202 */ /* 0x010fc60000000f00 */
[----:B------:R4:W-:Y:S01]  /*03f0*/  STL [R1+0x48], R23 ;  /* 0x0000481701007387 */ /* 0x0009e20000100800 */
[----:B-----5:R-:W-:Y:S02]  /*0400*/  IMAD.MOV.U32 R25, RZ, RZ, R8 ;  /* 0x000000ffff197224 */ /* 0x020fe400078e0008 */
[----:B0-----:R-:W-:Y:S01]  /*0410*/  IMAD.MOV.U32 R24, RZ, RZ, R10 ;  /* 0x000000ffff187224 */ /* 0x001fe200078e000a */
[----:B----4-:R-:W-:Y:S01]  /*0420*/  MOV R23, R11 ;  /* 0x0000000b00177202 */ /* 0x010fe20000000f00 */
[----:B------:R-:W0:Y:S02]  /*0430*/  LDCU UR4, c[0x0][0x2f8] ;  /* 0x00005f00ff0477ac */ /* 0x000e240008000800 */
[----:B0-----:R-:W-:-:S05]  /*0440*/  VIADD R22, R24, -UR4 ;  /* 0x8000000418167c36 */ /* 0x001fca0008000000 */
[----:B------:R-:W4:Y:S01]  /*0450*/  LDL R7, [R22] ;  /* 0x0000000016077983 */ /* 0x000f220000100800 */
[----:B------:R-:W0:Y:S02]  /*0460*/  LDC.64 R46, c[0x0][0x358] ;  /* 0x0000d600ff2e7b82 */ /* 0x000e240000000a00 */
[----:B0-----:R-:W-:Y:S02]  /*0470*/  R2UR UR6, R46 ;  /* 0x000000002e0672ca */ /* 0x001fe400000e0000 */
[----:B------:R-:W-:Y:S01]  /*0480*/  R2UR UR7, R47 ;  /* 0x000000002f0772ca */ /* 0x000fe200000e0000 */
[----:B----4-:R-:W-:-:S12]  /*0490*/  IMAD.WIDE R4, R7, 0x4, R44 ;  /* 0x0000000407047825 */ /* 0x010fd800078e022c */
[----:B------:R-:W4:Y:S01]  /*04a0*/  LDG.E R5, desc[UR6][R4.64] ;  /* 0x0000000604057981 */ /* 0x000f22000c1e1900 */
[----:B------:R-:W0:Y:S01]  /*04b0*/  LDCU UR5, c[0x0][0x2fc] ;  /* 0x00005f80ff0577ac */ /* 0x000e220008000800 */
[----:B------:R-:W-:Y:S01]  /*04c0*/  IADD3 R26, P1, PT, R1, UR4, RZ ;  /* 0x00000004011a7c10 */ /* 0x000fe2000ff3e0ff */
[----:B------:R-:W-:Y:S04]  /*04d0*/  BSSY.RECONVERGENT B6, `(.L_x_176) ;  /* 0x0000016000067945 */ /* 0x000fe80003800200 */
[----:B0-----:R-:W-:Y:S02]  /*04e0*/  IMAD.X R27, RZ, RZ, UR5, P1 ;  /* 0x00000005ff1b7e24 */ /* 0x001fe400088e06ff */
[----:B----4-:R-:W-:-:S06]  /*04f0*/  FADD R0, |R5|, 0.5 ;  /* 0x3f00000005007421 */ /* 0x010fcc0000000200 */
[----:B------:R-:W0:Y:S02]  /*0500*/  F2I.TRUNC.NTZ R0, R0 ;  /* 0x0000000000007305 */ /* 0x000e24000020f100 */
[----:B0-----:R-:W-:-:S05]  /*0510*/  IMAD.HI R3, R0, 0x66666667, RZ ;  /* 0x6666666700037827 */ /* 0x001fca00078e02ff */
[----:B------:R-:W-:-:S04]  /*0520*/  SHF.R.U32.HI R6, RZ, 0x1f, R3 ;  /* 0x0000001fff067819 */ /* 0x000fc80000011603 */
[----:B------:R-:W-:Y:S02]  /*0530*/  LEA.HI.SX32 R6, R3, R6, 0x1e ;  /* 0x0000000603067211 */ /* 0x000fe400078ff2ff */
[C---:B------:R-:W-:Y:S02]  /*0540*/  IADD3 R3, PT, PT, R7.reuse, 0x1, RZ ;  /* 0x0000000107037810 */ /* 0x040fe40007ffe0ff */
[----:B------:R-:W-:Y:S01]  /*0550*/  I2FP.F32.S32 R19, R6 ;  /* 0x0000000600137245 */ /* 0x000fe20000201400 */
[----:B------:R-:W-:Y:S02]  /*0560*/  IMAD.WIDE R6, R7, 0x4, R38 ;  /* 0x0000000407067825 */ /* 0x000fe400078e0226 */
[----:B------:R0:W-:Y:S03]  /*0570*/  STL [R22], R3 ;  /* 0x0000000316007387 */ /* 0x0001e60000100800 */
[----:B------:R-:W4:Y:S01]  /*0580*/  F2I.TRUNC.NTZ R19, R19 ;  /* 0x0000001300137305 */ /* 0x000f22000020f100 */
[----:B------:R0:W-:Y:S01]  /*0590*/  STG.E desc[UR6][R6.64], R5 ;  /* 0x0000000506007986 */ /* 0x0001e2000c101906 */
[----:B----4-:R-:W-:-:S13]  /*05a0*/  ISETP.GE.AND P0, PT, R19, 0xb, PT ;  /* 0x0000000b1300780c */ /* 0x010fda0003f06270 */
[----:B0123--:R-:W-:Y:S05]  /*05b0*/  @!P0 BRA `(.L_x_177) ;  /* 0x00000000001c8947 */ /* 0x00ffea0003800000 */
[----:B------:R-:W-:Y:S01]  /*05c0*/  MOV R0, 0x0 ;  /* 0x0000000000007802 */ /* 0x000fe20000000f00 */
[----:B------:R-:W-:-:S03]  /*05d0*/  IMAD.WIDE.U32 R4, R19, 0x4, RZ ;  /* 0x0000000413047825 */ /* 0x000fc600078e00ff */
[----:B------:R0:W1:Y:S04]  /*05e0*/  LDC.64 R6, c[0x4][R0] ;  /* 0x0100000000067b82 */ /* 0x0000680000000a00 */
[----:B------:R-:W-:-:S07]  /*05f0*/  LEPC R20, `(.L_x_178) ;  /* 0x000000001014794e */ /* 0x000fce0000000000 */
[----:B01----:R-:W-:Y:S05]  /*0600*/  CALL.ABS.NOINC R6 ;  /* 0x0000000006007343 */ /* 0x003fea0003c00000 */
.L_x_178:
[----:B------:R-:W-:Y:S02]  /*0610*/  IMAD.MOV.U32 R26, RZ, RZ, R4 ;  /* 0x000000ffff1a7224 */ /* 0x000fe400078e0004 */
[----:B------:R-:W-:-:S07]  /*0620*/  IMAD.MOV.U32 R27, RZ, RZ, R5 ;  /* 0x000000ffff1b7224 */ /* 0x000fce00078e0005 */
.L_x_177:
[----:B------:R-:W-:Y:S05]  /*0630*/  BSYNC.RECONVERGENT B6 ;  /* 0x0000000000067941 */ /* 0x000fea0003800200 */
.L_x_176:
[----:B------:R-:W-:Y:S01]  /*0640*/  ISETP.GE.AND P1, PT, R19, 0x1, PT ;  /* 0x000000011300780c */ /* 0x000fe20003f26270 */
[----:B------:R-:W-:Y:S01]  /*0650*/  BSSY.RECONVERGENT B8, `(.L_x_179) ;  /* 0x000015e000087945 */ /* 0x000fe20003800200 */
[----:B------:R-:W-:Y:S01]  /*0660*/  HFMA2 R36, -RZ, RZ, -25.71875, 3664 ;  /* 0xce6e6b28ff247431 */ /* 0x000fe200000001ff */
[----:B------:R-:W-:-:S10]  /*0670*/  PLOP3.LUT P0, PT, PT, PT, PT, 0x80, 0x8 ;  /* 0x000000000008781c */ /* 0x000fd40003f0f070 */
[----:B------:R-:W-:Y:S05]  /*0680*/  @!P1 BRA `(.L_x_180) ;  /* 0x0000001400689947 */ /* 0x000fea0003800000 */
[----:B------:R-:W-:Y:S01]  /*0690*/  ISETP.GE.U32.AND P0, PT, R19, 0x4, PT ;  /* 0x000000041300780c */ /* 0x000fe20003f06070 */
[----:B------:R-:W-:Y:S01]  /*06a0*/  BSSY.RECONVERGENT B7, `(.L_x_181) ;  /* 0x000010a000077945 */ /* 0x000fe20003800200 */
[----:B------:R-:W-:Y:S01]  /*06b0*/  IMAD.MOV.U32 R36, RZ, RZ, -0x319194d8 ;  /* 0xce6e6b28ff247424 */ /* 0x000fe200078e00ff */
[----:B------:R-:W-:Y:S01]  /*06c0*/  PRMT R31, RZ, 0x7610, R31 ;  /* 0x00007610ff1f7816 */ /* 0x000fe2000000001f */
[----:B------:R-:W-:-:S09]  /*06d0*/  IMAD.MOV.U32 R29, RZ, RZ, RZ ;  /* 0x000000ffff1d7224 */ /* 0x000fd200078e00ff */
[----:B------:R-:W-:Y:S05]  /*06e0*/  @!P0 BRA `(.L_x_182) ;  /* 0x0000001000148947 */ /* 0x000fea0003800000 */
[----:B------:R-:W-:Y:S01]  /*06f0*/  LOP3.LUT R29, R19, 0x7ffffffc, RZ, 0xc0, !PT ;  /* 0x7ffffffc131d7812 */ /* 0x000fe200078ec0ff */
[----:B------:R-:W-:Y:S01]  /*0700*/  IMAD.MOV.U32 R36, RZ, RZ, -0x319194d8 ;  /* 0xce6e6b28ff247424 */ /* 0x000fe200078e00ff */
[----:B------:R-:W-:Y:S02]  /*0710*/  IADD3 R52, P0, PT, R26, 0x8, RZ ;  /* 0x000000081a347810 */ /* 0x000fe40007f1e0ff */
[----:B------:R-:W-:Y:S01]  /*0720*/  PRMT R31, RZ, 0x7610, R31 ;  /* 0x00007610ff1f7816 */ /* 0x000fe2000000001f */
[----:B------:R-:W-:Y:S01]  /*0730*/  IMAD.MOV R28, RZ, RZ, -R29 ;  /* 0x000000ffff1c7224 */ /* 0x000fe200078e0a1d */
[----:B------:R-:W-:-:S09]  /*0740*/  IADD3.X R53, PT, PT, RZ, R27, RZ, P0, !PT ;  /* 0x0000001bff357210 */ /* 0x000fd200007fe4ff */
.L_x_195:
[----:B------:R-:W2:Y:S01]  /*0750*/  LDL R3, [R22] ;  /* 0x0000000016037983 */ /* 0x000ea20000100800 */
[----:B------:R-:W-:Y:S01]  /*0760*/  R2UR UR4, R46 ;  /* 0x000000002e0472ca */ /* 0x000fe200000e0000 */
[----:B------:R-:W-:Y:S01]  /*0770*/  IMAD.MOV.U32 R6, RZ, RZ, R44 ;  /* 0x000000ffff067224 */ /* 0x000fe200078e002c */
[----:B------:R-:W-:Y:S01]  /*0780*/  R2UR UR5, R47 ;  /* 0x000000002f0572ca */ /* 0x000fe200000e0000 */
[----:B------:R-:W-:Y:S02]  /*0790*/  IMAD.MOV.U32 R7, RZ, RZ, R45 ;  /* 0x000000ffff077224 */ /* 0x000fe400078e002d */
[----:B--2---:R-:W-:-:S10]  /*07a0*/  IMAD.WIDE R4, R3, 0x4, R6 ;  /* 0x0000000403047825 */ /* 0x004fd400078e0206 */
[----:B------:R-:W2:Y:S01]  /*07b0*/  LDG.E R4, desc[UR4][R4.64] ;  /* 0x0000000404047981 */ /* 0x000ea2000c1e1900 */
[----:B------:R-:W-:Y:S01]  /*07c0*/  IADD3 R28, PT, PT, R28, 0x4, RZ ;  /* 0x000000041c1c7810 */ /* 0x000fe20007ffe0ff */
[----:B------:R-:W-:Y:S03]  /*07d0*/  BSSY.RECONVERGENT B6, `(.L_x_183) ;  /* 0x0000038000067945 */ /* 0x000fe60003800200 */
[----:B------:R-:W-:-:S04]  /*07e0*/  ISETP.NE.AND P1, PT, R28, RZ, PT ;  /* 0x000000ff1c00720c */ /* 0x000fc80003f25270 */
[----:B------:R-:W-:Y:S02]  /*07f0*/  P2R R30, PR, RZ, 0x2 ;  /* 0x00000002ff1e7803 */ /* 0x000fe40000000000 */
[----:B--2---:R-:W-:-:S13]  /*0800*/  FSETP.GEU.AND P0, PT, |R4|, 5, PT ;  /* 0x40a000000400780b */ /* 0x004fda0003f0e200 */
[----:B------:R-:W-:Y:S05]  /*0810*/  @P0 BRA `(.L_x_184) ;  /* 0x0000000000a40947 */ /* 0x000fea0003800000 */
[C---:B------:R-:W-:Y:S01]  /*0820*/  R2UR UR4, R46.reuse ;  /* 0x000000002e0472ca */ /* 0x040fe200000e0000 */
[----:B------:R-:W-:Y:S01]  /*0830*/  IMAD.MOV.U32 R4, RZ, RZ, R38 ;  /* 0x000000ffff047224 */ /* 0x000fe200078e0026 */
[C---:B------:R-:W-:Y:S01]  /*0840*/  R2UR UR5, R47.reuse ;  /* 0x000000002f0572ca */ /* 0x040fe200000e0000 */
[----:B------:R-:W-:Y:S01]  /*0850*/  IMAD.MOV.U32 R5, RZ, RZ, R39 ;  /* 0x000000ffff057224 */ /* 0x000fe200078e0027 */
[----:B------:R-:W-:Y:S02]  /*0860*/  R2UR UR6, R46 ;  /* 0x000000002e0672ca */ /* 0x000fe400000e0000 */
[----:B------:R-:W-:Y:S01]  /*0870*/  R2UR UR7, R47 ;  /* 0x000000002f0772ca */ /* 0x000fe200000e0000 */
[----:B------:R-:W-:-:S08]  /*0880*/  IMAD.WIDE R4, R3, 0x4, R4 ;  /* 0x0000000403047825 */ /* 0x000fd000078e0204 */
[----:B------:R-:W2:Y:S04]  /*0890*/  LDG.E R5, desc[UR4][R4.64] ;  /* 0x0000000404057981 */ /* 0x000ea8000c1e1900 */
[----:B------:R0:W-:Y:S04]  /*08a0*/  ST.E desc[UR6][R52.64+-0x8], R3 ;  /* 0xfffff80334007985 */ /* 0x0001e8000c101906 */
[----:B------:R-:W3:Y:S01]  /*08b0*/  LDL R9, [R22] ;  /* 0x0000000016097983 */ /* 0x000ee20000100800 */
[----:B------:R-:W-:Y:S02]  /*08c0*/  MOV R31, 0x1 ;  /* 0x00000001001f7802 */ /* 0x000fe40000000f00 */
[----:B--2---:R-:W-:Y:S01]  /*08d0*/  FMNMX R36, R36, R5, !PT ;  /* 0x0000000524247209 */ /* 0x004fe20007800000 */
[----:B---3--:R-:W-:-:S05]  /*08e0*/  VIADD R0, R9, 0x1 ;  /* 0x0000000109007836 */ /* 0x008fca0000000000 */
[----:B------:R0:W-:Y:S01]  /*08f0*/  STL [R22], R0 ;  /* 0x0000000016007387 */ /* 0x0001e20000100800 */
[----:B------:R-:W-:-:S13]  /*0900*/  ISETP.GE.AND P0, PT, R0, R25, PT ;  /* 0x000000190000720c */ /* 0x000fda0003f06270 */
[----:B0-----:R-:W-:Y:S05]  /*0910*/  @P0 BRA `(.L_x_185) ;  /* 0x00000000008c0947 */ /* 0x001fea0003800000 */
[----:B------:R-:W-:Y:S01]  /*0920*/  R2UR UR4, R46 ;  /* 0x000000002e0472ca */ /* 0x000fe200000e0000 */
[----:B------:R-:W-:Y:S01]  /*0930*/  IMAD.WIDE R4, R9, 0x4, R6 ;  /* 0x0000000409047825 */ /* 0x000fe200078e0206 */
[----:B------:R-:W-:-:S13]  /*0940*/  R2UR UR5, R47 ;  /* 0x000000002f0572ca */ /* 0x000fda00000e0000 */
[----:B------:R-:W2:Y:S02]  /*0950*/  LDG.E R4, desc[UR4][R4.64+0x4] ;  /* 0x0000040404047981 */ /* 0x000ea4000c1e1900 */
[----:B--2---:R-:W-:-:S13]  /*0960*/  FSETP.GT.AND P0, PT, R4, 5, PT ;  /* 0x40a000000400780b */ /* 0x004fda0003f04000 */
[----:B------:R-:W-:Y:S05]  /*0970*/  @!P0 BRA `(.L_x_185) ;  /* 0x0000000000748947 */ /* 0x000fea0003800000 */
[----:B------:R-:W-:-:S06]  /*0980*/  FADD R0, R4, 0.10000000149011611938 ;  /* 0x3dcccccd04007421 */ /* 0x000fcc0000000000 */
[----:B------:R-:W0:Y:S02]  /*0990*/  F2I.TRUNC.NTZ R0, R0 ;  /* 0x0000000000007305 */ /* 0x000e24000020f100 */
[----:B0-----:R-:W-:-:S05]  /*09a0*/  IMAD.HI R3, R0, 0x66666667, RZ ;  /* 0x6666666700037827 */ /* 0x001fca00078e02ff */
[----:B------:R-:W-:-:S04]  /*09b0*/  SHF.R.U32.HI R4, RZ, 0x1f, R3 ;  /* 0x0000001fff047819 */ /* 0x000fc80000011603 */
[----:B------:R-:W-:-:S05]  /*09c0*/  LEA.HI.SX32 R3, R3, R4, 0x1e ;  /* 0x0000000403037211 */ /* 0x000fca00078ff2ff */
[----:B------:R-:W-:-:S05]  /*09d0*/  IMAD R3, R3, -0xa, R0 ;  /* 0xfffffff603037824 */ /* 0x000fca00078e0200 */
[----:B------:R-:W-:-:S13]  /*09e0*/  ISETP.NE.AND P0, PT, R3, 0x1, PT ;  /* 0x000000010300780c */ /* 0x000fda0003f05270 */
[----:B------:R-:W-:Y:S05]  /*09f0*/  @P0 BRA `(.L_x_185) ;  /* 0x0000000000540947 */ /* 0x000fea0003800000 */
[----:B------:R-:W-:Y:S02]  /*0a00*/  HFMA2 R21, -RZ, RZ, 0, 0 ;  /* 0x00000000ff157431 */ /* 0x000fe400000001ff */
[----:B------:R-:W-:Y:S01]  /*0a10*/  IMAD.MOV.U32 R4, RZ, RZ, R44 ;  /* 0x000000ffff047224 */ /* 0x000fe200078e002c */
[----:B------:R-:W-:Y:S01]  /*0a20*/  MOV R7, R39 ;  /* 0x0000002700077202 */ /* 0x000fe20000000f00 */
[----:B------:R-:W-:Y:S01]  /*0a30*/  IMAD.MOV.U32 R5, RZ, RZ, R45 ;  /* 0x000000ffff057224 */ /* 0x000fe200078e002d */
[----:B------:R-:W-:Y:S01]  /*0a40*/  MOV R20, 0xaa0 ;  /* 0x00000aa000147802 */ /* 0x000fe20000000f00 */
[----:B------:R-:W-:Y:S02]  /*0a50*/  IMAD.MOV.U32 R6, RZ, RZ, R38 ;  /* 0x000000ffff067224 */ /* 0x000fe400078e0026 */
[----:B------:R-:W-:Y:S02]  /*0a60*/  IMAD.MOV.U32 R8, RZ, RZ, R25 ;  /* 0x000000ffff087224 */ /* 0x000fe400078e0019 */
[----:B------:R-:W-:-:S02]  /*0a70*/  IMAD.MOV.U32 R10, RZ, RZ, R24 ;  /* 0x000000ffff0a7224 */ /* 0x000fc400078e0018 */
[----:B------:R-:W-:-:S07]  /*0a80*/  IMAD.MOV.U32 R11, RZ, RZ, R23 ;  /* 0x000000ffff0b7224 */ /* 0x000fce00078e0017 */
[----:B------:R-:W-:Y:S05]  /*0a90*/  CALL.REL.NOINC `($ComputeSoftmaxWithHierarchy$SoftmaxWithHierarchy) ;  /* 0xfffffff400c47944 */ /* 0x000fea0003c3ffff */
[----:B------:R-:W-:Y:S05]  /*0aa0*/  BRA `(.L_x_185) ;  /* 0x0000000000287947 */ /* 0x000fea0003800000 */
.L_x_184:
        /* <DEDUP_REMOVED lines=10> */
.L_x_185:
[----:B------:R-:W-:Y:S05]  /*0b50*/  BSYNC.RECONVERGENT B6 ;  /* 0x0000000000067941 */ /* 0x000fea0003800200 */
.L_x_183:
[----:B------:R-:W2:Y:S01]  /*0b60*/  LDL R3, [R22] ;  /* 0x0000000016037983 */ /* 0x000ea20000100800 */
[----:B------:R-:W-:Y:S01]  /*0b70*/  R2UR UR4, R46 ;  /* 0x000000002e0472ca */ /* 0x000fe200000e0000 */
[----:B------:R-:W-:Y:S01]  /*0b80*/  IMAD.MOV.U32 R6, RZ, RZ, R44 ;  /* 0x000000ffff067224 */ /* 0x000fe200078e002c */
[----:B------:R-:W-:Y:S01]  /*0b90*/  R2UR UR5, R47 ;  /* 0x000000002f0572ca */ /* 0x000fe200000e0000 */
[----:B------:R-:W-:Y:S02]  /*0ba0*/  IMAD.MOV.U32 R7, RZ, RZ, R45 ;  /* 0x000000ffff077224 */ /* 0x000fe400078e002d */
[----:B--2---:R-:W-:-:S10]  /*0bb0*/  IMAD.WIDE R4, R3, 0x4, R6 ;  /* 0x0000000403047825 */ /* 0x004fd400078e0206 */
[----:B------:R-:W2:Y:S01]  /*0bc0*/  LDG.E R4, desc[UR4][R4.64] ;  /* 0x0000000404047981 */ /* 0x000ea2000c1e1900 */
[----:B------:R-:W-:Y:S01]  /*0bd0*/  BSSY.RECONVERGENT B6, `(.L_x_186) ;  /* 0x0000036000067945 */ /* 0x000fe20003800200 */
[----:B--2---:R-:W-:-:S13]  /*0be0*/  FSETP.GEU.AND P0, PT, |R4|, 5, PT ;  /* 0x40a000000400780b */ /* 0x004fda0003f0e200 */
[----:B------:R-:W-:Y:S05]  /*0bf0*/  @!P0 BRA `(.L_x_187) ;  /* 0x00000000002c8947 */ /* 0x000fea0003800000 */
[----:B------:R-:W-:Y:S01]  /*0c00*/  IMAD.MOV.U32 R4, RZ, RZ, R44 ;  /* 0x000000ffff047224 */ /* 0x000fe200078e002c */
[----:B------:R-:W-:Y:S01]  /*0c10*/  MOV R5, R45 ;  /* 0x0000002d00057202 */ /* 0x000fe20000000f00 */
[----:B------:R-:W-:Y:S01]  /*0c20*/  IMAD.MOV.U32 R6, RZ, RZ, R38 ;  /* 0x000000ffff067224 */ /* 0x000fe200078e0026 */
[----:B------:R-:W-:Y:S01]  /*0c30*/  MOV R10, R24 ;  /* 0x00000018000a7202 */ /* 0x000fe20000000f00 */
[----:B------:R-:W-:Y:S01]  /*0c40*/  IMAD.MOV.U32 R7, RZ, RZ, R39 ;  /* 0x000000ffff077224 */ /* 0x000fe200078e0027 */
[----:B------:R-:W-:Y:S01]  /*0c50*/  MOV R20, 0xca0 ;  /* 0x00000ca000147802 */ /* 0x000fe20000000f00 */
[----:B------:R-:W-:Y:S02]  /*0c60*/  IMAD.MOV.U32 R8, RZ, RZ, R25 ;  /* 0x000000ffff087224 */ /* 0x000fe400078e0019 */
[----:B------:R-:W-:Y:S02]  /*0c70*/  IMAD.MOV.U32 R11, RZ, RZ, R23 ;  /* 0x000000ffff0b7224 */ /* 0x000fe400078e0017 */
[----:B------:R-:W-:-:S07]  /*0c80*/  IMAD.MOV.U32 R21, RZ, RZ, 0x0 ;  /* 0x00000000ff157424 */ /* 0x000fce00078e00ff */
[----:B------:R-:W-:Y:S05]  /*0c90*/  CALL.REL.NOINC `($ComputeSoftmaxWithHierarchy$SoftmaxWithHierarchy) ;  /* 0xfffffff400447944 */ /* 0x000fea0003c3ffff */
[----:B------:R-:W-:Y:S05]  /*0ca0*/  BRA `(.L_x_188) ;  /* 0x0000000000a07947 */ /* 0x000fea0003800000 */
.L_x_187:
[C---:B------:R-:W-:Y:S01]  /*0cb0*/  R2UR UR4, R46.reuse ;  /* 0x000000002e0472ca */ /* 0x040fe200000e0000 */
[----:B------:R-:W-:Y:S01]  /*0cc0*/  IMAD.MOV.U32 R4, RZ, RZ, R38 ;  /* 0x000000ffff047224 */ /* 0x000fe200078e0026 */
[C---:B------:R-:W-:Y:S02]  /*0cd0*/  R2UR UR5, R47.reuse ;  /* 0x000000002f0572ca */ /* 0x040fe400000e0000 */
[----:B------:R-:W-:Y:S02]  /*0ce0*/  R2UR UR6, R46 ;  /* 0x000000002e0672ca */ /* 0x000fe400000e0000 */
[----:B------:R-:W-:Y:S02]  /*0cf0*/  R2UR UR7, R47 ;  /* 0x000000002f0772ca */ /* 0x000fe400000e0000 */
[----:B------:R-:W-:-:S03]  /*0d00*/  MOV R5, R39 ;  /* 0x0000002700057202 */ /* 0x000fc60000000f00 */
[----:B------:R-:W-:-:S06]  /*0d10*/  IMAD.WIDE R4, R3, 0x4, R4 ;  /* 0x0000000403047825 */ /* 0x000fcc00078e0204 */
[----:B------:R-:W2:Y:S04]  /*0d20*/  LDG.E R5, desc[UR4][R4.64] ;  /* 0x0000000404057981 */ /* 0x000ea8000c1e1900 */
[----:B------:R0:W-:Y:S04]  /*0d30*/  ST.E desc[UR6][R52.64+-0x4], R3 ;  /* 0xfffffc0334007985 */ /* 0x0001e8000c101906 */
[----:B------:R-:W3:Y:S01]  /*0d40*/  LDL R9, [R22] ;  /* 0x0000000016097983 */ /* 0x000ee20000100800 */
[----:B------:R-:W-:Y:S01]  /*0d50*/  IMAD.MOV.U32 R31, RZ, RZ, 0x1 ;  /* 0x00000001ff1f7424 */ /* 0x000fe200078e00ff */
        /* <DEDUP_REMOVED lines=29> */
.L_x_188:
[----:B------:R-:W-:Y:S05]  /*0f30*/  BSYNC.RECONVERGENT B6 ;  /* 0x0000000000067941 */ /* 0x000fea0003800200 */
.L_x_186:
[----:B------:R-:W2:Y:S01]  /*0f40*/  LDL R3, [R22] ;  /* 0x0000000016037983 */ /* 0x000ea20000100800 */
[----:B------:R-:W-:Y:S01]  /*0f50*/  R2UR UR4, R46 ;  /* 0x000000002e0472ca */ /* 0x000fe200000e0000 */
[----:B------:R-:W-:Y:S01]  /*0f60*/  IMAD.MOV.U32 R6, RZ, RZ, R44 ;  /* 0x000000ffff067224 */ /* 0x000fe200078e002c */
[----:B------:R-:W-:Y:S02]  /*0f70*/  R2UR UR5, R47 ;  /* 0x000000002f0572ca */ /* 0x000fe400000e0000 */
[----:B------:R-:W-:-:S03]  /*0f80*/  MOV R7, R45 ;  /* 0x0000002d00077202 */ /* 0x000fc60000000f00 */
[----:B--2---:R-:W-:-:S08]  /*0f90*/  IMAD.WIDE R4, R3, 0x4, R6 ;  /* 0x0000000403047825 */ /* 0x004fd000078e0206 */
[----:B------:R-:W2:Y:S01]  /*0fa0*/  LDG.E R4, desc[UR4][R4.64] ;  /* 0x0000000404047981 */ /* 0x000ea2000c1e1900 */
[----:B------:R-:W-:Y:S01]  /*0fb0*/  BSSY.RECONVERGENT B6, `(.L_x_189) ;  /* 0x0000036000067945 */ /* 0x000fe20003800200 */
[----:B--2---:R-:W-:-:S13]  /*0fc0*/  FSETP.GEU.AND P0, PT, |R4|, 5, PT ;  /* 0x40a000000400780b */ /* 0x004fda0003f0e200 */
[----:B------:R-:W-:Y:S05]  /*0fd0*/  @!P0 BRA `(.L_x_190) ;  /* 0x00000000002c8947 */ /* 0x000fea0003800000 */
        /* <DEDUP_REMOVED lines=11> */
.L_x_190:
        /* <DEDUP_REMOVED lines=40> */
.L_x_191:
[----:B------:R-:W-:Y:S05]  /*1310*/  BSYNC.RECONVERGENT B6 ;  /* 0x0000000000067941 */ /* 0x000fea0003800200 */
.L_x_189:
[----:B------:R-:W2:Y:S01]  /*1320*/  LDL R3, [R22] ;  /* 0x0000000016037983 */ /* 0x000ea20000100800 */
[----:B------:R-:W-:Y:S01]  /*1330*/  R2UR UR4, R46 ;  /* 0x000000002e0472ca */ /* 0x000fe200000e0000 */
[----:B------:R-:W-:Y:S01]  /*1340*/  IMAD.MOV.U32 R7, RZ, RZ, R45 ;  /* 0x000000ffff077224 */ /* 0x000fe200078e002d */
[----:B------:R-:W-:Y:S02]  /*1350*/  R2UR UR5, R47 ;  /* 0x000000002f0572ca */ /* 0x000fe400000e0000 */
[----:B------:R-:W-:-:S05]  /*1360*/  MOV R6, R44 ;  /* 0x0000002c00067202 */ /* 0x000fca0000000f00 */
[----:B--2---:R-:W-:-:S06]  /*1370*/  IMAD.WIDE R4, R3, 0x4, R6 ;  /* 0x0000000403047825 */ /* 0x004fcc00078e0206 */
        /* <DEDUP_REMOVED lines=8> */
[----:B------:R-:W-:Y:S01]  /*1400*/  MOV R8, R25 ;  /* 0x0000001900087202 */ /* 0x000fe20000000f00 */
[----:B------:R-:W-:Y:S01]  /*1410*/  IMAD.MOV.U32 R7, RZ, RZ, R39 ;  /* 0x000000ffff077224 */ /* 0x000fe200078e0027 */
[----:B------:R-:W-:Y:S01]  /*1420*/  MOV R20, 0x1460 ;  /* 0x0000146000147802 */ /* 0x000fe20000000f00 */
[----:B------:R-:W-:Y:S02]  /*1430*/  IMAD.MOV.U32 R10, RZ, RZ, R24 ;  /* 0x000000ffff0a7224 */ /* 0x000fe400078e0018 */
[----:B------:R-:W-:-:S07]  /*1440*/  IMAD.MOV.U32 R11, RZ, RZ, R23 ;  /* 0x000000ffff0b7224 */ /* 0x000fce00078e0017 */
[----:B------:R-:W-:Y:S05]  /*1450*/  CALL.REL.NOINC `($ComputeSoftmaxWithHierarchy$SoftmaxWithHierarchy) ;  /* 0xffffffec00547944 */ /* 0x000fea0003c3ffff */
[----:B------:R-:W-:Y:S05]  /*1460*/  BRA `(.L_x_194) ;  /* 0x0000000000a07947 */ /* 0x000fea0003800000 */
.L_x_193:
        /* <DEDUP_REMOVED lines=10> */
[----:B------:R-:W-:Y:S01]  /*1510*/  IMAD.MOV.U32 R31, RZ, RZ, 0x1 ;  /* 0x00000001ff1f7424 */ /* 0x000fe200078e00ff */
[----:B--2---:R-:W-:-:S02]  /*1520*/  FMNMX R36, R36, R5, !PT ;  /* 0x0000000524247209 */ /* 0x004fc40007800000 */
[----:B---3--:R-:W-:-:S04]  /*1530*/  IADD3 R0, PT, PT, R9, 0x1, RZ ;  /* 0x0000000109007810 */ /* 0x008fc80007ffe0ff */
[----:B------:R-:W-:Y:S01]  /*1540*/  ISETP.GE.AND P0, PT, R0, R25, PT ;  /* 0x000000190000720c */ /* 0x000fe20003f06270 */
[----:B------:R0:W-:-:S12]  /*1550*/  STL [R22], R0 ;  /* 0x0000000016007387 */ /* 0x0001d80000100800 */
        /* <DEDUP_REMOVED lines=25> */
.L_x_194:
[----:B------:R-:W-:Y:S05]  /*16f0*/  BSYNC.RECONVERGENT B6 ;  /* 0x0000000000067941 */ /* 0x000fea0003800200 */
.L_x_192:
[----:B------:R-:W-:Y:S02]  /*1700*/  ISETP.NE.AND P6, PT, R30, RZ, PT ;  /* 0x000000ff1e00720c */ /* 0x000fe40003fc5270 */
[----:B------:R-:W-:-:S05]  /*1710*/  IADD3 R52, P0, PT, R52, 0x10, RZ ;  /* 0x0000001034347810 */ /* 0x000fca0007f1e0ff */
[----:B------:R-:W-:-:S06]  /*1720*/  IMAD.X R53, RZ, RZ, R53, P0 ;  /* 0x000000ffff357224 */ /* 0x000fcc00000e0635 */
[----:B------:R-:W-:Y:S05]  /*1730*/  @P6 BRA `(.L_x_195) ;  /* 0xfffffff000046947 */ /* 0x000fea000383ffff */
.L_x_182:
[----:B------:R-:W-:Y:S05]  /*1740*/  BSYNC.RECONVERGENT B7 ;  /* 0x0000000000077941 */ /* 0x000fea0003800200 */
.L_x_181:
[----:B------:R-:W-:Y:S01]  /*1750*/  LOP3.LUT R30, R19, 0x3, RZ, 0xc0, !PT ;  /* 0x00000003131e7812 */ /* 0x000fe200078ec0ff */
[----:B------:R-:W-:Y:S03]  /*1760*/  BSSY.RECONVERGENT B7, `(.L_x_196) ;  /* 0x000004a000077945 */ /* 0x000fe60003800200 */
[----:B------:R-:W-:-:S13]  /*1770*/  ISETP.NE.AND P0, PT, R30, RZ, PT ;  /* 0x000000ff1e00720c */ /* 0x000fda0003f05270 */
[----:B------:R-:W-:Y:S05]  /*1780*/  @!P0 BRA `(.L_x_197) ;  /* 0x00000004001c8947 */ /* 0x000fea0003800000 */
[----:B------:R-:W-:-:S04]  /*1790*/  IMAD.WIDE.U32 R28, R29, 0x4, R26 ;  /* 0x000000041d1c7825 */ /* 0x000fc800078e001a */
[----:B------:R-:W-:-:S07]  /*17a0*/  IMAD.MOV R30, RZ, RZ, -R30 ;  /* 0x000000ffff1e7224 */ /* 0x000fce00078e0a1e */
.L_x_201:
[----:B------:R-:W2:Y:S01]  /*17b0*/  LDL R3, [R22] ;  /* 0x0000000016037983 */ /* 0x000ea20000100800 */
[----:B------:R-:W-:Y:S01]  /*17c0*/  R2UR UR4, R46 ;  /* 0x000000002e0472ca */ /* 0x000fe200000e0000 */
[----:B------:R-:W-:Y:S01]  /*17d0*/  IMAD.MOV.U32 R7, RZ, RZ, R45 ;  /* 0x000000ffff077224 */ /* 0x000fe200078e002d */
[----:B------:R-:W-:Y:S02]  /*17e0*/  R2UR UR5, R47 ;  /* 0x000000002f0572ca */ /* 0x000fe400000e0000 */
[----:B------:R-:W-:-:S05]  /*17f0*/  MOV R6, R44 ;  /* 0x0000002c00067202 */ /* 0x000fca0000000f00 */
[----:B--2---:R-:W-:-:S06]  /*1800*/  IMAD.WIDE R4, R3, 0x4, R6 ;  /* 0x0000000403047825 */ /* 0x004fcc00078e0206 */
[----:B------:R-:W2:Y:S01]  /*1810*/  LDG.E R4, desc[UR4][R4.64] ;  /* 0x0000000404047981 */ /* 0x000ea2000c1e1900 */
[----:B------:R-:W-:Y:S01]  /*1820*/  VIADD R30, R30, 0x1 ;  /* 0x000000011e1e7836 */ /* 0x000fe20000000000 */
[----:B------:R-:W-:Y:S04]  /*1830*/  BSSY.RECONVERGENT B6, `(.L_x_198) ;  /* 0x0000038000067945 */ /* 0x000fe80003800200 */
[----:B------:R-:W-:-:S04]  /*1840*/  ISETP.NE.AND P1, PT, R30, RZ, PT ;  /* 0x000000ff1e00720c */ /* 0x000fc80003f25270 */
[----:B------:R-:W-:Y:S02]  /*1850*/  P2R R37, PR, RZ, 0x2 ;  /* 0x00000002ff257803 */ /* 0x000fe40000000000 */
[----:B--2---:R-:W-:-:S13]  /*1860*/  FSETP.GEU.AND P0, PT, |R4|, 5, PT ;  /* 0x40a000000400780b */ /* 0x004fda0003f0e200 */
[----:B------:R-:W-:Y:S05]  /*1870*/  @!P0 BRA `(.L_x_199) ;  /* 0x00000000002c8947 */ /* 0x000fea0003800000 */
[----:B------:R-:W-:Y:S01]  /*1880*/  MOV R4, R44 ;  /* 0x0000002c00047202 */ /* 0x000fe20000000f00 */
[----:B------:R-:W-:Y:S01]  /*1890*/  IMAD.MOV.U32 R5, RZ, RZ, R45 ;  /* 0x000000ffff057224 */ /* 0x000fe200078e002d */
[----:B------:R-:W-:Y:S01]  /*18a0*/  MOV R7, R39 ;  /* 0x0000002700077202 */ /* 0x000fe20000000f00 */
[----:B------:R-:W-:Y:S01]  /*18b0*/  IMAD.MOV.U32 R6, RZ, RZ, R38 ;  /* 0x000000ffff067224 */ /* 0x000fe200078e0026 */
[----:B------:R-:W-:Y:S01]  /*18c0*/  MOV R11, R23 ;  /* 0x00000017000b7202 */ /* 0x000fe20000000f00 */
[----:B------:R-:W-:Y:S01]  /*18d0*/  IMAD.MOV.U32 R8, RZ, RZ, R25 ;  /* 0x000000ffff087224 */ /* 0x000fe200078e0019 */
[----:B------:R-:W-:Y:S01]  /*18e0*/  MOV R20, 0x1920 ;  /* 0x0000192000147802 */ /* 0x000fe20000000f00 */
[----:B------:R-:W-:Y:S02]  /*18f0*/  IMAD.MOV.U32 R10, RZ, RZ, R24 ;  /* 0x000000ffff0a7224 */ /* 0x000fe400078e0018 */
[----:B------:R-:W-:-:S07]  /*1900*/  IMAD.MOV.U32 R21, RZ, RZ, 0x0 ;  /* 0x00000000ff157424 */ /* 0x000fce00078e00ff */
[----:B------:R-:W-:Y:S05]  /*1910*/  CALL.REL.NOINC `($ComputeSoftmaxWithHierarchy$SoftmaxWithHierarchy) ;  /* 0xffffffe800247944 */ /* 0x000fea0003c3ffff */
[----:B------:R-:W-:Y:S05]  /*1920*/  BRA `(.L_x_200) ;  /* 0x0000000000a07947 */ /* 0x000fea0003800000 */
.L_x_199:
        /* <DEDUP_REMOVED lines=40> */
.L_x_200:
[----:B------:R-:W-:Y:S05]  /*1bb0*/  BSYNC.RECONVERGENT B6 ;  /* 0x0000000000067941 */ /* 0x000fea0003800200 */
.L_x_198:
[----:B------:R-:W-:Y:S02]  /*1bc0*/  ISETP.NE.AND P6, PT, R37, RZ, PT ;  /* 0x000000ff2500720c */ /* 0x000fe40003fc5270 */
[----:B------:R-:W-:-:S05]  /*1bd0*/  IADD3 R28, P0, PT, R28, 0x4, RZ ;  /* 0x000000041c1c7810 */ /* 0x000fca0007f1e0ff */
[----:B------:R-:W-:-:S06]  /*1be0*/  IMAD.X R29, RZ, RZ, R29, P0 ;  /* 0x000000ffff1d7224 */ /* 0x000fcc00000e061d */
[----:B------:R-:W-:Y:S05]  /*1bf0*/  @P6 BRA `(.L_x_201) ;  /* 0xfffffff800ec6947 */ /* 0x000fea000383ffff */
.L_x_197:
[----:B------:R-:W-:Y:S05]  /*1c00*/  BSYNC.RECONVERGENT B7 ;  /* 0x0000000000077941 */ /* 0x000fea0003800200 */
.L_x_196:
[----:B------:R-:W-:-:S04]  /*1c10*/  LOP3.LUT P0, RZ, R31, 0xff, RZ, 0xc0, !PT ;  /* 0x000000ff1fff7812 */ /* 0x000fc8000780c0ff */
[----:B------:R-:W-:-:S13]  /*1c20*/  PLOP3.LUT P0, PT, P0, PT, PT, 0x8, 0x80 ;  /* 0x000000000080781c */ /* 0x000fda000070e170 */
.L_x_180:
[----:B------:R-:W-:Y:S05]  /*1c30*/  BSYNC.RECONVERGENT B8 ;  /* 0x0000000000087941 */ /* 0x000fea0003800200 */
.L_x_179:
[----:B------:R-:W-:Y:S04]  /*1c40*/  BSSY.RECONVERGENT B8, `(.L_x_202) ;  /* 0x0000116000087945 */ /* 0x000fe80003800200 */
[----:B------:R-:W-:Y:S05]  /*1c50*/  @P0 BRA `(.L_x_203) ;  /* 0x0000001000500947 */ /* 0x000fea0003800000 */
[----:B------:R-:W-:Y:S01]  /*1c60*/  ISETP.GE.AND P0, PT, R19, 0x1, PT ;  /* 0x000000011300780c */ /* 0x000fe20003f06270 */
[----:B------:R-:W-:Y:S01]  /*1c70*/  BSSY.RECONVERGENT B0, `(.L_x_204) ;  /* 0x0000073000007945 */ /* 0x000fe20003800200 */
[----:B------:R-:W-:-:S11]  /*1c80*/  HFMA2 R22, -RZ, RZ, 0, 0 ;  /* 0x00000000ff167431 */ /* 0x000fd600000001ff */
[----:B------:R-:W-:Y:S05]  /*1c90*/  @!P0 BRA `(.L_x_205) ;  /* 0x0000000400c08947 */ /* 0x000fea0003800000 */
[C---:B------:R-:W-:Y:S01]  /*1ca0*/  ISETP.GE.U32.AND P1, PT, R19.reuse, 0x4, PT ;  /* 0x000000041300780c */ /* 0x040fe20003f26070 */
[----:B------:R-:W-:Y:S01]  /*1cb0*/  BSSY.RECONVERGENT B1, `(.L_x_206) ;  /* 0x0000050000017945 */ /* 0x000fe20003800200 */
[----:B------:R-:W-:Y:S01]  /*1cc0*/  LOP3.LUT R0, R19, 0x3, RZ, 0xc0, !PT ;  /* 0x0000000313007812 */ /* 0x000fe200078ec0ff */
[----:B------:R-:W-:Y:S02]  /*1cd0*/  IMAD.MOV.U32 R22, RZ, RZ, RZ ;  /* 0x000000ffff167224 */ /* 0x000fe400078e00ff */
[----:B------:R-:W-:Y:S01]  /*1ce0*/  IMAD.MOV.U32 R3, RZ, RZ, RZ ;  /* 0x000000ffff037224 */ /* 0x000fe200078e00ff */
[----:B------:R-:W-:-:S07]  /*1cf0*/  ISETP.NE.AND P0, PT, R0, RZ, PT ;  /* 0x000000ff0000720c */ /* 0x000fce0003f05270 */
[----:B------:R-:W-:Y:S06]  /*1d00*/  @!P1 BRA `(.L_x_207) ;  /* 0x0000000400289947 */ /* 0x000fec0003800000 */
[----:B------:R-:W-:Y:S02]  /*1d10*/  IADD3 R4, P1, PT, R26, 0x8, RZ ;  /* 0x000000081a047810 */ /* 0x000fe40007f3e0ff */
[----:B------:R-:W-:Y:S02]  /*1d20*/  LOP3.LUT R3, R19, 0x7ffffffc, RZ, 0xc0, !PT ;  /* 0x7ffffffc13037812 */ /* 0x000fe400078ec0ff */
[----:B------:R-:W-:Y:S01]  /*1d30*/  MOV R22, RZ ;  /* 0x000000ff00167202 */ /* 0x000fe20000000f00 */
[----:B------:R-:W-:Y:S02]  /*1d40*/  IMAD.X R5, RZ, RZ, R27, P1 ;  /* 0x000000ffff057224 */ /* 0x000fe400008e061b */
[----:B------:R-:W-:-:S07]  /*1d50*/  IMAD.MOV R8, RZ, RZ, -R3 ;  /* 0x000000ffff087224 */ /* 0x000fce00078e0a03 */
.L_x_208:
[----:B------:R-:W-:Y:S02]  /*1d60*/  R2UR UR4, R46 ;  /* 0x000000002e0472ca */ /* 0x000fe400000e0000 */
[----:B------:R-:W-:-:S13]  /*1d70*/  R2UR UR5, R47 ;  /* 0x000000002f0572ca */ /* 0x000fda00000e0000 */
[----:B0-----:R-:W2:Y:S01]  /*1d80*/  LD.E R11, desc[UR4][R4.64+-0x8] ;  /* 0xfffff804040b7980 */ /* 0x001ea2000c101900 */
[----:B------:R-:W-:Y:S01]  /*1d90*/  MOV R6, R38 ;  /* 0x0000002600067202 */ /* 0x000fe20000000f00 */
[----:B------:R-:W-:-:S04]  /*1da0*/  IMAD.MOV.U32 R7, RZ, RZ, R39 ;  /* 0x000000ffff077224 */ /* 0x000fc800078e0027 */
[----:B--2---:R-:W-:-:S05]  /*1db0*/  IMAD.WIDE R10, R11, 0x4, R6 ;  /* 0x000000040b0a7825 */ /* 0x004fca00078e0206 */
[----:B------:R-:W2:Y:S01]  /*1dc0*/  LDG.E R9, desc[UR4][R10.64] ;  /* 0x000000040a097981 */ /* 0x000ea2000c1e1900 */
[----:B------:R-:W-:Y:S02]  /*1dd0*/  HFMA2 R25, -RZ, RZ, 3.7421875, 0 ;  /* 0x437c0000ff197431 */ /* 0x000fe400000001ff */
[----:B------:R-:W-:Y:S01]  /*1de0*/  IMAD.MOV.U32 R28, RZ, RZ, 0x3bbb989d ;  /* 0x3bbb989dff1c7424 */ /* 0x000fe200078e00ff */
[----:B------:R-:W-:Y:S02]  /*1df0*/  R2UR UR6, R46 ;  /* 0x000000002e0672ca */ /* 0x000fe400000e0000 */
[----:B------:R-:W-:Y:S01]  /*1e00*/  R2UR UR7, R47 ;  /* 0x000000002f0772ca */ /* 0x000fe200000e0000 */
[----:B--2---:R-:W-:-:S04]  /*1e10*/  FADD R9, R9, -R36 ;  /* 0x8000002409097221 */ /* 0x004fc80000000000 */
[----:B------:R-:W-:-:S04]  /*1e20*/  FFMA.SAT R12, R9, R28, 0.5 ;  /* 0x3f000000090c7423 */ /* 0x000fc8000000201c */
[----:B------:R-:W-:-:S04]  /*1e30*/  FFMA.RM R12, R12, R25, 12582913 ;  /* 0x4b4000010c0c7423 */ /* 0x000fc80000004019 */
[C---:B------:R-:W-:Y:S01]  /*1e40*/  FADD R14, R12.reuse, -12583039 ;  /* 0xcb40007f0c0e7421 */ /* 0x040fe20000000000 */
[----:B------:R-:W-:-:S03]  /*1e50*/  IMAD.SHL.U32 R12, R12, 0x800000, RZ ;  /* 0x008000000c0c7824 */ /* 0x000fc600078e00ff */
[----:B------:R-:W-:-:S04]  /*1e60*/  FFMA R14, R9, 1.4426950216293334961, -R14 ;  /* 0x3fb8aa3b090e7823 */ /* 0x000fc8000000080e */
[----:B------:R-:W-:-:S04]  /*1e70*/  FFMA R14, R9, 1.925963033500011079e-08, R14 ;  /* 0x32a57060090e7823 */ /* 0x000fc8000000000e */
[----:B------:R-:W0:Y:S02]  /*1e80*/  MUFU.EX2 R9, R14 ;  /* 0x0000000e00097308 */ /* 0x000e240000000800 */
[----:B0-----:R-:W-:-:S05]  /*1e90*/  FMUL R9, R12, R9 ;  /* 0x000000090c097220 */ /* 0x001fca0000400000 */
[----:B------:R0:W-:Y:S04]  /*1ea0*/  STG.E desc[UR4][R10.64], R9 ;  /* 0x000000090a007986 */ /* 0x0001e8000c101904 */
[----:B------:R-:W2:Y:S02]  /*1eb0*/  LD.E R13, desc[UR6][R4.64+-0x4] ;  /* 0xfffffc06040d7980 */ /* 0x000ea4000c101900 */
[----:B--2---:R-:W-:-:S05]  /*1ec0*/  IMAD.WIDE R12, R13, 0x4, R6 ;  /* 0x000000040d0c7825 */ /* 0x004fca00078e0206 */
[----:B------:R-:W2:Y:S02]  /*1ed0*/  LDG.E R15, desc[UR4][R12.64] ;  /* 0x000000040c0f7981 */ /* 0x000ea4000c1e1900 */
[----:B--2---:R-:W-:-:S04]  /*1ee0*/  FADD R15, R15, -R36 ;  /* 0x800000240f0f7221 */ /* 0x004fc80000000000 */
[----:B------:R-:W-:-:S04]  /*1ef0*/  FFMA.SAT R14, R15, R28, 0.5 ;  /* 0x3f0000000f0e7423 */ /* 0x000fc8000000201c */
[----:B------:R-:W-:-:S04]  /*1f00*/  FFMA.RM R14, R14, R25, 12582913 ;  /* 0x4b4000010e0e7423 */ /* 0x000fc80000004019 */
[C---:B------:R-:W-:Y:S01]  /*1f10*/  FADD R24, R14.reuse, -12583039 ;  /* 0xcb40007f0e187421 */ /* 0x040fe20000000000 */
[----:B------:R-:W-:-:S03]  /*1f20*/  IMAD.SHL.U32 R14, R14, 0x800000, RZ ;  /* 0x008000000e0e7824 */ /* 0x000fc600078e00ff */
[----:B------:R-:W-:-:S04]  /*1f30*/  FFMA R24, R15, 1.4426950216293334961, -R24 ;  /* 0x3fb8aa3b0f187823 */ /* 0x000fc80000000818 */
[----:B------:R-:W-:-:S04]  /*1f40*/  FFMA R24, R15, 1.925963033500011079e-08, R24 ;  /* 0x32a570600f187823 */ /* 0x000fc80000000018 */
[----:B0-----:R-:W0:Y:S02]  /*1f50*/  MUFU.EX2 R11, R24 ;  /* 0x00000018000b7308 */ /* 0x001e240000000800 */
        /* <DEDUP_REMOVED lines=9> */
[----:B------:R-:W-:-:S03]  /*1ff0*/  SHF.L.U32 R23, R23, 0x17, RZ ;  /* 0x0000001717177819 */ /* 0x000fc600000006ff */
[----:B------:R-:W-:-:S04]  /*2000*/  FFMA R24, R15, 1.4426950216293334961, -R24 ;  /* 0x3fb8aa3b0f187823 */ /* 0x000fc80000000818 */
[----:B------:R-:W-:-:S06]  /*2010*/  FFMA R24, R15, 1.925963033500011079e-08, R24 ;  /* 0x32a570600f187823 */ /* 0x000fcc0000000018 */
[----:B------:R-:W1:Y:S02]  /*2020*/  MUFU.EX2 R24, R24 ;  /* 0x0000001800187308 */ /* 0x000e640000000800 */
[----:B-1----:R-:W-:-:S05]  /*2030*/  FMUL R23, R23, R24 ;  /* 0x0000001817177220 */ /* 0x002fca0000400000 */
[----:B------:R1:W-:Y:S04]  /*2040*/  STG.E desc[UR4][R10.64], R23 ;  /* 0x000000170a007986 */ /* 0x0003e8000c101904 */
[----:B0-----:R-:W2:Y:S02]  /*2050*/  LD.E R13, desc[UR6][R4.64+0x4] ;  /* 0x00000406040d7980 */ /* 0x001ea4000c101900 */
[----:B--2---:R-:W-:-:S05]  /*2060*/  IMAD.WIDE R6, R13, 0x4, R6 ;  /* 0x000000040d067825 */ /* 0x004fca00078e0206 */
[----:B------:R-:W2:Y:S01]  /*2070*/  LDG.E R13, desc[UR4][R6.64] ;  /* 0x00000004060d7981 */ /* 0x000ea2000c1e1900 */
[----:B------:R-:W-:Y:S02]  /*2080*/  VIADD R8, R8, 0x4 ;  /* 0x0000000408087836 */ /* 0x000fe40000000000 */
[----:B------:R-:W-:Y:S01]  /*2090*/  FADD R9, R9, R22 ;  /* 0x0000001609097221 */ /* 0x000fe20000000000 */
[----:B------:R-:W-:Y:S02]  /*20a0*/  IADD3 R4, P2, PT, R4, 0x10, RZ ;  /* 0x0000001004047810 */ /* 0x000fe40007f5e0ff */
[----:B------:R-:W-:Y:S01]  /*20b0*/  ISETP.NE.AND P1, PT, R8, RZ, PT ;  /* 0x000000ff0800720c */ /* 0x000fe20003f25270 */
[----:B------:R-:W-:Y:S01]  /*20c0*/  FADD R9, R9, R14 ;  /* 0x0000000e09097221 */ /* 0x000fe20000000000 */
[----:B------:R-:W-:-:S03]  /*20d0*/  IADD3.X R5, PT, PT, RZ, R5, RZ, P2, !PT ;  /* 0x00000005ff057210 */ /* 0x000fc600017fe4ff */
[----:B------:R-:W-:Y:S01]  /*20e0*/  FADD R9, R9, R23 ;  /* 0x0000001709097221 */ /* 0x000fe20000000000 */
[----:B--2---:R-:W-:-:S04]  /*20f0*/  FADD R13, R13, -R36 ;  /* 0x800000240d0d7221 */ /* 0x004fc80000000000 */
[----:B------:R-:W-:-:S04]  /*2100*/  FFMA.SAT R12, R13, R28, 0.5 ;  /* 0x3f0000000d0c7423 */ /* 0x000fc8000000201c */
[----:B------:R-:W-:-:S04]  /*2110*/  FFMA.RM R12, R12, R25, 12582913 ;  /* 0x4b4000010c0c7423 */ /* 0x000fc80000004019 */
[C---:B------:R-:W-:Y:S01]  /*2120*/  FADD R24, R12.reuse, -12583039 ;  /* 0xcb40007f0c187421 */ /* 0x040fe20000000000 */
[----:B------:R-:W-:-:S03]  /*2130*/  IMAD.SHL.U32 R12, R12, 0x800000, RZ ;  /* 0x008000000c0c7824 */ /* 0x000fc600078e00ff */
[----:B------:R-:W-:-:S04]  /*2140*/  FFMA R24, R13, 1.4426950216293334961, -R24 ;  /* 0x3fb8aa3b0d187823 */ /* 0x000fc80000000818 */
[----:B------:R-:W-:-:S04]  /*2150*/  FFMA R24, R13, 1.925963033500011079e-08, R24 ;  /* 0x32a570600d187823 */ /* 0x000fc80000000018 */
[----:B-1----:R-:W0:Y:S02]  /*2160*/  MUFU.EX2 R11, R24 ;  /* 0x00000018000b7308 */ /* 0x002e240000000800 */
[----:B0-----:R-:W-:-:S04]  /*2170*/  FMUL R11, R12, R11 ;  /* 0x0000000b0c0b7220 */ /* 0x001fc80000400000 */
[----:B------:R-:W-:Y:S01]  /*2180*/  FADD R22, R9, R11 ;  /* 0x0000000b09167221 */ /* 0x000fe20000000000 */
[----:B------:R0:W-:Y:S01]  /*2190*/  STG.E desc[UR4][R6.64], R11 ;  /* 0x0000000b06007986 */ /* 0x0001e2000c101904 */
[----:B------:R-:W-:Y:S05]  /*21a0*/  @P1 BRA `(.L_x_208) ;  /* 0xfffffff800ec1947 */ /* 0x000fea000383ffff */
.L_x_207:
[----:B------:R-:W-:Y:S05]  /*21b0*/  BSYNC.RECONVERGENT B1 ;  /* 0x0000000000017941 */ /* 0x000fea0003800200 */
.L_x_206:
[----:B------:R-:W-:Y:S05]  /*21c0*/  @!P0 BRA `(.L_x_205) ;  /* 0x0000000000748947 */ /* 0x000fea0003800000 */
[----:B------:R-:W-:-:S04]  /*21d0*/  IMAD.WIDE.U32 R4, R3, 0x4, R26 ;  /* 0x0000000403047825 */ /* 0x000fc800078e001a */
[----:B------:R-:W-:Y:S01]  /*21e0*/  IMAD.MOV R0, RZ, RZ, -R0 ;  /* 0x000000ffff007224 */ /* 0x000fe200078e0a00 */
[----:B0-----:R-:W-:Y:S01]  /*21f0*/  MOV R7, R5 ;  /* 0x0000000500077202 */ /* 0x001fe20000000f00 */
[----:B------:R-:W-:-:S07]  /*2200*/  IMAD.MOV.U32 R6, RZ, RZ, R4 ;  /* 0x000000ffff067224 */ /* 0x000fce00078e0004 */
.L_x_209:
[----:B------:R-:W-:Y:S02]  /*2210*/  R2UR UR4, R46 ;  /* 0x000000002e0472ca */ /* 0x000fe400000e0000 */
[----:B------:R-:W-:-:S13]  /*2220*/  R2UR UR5, R47 ;  /* 0x000000002f0572ca */ /* 0x000fda00000e0000 */
[----:B-1----:R-:W2:Y:S01]  /*2230*/  LD.E R3, desc[UR4][R6.64] ;  /* 0x0000000406037980 */ /* 0x002ea2000c101900 */
[----:B------:R-:W-:Y:S02]  /*2240*/  IMAD.MOV.U32 R4, RZ, RZ, R38 ;  /* 0x000000ffff047224 */ /* 0x000fe400078e0026 */
[----:B------:R-:W-:Y:S02]  /*2250*/  IMAD.MOV.U32 R5, RZ, RZ, R39 ;  /* 0x000000ffff057224 */ /* 0x000fe400078e0027 */
[----:B--2---:R-:W-:-:S05]  /*2260*/  IMAD.WIDE R4, R3, 0x4, R4 ;  /* 0x0000000403047825 */ /* 0x004fca00078e0204 */
[----:B------:R-:W2:Y:S01]  /*2270*/  LDG.E R3, desc[UR4][R4.64] ;  /* 0x0000000404037981 */ /* 0x000ea2000c1e1900 */
[----:B------:R-:W-:Y:S02]  /*2280*/  HFMA2 R8, -RZ, RZ, 0.96630859375, -0.0022525787353515625 ;  /* 0x3bbb989dff087431 */ /* 0x000fe400000001ff */
[----:B------:R-:W-:Y:S01]  /*2290*/  IMAD.MOV.U32 R9, RZ, RZ, 0x437c0000 ;  /* 0x437c0000ff097424 */ /* 0x000fe200078e00ff */
[----:B------:R-:W-:Y:S02]  /*22a0*/  IADD3 R0, PT, PT, R0, 0x1, RZ ;  /* 0x0000000100007810 */ /* 0x000fe40007ffe0ff */
[----:B------:R-:W-:Y:S02]  /*22b0*/  IADD3 R6, P1, PT, R6, 0x4, RZ ;  /* 0x0000000406067810 */ /* 0x000fe40007f3e0ff */
[----:B------:R-:W-:-:S03]  /*22c0*/  ISETP.NE.AND P0, PT, R0, RZ, PT ;  /* 0x000000ff0000720c */ /* 0x000fc60003f05270 */
[----:B------:R-:W-:Y:S02]  /*22d0*/  IMAD.X R7, RZ, RZ, R7, P1 ;  /* 0x000000ffff077224 */ /* 0x000fe400008e0607 */
        /* <DEDUP_REMOVED lines=8> */
[----:B0-----:R-:W-:-:S04]  /*2360*/  FMUL R3, R8, R3 ;  /* 0x0000000308037220 */ /* 0x001fc80000400000 */
[----:B------:R-:W-:Y:S01]  /*2370*/  FADD R22, R3, R22 ;  /* 0x0000001603167221 */ /* 0x000fe20000000000 */
[----:B------:R1:W-:Y:S01]  /*2380*/  STG.E desc[UR4][R4.64], R3 ;  /* 0x0000000304007986 */ /* 0x0003e2000c101904 */
[----:B------:R-:W-:Y:S05]  /*2390*/  @P0 BRA `(.L_x_209) ;  /* 0xfffffffc009c0947 */ /* 0x000fea000383ffff */
.L_x_205:
[----:B------:R-:W-:Y:S05]  /*23a0*/  BSYNC.RECONVERGENT B0 ;  /* 0x0000000000007941 */ /* 0x000fea0003800200 */
.L_x_204:
[----:B------:R-:W-:-:S13]  /*23b0*/  ISETP.GE.AND P0, PT, R19, 0x1, PT ;  /* 0x000000011300780c */ /* 0x000fda0003f06270 */
[----:B------:R-:W-:Y:S05]  /*23c0*/  @!P0 BRA `(.L_x_203) ;  /* 0x0000000800748947 */ /* 0x000fea0003800000 */
[C---:B------:R-:W-:Y:S01]  /*23d0*/  ISETP.GE.U32.AND P0, PT, R19.reuse, 0x4, PT ;  /* 0x000000041300780c */ /* 0x040fe20003f06070 */
[----:B------:R-:W-:Y:S01]  /*23e0*/  BSSY.RECONVERGENT B7, `(.L_x_210) ;  /* 0x0000073000077945 */ /* 0x000fe20003800200 */
[----:B------:R-:W-:Y:S01]  /*23f0*/  LOP3.LUT R25, R19, 0x3, RZ, 0xc0, !PT ;  /* 0x0000000313197812 */ /* 0x000fe200078ec0ff */
[----:B------:R-:W-:-:S10]  /*2400*/  IMAD.MOV.U32 R24, RZ, RZ, RZ ;  /* 0x000000ffff187224 */ /* 0x000fd400078e00ff */
[----:B------:R-:W-:Y:S05]  /*2410*/  @!P0 BRA `(.L_x_211) ;  /* 0x0000000400bc8947 */ /* 0x000fea0003800000 */
[----:B------:R-:W-:Y:S02]  /*2420*/  LOP3.LUT R24, R19, 0x7ffffffc, RZ, 0xc0, !PT ;  /* 0x7ffffffc13187812 */ /* 0x000fe400078ec0ff */
[----:B------:R-:W-:-:S03]  /*2430*/  IADD3 R36, P0, PT, R26, 0x8, RZ ;  /* 0x000000081a247810 */ /* 0x000fc60007f1e0ff */
[----:B------:R-:W-:Y:S01]  /*2440*/  IMAD.MOV R23, RZ, RZ, -R24 ;  /* 0x000000ffff177224 */ /* 0x000fe200078e0a18 */
[----:B------:R-:W-:-:S09]  /*2450*/  IADD3.X R37, PT, PT, RZ, R27, RZ, P0, !PT ;  /* 0x0000001bff257210 */ /* 0x000fd200007fe4ff */
.L_x_220:
[----:B------:R-:W-:Y:S02]  /*2460*/  R2UR UR4, R46 ;  /* 0x000000002e0472ca */ /* 0x000fe400000e0000 */
[----:B------:R-:W-:-:S13]  /*2470*/  R2UR UR5, R47 ;  /* 0x000000002f0572ca */ /* 0x000fda00000e0000 */
[----:B-12---:R-:W2:Y:S01]  /*2480*/  LD.E R3, desc[UR4][R36.64+-0x8] ;  /* 0xfffff80424037980 */ /* 0x006ea2000c101900 */
[----:B------:R-:W-:Y:S01]  /*2490*/  MOV R45, R39 ;  /* 0x00000027002d7202 */ /* 0x000fe20000000f00 */
[----:B------:R-:W-:Y:S01]  /*24a0*/  IMAD.MOV.U32 R44, RZ, RZ, R38 ;  /* 0x000000ffff2c7224 */ /* 0x000fe200078e0026 */
[----:B------:R-:W1:Y:S03]  /*24b0*/  MUFU.RCP R5, R22 ;  /* 0x0000001600057308 */ /* 0x000e660000001000 */
[----:B--2---:R-:W-:-:S05]  /*24c0*/  IMAD.WIDE R44, R3, 0x4, R44 ;  /* 0x00000004032c7825 */ /* 0x004fca00078e022c */
[----:B------:R-:W2:Y:S01]  /*24d0*/  LDG.E R3, desc[UR4][R44.64] ;  /* 0x000000042c037981 */ /* 0x000ea2000c1e1900 */
[----:B-1----:R-:W-:Y:S01]  /*24e0*/  FFMA R0, R5, -R22, 1 ;  /* 0x3f80000005007423 */ /* 0x002fe20000000816 */
[----:B------:R-:W-:Y:S01]  /*24f0*/  VIADD R23, R23, 0x4 ;  /* 0x0000000417177836 */ /* 0x000fe20000000000 */
[----:B------:R-:W-:Y:S02]  /*2500*/  BSSY.RECONVERGENT B6, `(.L_x_212) ;  /* 0x000000e000067945 */ /* 0x000fe40003800200 */
[----:B------:R-:W-:Y:S02]  /*2510*/  FFMA R0, R5, R0, R5 ;  /* 0x0000000005007223 */ /* 0x000fe40000000005 */
[----:B------:R-:W-:-:S04]  /*2520*/  ISETP.NE.AND P1, PT, R23, RZ, PT ;  /* 0x000000ff1700720c */ /* 0x000fc80003f25270 */
[----:B------:R-:W-:Y:S01]  /*2530*/  P2R R28, PR, RZ, 0x2 ;  /* 0x00000002ff1c7803 */ /* 0x000fe20000000000 */
[----:B--2---:R-:W1:Y:S01]  /*2540*/  FCHK P0, R3, R22 ;  /* 0x0000001603007302 */ /* 0x004e620000000000 */
[----:B------:R-:W-:-:S04]  /*2550*/  FFMA R5, R3, R0, RZ ;  /* 0x0000000003057223 */ /* 0x000fc800000000ff */
[----:B------:R-:W-:-:S04]  /*2560*/  FFMA R4, R5, -R22, R3 ;  /* 0x8000001605047223 */ /* 0x000fc80000000003 */
[----:B------:R-:W-:Y:S01]  /*2570*/  FFMA R4, R0, R4, R5 ;  /* 0x0000000400047223 */ /* 0x000fe20000000005 */
[----:B-1----:R-:W-:Y:S06]  /*2580*/  @!P0 BRA `(.L_x_213) ;  /* 0x0000000000148947 */ /* 0x002fec0003800000 */
[----:B------:R-:W-:Y:S01]  /*2590*/  IMAD.MOV.U32 R4, RZ, RZ, R3 ;  /* 0x000000ffff047224 */ /* 0x000fe200078e0003 */
[----:B------:R-:W-:Y:S01]  /*25a0*/  MOV R5, R22 ;  /* 0x0000001600057202 */ /* 0x000fe20000000f00 */
[----:B------:R-:W-:Y:S01]  /*25b0*/  IMAD.MOV.U32 R21, RZ, RZ, 0x0 ;  /* 0x00000000ff157424 */ /* 0x000fe200078e00ff */
[----:B------:R-:W-:-:S07]  /*25c0*/  MOV R20, 0x25e0 ;  /* 0x000025e000147802 */ /* 0x000fce0000000f00 */
[----:B0-----:R-:W-:Y:S05]  /*25d0*/  CALL.REL.NOINC `($__internal_3_$__cuda_sm3x_div_rn_noftz_f32_slowpath) ;  /* 0x00000008009c7944 */ /* 0x001fea0003c00000 */
.L_x_213:
[----:B------:R-:W-:Y:S05]  /*25e0*/  BSYNC.RECONVERGENT B6 ;  /* 0x0000000000067941 */ /* 0x000fea0003800200 */
.L_x_212:
[C---:B------:R-:W-:Y:S02]  /*25f0*/  R2UR UR4, R46.reuse ;  /* 0x000000002e0472ca */ /* 0x040fe400000e0000 */
[C---:B------:R-:W-:Y:S02]  /*2600*/  R2UR UR5, R47.reuse ;  /* 0x000000002f0572ca */ /* 0x040fe400000e0000 */
[----:B------:R-:W-:Y:S02]  /*2610*/  R2UR UR6, R46 ;  /* 0x000000002e0672ca */ /* 0x000fe400000e0000 */
[----:B------:R-:W-:-:S09]  /*2620*/  R2UR UR7, R47 ;  /* 0x000000002f0772ca */ /* 0x000fd200000e0000 */
[----:B------:R1:W-:Y:S04]  /*2630*/  STG.E desc[UR4][R44.64], R4 ;  /* 0x000000042c007986 */ /* 0x0003e8000c101904 */
[----:B------:R-:W2:Y:S01]  /*2640*/  LD.E R3, desc[UR6][R36.64+-0x4] ;  /* 0xfffffc0624037980 */ /* 0x000ea2000c101900 */
[----:B------:R-:W-:Y:S01]  /*2650*/  MOV R31, R39 ;  /* 0x00000027001f7202 */ /* 0x000fe20000000f00 */
[----:B------:R-:W-:Y:S01]  /*2660*/  IMAD.MOV.U32 R30, RZ, RZ, R38 ;  /* 0x000000ffff1e7224 */ /* 0x000fe200078e0026 */
[----:B------:R-:W3:Y:S03]  /*2670*/  MUFU.RCP R5, R22 ;  /* 0x0000001600057308 */ /* 0x000ee60000001000 */
[----:B--2---:R-:W-:-:S05]  /*2680*/  IMAD.WIDE R30, R3, 0x4, R30 ;  /* 0x00000004031e7825 */ /* 0x004fca00078e021e */
[----:B------:R-:W2:Y:S01]  /*2690*/  LDG.E R3, desc[UR4][R30.64] ;  /* 0x000000041e037981 */ /* 0x000ea2000c1e1900 */
[C---:B---3--:R-:W-:Y:S01]  /*26a0*/  FFMA R0, R5.reuse, -R22, 1 ;  /* 0x3f80000005007423 */ /* 0x048fe20000000816 */
[----:B------:R-:W-:Y:S03]  /*26b0*/  BSSY.RECONVERGENT B6, `(.L_x_214) ;  /* 0x000000c000067945 */ /* 0x000fe60003800200 */
[----:B------:R-:W-:Y:S01]  /*26c0*/  FFMA R0, R5, R0, R5 ;  /* 0x0000000005007223 */ /* 0x000fe20000000005 */
[----:B--2---:R-:W2:Y:S03]  /*26d0*/  FCHK P0, R3, R22 ;  /* 0x0000001603007302 */ /* 0x004ea60000000000 */
[----:B0-----:R-:W-:-:S04]  /*26e0*/  FFMA R6, R0, R3, RZ ;  /* 0x0000000300067223 */ /* 0x001fc800000000ff */
[----:B------:R-:W-:-:S04]  /*26f0*/  FFMA R5, R6, -R22, R3 ;  /* 0x8000001606057223 */ /* 0x000fc80000000003 */
[----:B-1----:R-:W-:Y:S01]  /*2700*/  FFMA R4, R0, R5, R6 ;  /* 0x0000000500047223 */ /* 0x002fe20000000006 */
[----:B--2---:R-:W-:Y:S06]  /*2710*/  @!P0 BRA `(.L_x_215) ;  /* 0x0000000000148947 */ /* 0x004fec0003800000 */
[----:B------:R-:W-:Y:S02]  /*2720*/  HFMA2 R21, -RZ, RZ, 0, 0 ;  /* 0x00000000ff157431 */ /* 0x000fe400000001ff */
[----:B------:R-:W-:Y:S01]  /*2730*/  IMAD.MOV.U32 R4, RZ, RZ, R3 ;  /* 0x000000ffff047224 */ /* 0x000fe200078e0003 */
[----:B------:R-:W-:Y:S01]  /*2740*/  MOV R20, 0x2770 ;  /* 0x0000277000147802 */ /* 0x000fe20000000f00 */
[----:B------:R-:W-:-:S07]  /*2750*/  IMAD.MOV.U32 R5, RZ, RZ, R22 ;  /* 0x000000ffff057224 */ /* 0x000fce00078e0016 */
[----:B------:R-:W-:Y:S05]  /*2760*/  CALL.REL.NOINC `($__internal_3_$__cuda_sm3x_div_rn_noftz_f32_slowpath) ;  /* 0x0000000800387944 */ /* 0x000fea0003c00000 */
.L_x_215:
[----:B------:R-:W-:Y:S05]  /*2770*/  BSYNC.RECONVERGENT B6 ;  /* 0x0000000000067941 */ /* 0x000fea0003800200 */
.L_x_214:
[C---:B------:R-:W-:Y:S02]  /*2780*/  R2UR UR4, R46.reuse ;  /* 0x000000002e0472ca */ /* 0x040fe400000e0000 */
[C---:B------:R-:W-:Y:S02]  /*2790*/  R2UR UR5, R47.reuse ;  /* 0x000000002f0572ca */ /* 0x040fe400000e0000 */
[----:B------:R-:W-:Y:S02]  /*27a0*/  R2UR UR6, R46 ;  /* 0x000000002e0672ca */ /* 0x000fe400000e0000 */
[----:B------:R-:W-:-:S09]  /*27b0*/  R2UR UR7, R47 ;  /* 0x000000002f0772ca */ /* 0x000fd200000e0000 */
[----:B------:R0:W-:Y:S04]  /*27c0*/  STG.E desc[UR4][R30.64], R4 ;  /* 0x000000041e007986 */ /* 0x0001e8000c101904 */
[----:B------:R-:W2:Y:S01]  /*27d0*/  LD.E R3, desc[UR6][R36.64] ;  /* 0x0000000624037980 */ /* 0x000ea2000c101900 */
[----:B------:R-:W-:Y:S02]  /*27e0*/  IMAD.MOV.U32 R44, RZ, RZ, R38 ;  /* 0x000000ffff2c7224 */ /* 0x000fe400078e0026 */
[----:B------:R-:W-:Y:S01]  /*27f0*/  IMAD.MOV.U32 R45, RZ, RZ, R39 ;  /* 0x000000ffff2d7224 */ /* 0x000fe200078e0027 */
[----:B------:R-:W1:Y:S01]  /*2800*/  MUFU.RCP R5, R22 ;  /* 0x0000001600057308 */ /* 0x000e620000001000 */
[----:B--2---:R-:W-:-:S05]  /*2810*/  IMAD.WIDE R44, R3, 0x4, R44 ;  /* 0x00000004032c7825 */ /* 0x004fca00078e022c */
[----:B------:R-:W2:Y:S01]  /*2820*/  LDG.E R3, desc[UR4][R44.64] ;  /* 0x000000042c037981 */ /* 0x000ea2000c1e1900 */
[C---:B-1----:R-:W-:Y:S01]  /*2830*/  FFMA R0, R5.reuse, -R22, 1 ;  /* 0x3f80000005007423 */ /* 0x042fe20000000816 */
[----:B------:R-:W-:Y:S03]  /*2840*/  BSSY.RECONVERGENT B6, `(.L_x_216) ;  /* 0x000000c000067945 */ /* 0x000fe60003800200 */
[----:B------:R-:W-:Y:S01]  /*2850*/  FFMA R0, R5, R0, R5 ;  /* 0x0000000005007223 */ /* 0x000fe20000000005 */
[----:B--2---:R-:W1:Y:S03]  /*2860*/  FCHK P0, R3, R22 ;  /* 0x0000001603007302 */ /* 0x004e660000000000 */
[----:B------:R-:W-:-:S04]  /*2870*/  FFMA R6, R0, R3, RZ ;  /* 0x0000000300067223 */ /* 0x000fc800000000ff */
[----:B------:R-:W-:-:S04]  /*2880*/  FFMA R5, R6, -R22, R3 ;  /* 0x8000001606057223 */ /* 0x000fc80000000003 */
[----:B0-----:R-:W-:Y:S01]  /*2890*/  FFMA R4, R0, R5, R6 ;  /* 0x0000000500047223 */ /* 0x001fe20000000006 */
[----:B-1----:R-:W-:Y:S06]  /*28a0*/  @!P0 BRA `(.L_x_217) ;  /* 0x0000000000148947 */ /* 0x002fec0003800000 */
[----:B------:R-:W-:Y:S01]  /*28b0*/  MOV R4, R3 ;  /* 0x0000000300047202 */ /* 0x000fe20000000f00 */
[----:B------:R-:W-:Y:S01]  /*28c0*/  IMAD.MOV.U32 R5, RZ, RZ, R22 ;  /* 0x000000ffff057224 */ /* 0x000fe200078e0016 */
[----:B------:R-:W-:Y:S01]  /*28d0*/  MOV R20, 0x2900 ;  /* 0x0000290000147802 */ /* 0x000fe20000000f00 */
[----:B------:R-:W-:-:S07]  /*28e0*/  IMAD.MOV.U32 R21, RZ, RZ, 0x0 ;  /* 0x00000000ff157424 */ /* 0x000fce00078e00ff */
[----:B------:R-:W-:Y:S05]  /*28f0*/  CALL.REL.NOINC `($__internal_3_$__cuda_sm3x_div_rn_noftz_f32_slowpath) ;  /* 0x0000000400d47944 */ /* 0x000fea0003c00000 */
.L_x_217:
[----:B------:R-:W-:Y:S05]  /*2900*/  BSYNC.RECONVERGENT B6 ;  /* 0x0000000000067941 */ /* 0x000fea0003800200 */
.L_x_216:
        /* <DEDUP_REMOVED lines=8> */
[----:B------:R-:W1:Y:S03]  /*2990*/  MUFU.RCP R5, R22 ;  /* 0x0000001600057308 */ /* 0x000e660000001000 */
        /* <DEDUP_REMOVED lines=10> */
[----:B------:R-:W-:Y:S01]  /*2a40*/  IMAD.MOV.U32 R4, RZ, RZ, R3 ;  /* 0x000000ffff047224 */ /* 0x000fe200078e0003 */
[----:B------:R-:W-:Y:S01]  /*2a50*/  MOV R5, R22 ;  /* 0x0000001600057202 */ /* 0x000fe20000000f00 */
[----:B------:R-:W-:Y:S01]  /*2a60*/  IMAD.MOV.U32 R21, RZ, RZ, 0x0 ;  /* 0x00000000ff157424 */ /* 0x000fe200078e00ff */
[----:B------:R-:W-:-:S07]  /*2a70*/  MOV R20, 0x2a90 ;  /* 0x00002a9000147802 */ /* 0x000fce0000000f00 */
[----:B------:R-:W-:Y:S05]  /*2a80*/  CALL.REL.NOINC `($__internal_3_$__cuda_sm3x_div_rn_noftz_f32_slowpath) ;  /* 0x0000000400707944 */ /* 0x000fea0003c00000 */
.L_x_219:
[----:B------:R-:W-:Y:S05]  /*2a90*/  BSYNC.RECONVERGENT B6 ;  /* 0x0000000000067941 */ /* 0x000fea0003800200 */
.L_x_218:
[----:B------:R-:W-:Y:S02]  /*2aa0*/  R2UR UR4, R46 ;  /* 0x000000002e0472ca */ /* 0x000fe400000e0000 */
[----:B------:R-:W-:Y:S02]  /*2ab0*/  R2UR UR5, R47 ;  /* 0x000000002f0572ca */ /* 0x000fe400000e0000 */
[----:B------:R-:W-:Y:S02]  /*2ac0*/  ISETP.NE.AND P1, PT, R28, RZ, PT ;  /* 0x000000ff1c00720c */ /* 0x000fe40003f25270 */
[----:B------:R-:W-:-:S05]  /*2ad0*/  IADD3 R36, P0, PT, R36, 0x10, RZ ;  /* 0x0000001024247810 */ /* 0x000fca0007f1e0ff */
[----:B------:R-:W-:-:S04]  /*2ae0*/  IMAD.X R37, RZ, RZ, R37, P0 ;  /* 0x000000ffff257224 */ /* 0x000fc800000e0625 */
[----:B------:R2:W-:Y:S02]  /*2af0*/  STG.E desc[UR4][R30.64], R4 ;  /* 0x000000041e007986 */ /* 0x0005e4000c101904 */
[----:B------:R-:W-:Y:S05]  /*2b00*/  @P1 BRA `(.L_x_220) ;  /* 0xfffffff800541947 */ /* 0x000fea000383ffff */
.L_x_211:
[----:B------:R-:W-:Y:S05]  /*2b10*/  BSYNC.RECONVERGENT B7 ;  /* 0x0000000000077941 */ /* 0x000fea0003800200 */
.L_x_210:
[----:B------:R-:W-:-:S13]  /*2b20*/  ISETP.NE.AND P0, PT, R25, RZ, PT ;  /* 0x000000ff1900720c */ /* 0x000fda0003f05270 */
[----:B------:R-:W-:Y:S05]  /*2b30*/  @!P0 BRA `(.L_x_203) ;  /* 0x0000000000988947 */ /* 0x000fea0003800000 */
[----:B-12---:R-:W-:Y:S01]  /*2b40*/  IMAD.WIDE.U32 R4, R24, 0x4, R26 ;  /* 0x0000000418047825 */ /* 0x006fe200078e001a */
[----:B------:R-:W-:-:S03]  /*2b50*/  IADD3 R25, PT, PT, -R25, RZ, RZ ;  /* 0x000000ff19197210 */ /* 0x000fc60007ffe1ff */
[----:B------:R-:W-:Y:S02]  /*2b60*/  IMAD.MOV.U32 R24, RZ, RZ, R4 ;  /* 0x000000ffff187224 */ /* 0x000fe400078e0004 */
[----:B------:R-:W-:-:S07]  /*2b70*/  IMAD.MOV.U32 R23, RZ, RZ, R5 ;  /* 0x000000ffff177224 */ /* 0x000fce00078e0005 */
.L_x_223:
[----:B------:R-:W-:Y:S01]  /*2b80*/  R2UR UR4, R46 ;  /* 0x000000002e0472ca */ /* 0x000fe200000e0000 */
[----:B0-----:R-:W-:Y:S01]  /*2b90*/  IMAD.MOV.U32 R7, RZ, RZ, R23 ;  /* 0x000000ffff077224 */ /* 0x001fe200078e0017 */
[----:B------:R-:W-:Y:S02]  /*2ba0*/  R2UR UR5, R47 ;  /* 0x000000002f0572ca */ /* 0x000fe400000e0000 */
[----:B------:R-:W-:-:S11]  /*2bb0*/  MOV R6, R24 ;  /* 0x0000001800067202 */ /* 0x000fd60000000f00 */
[----:B------:R-:W2:Y:S01]  /*2bc0*/  LD.E R3, desc[UR4][R6.64] ;  /* 0x0000000406037980 */ /* 0x000ea2000c101900 */
[----:B---3--:R-:W-:Y:S01]  /*2bd0*/  MOV R31, R39 ;  /* 0x00000027001f7202 */ /* 0x008fe20000000f00 */
[----:B------:R-:W-:Y:S01]  /*2be0*/  IMAD.MOV.U32 R30, RZ, RZ, R38 ;  /* 0x000000ffff1e7224 */ /* 0x000fe200078e0026 */
[----:B------:R-:W0:Y:S03]  /*2bf0*/  MUFU.RCP R5, R22 ;  /* 0x0000001600057308 */ /* 0x000e260000001000 */
[----:B--2---:R-:W-:-:S05]  /*2c00*/  IMAD.WIDE R30, R3, 0x4, R30 ;  /* 0x00000004031e7825 */ /* 0x004fca00078e021e */
[----:B------:R-:W2:Y:S01]  /*2c10*/  LDG.E R3, desc[UR4][R30.64] ;  /* 0x000000041e037981 */ /* 0x000ea2000c1e1900 */
[----:B0-----:R-:W-:Y:S01]  /*2c20*/  FFMA R4, R5, -R22, 1 ;  /* 0x3f80000005047423 */ /* 0x001fe20000000816 */
[----:B------:R-:W-:Y:S01]  /*2c30*/  VIADD R25, R25, 0x1 ;  /* 0x0000000119197836 */ /* 0x000fe20000000000 */
[----:B------:R-:W-:Y:S02]  /*2c40*/  BSSY.RECONVERGENT B6, `(.L_x_221) ;  /* 0x000000e000067945 */ /* 0x000fe40003800200 */
[----:B------:R-:W-:Y:S02]  /*2c50*/  FFMA R4, R5, R4, R5 ;  /* 0x0000000405047223 */ /* 0x000fe40000000005 */
[----:B------:R-:W-:-:S04]  /*2c60*/  ISETP.NE.AND P1, PT, R25, RZ, PT ;  /* 0x000000ff1900720c */ /* 0x000fc80003f25270 */
[----:B------:R-:W-:Y:S01]  /*2c70*/  P2R R28, PR, RZ, 0x2 ;  /* 0x00000002ff1c7803 */ /* 0x000fe20000000000 */
[----:B--2---:R-:W0:Y:S01]  /*2c80*/  FCHK P0, R3, R22 ;  /* 0x0000001603007302 */ /* 0x004e220000000000 */
[----:B------:R-:W-:-:S04]  /*2c90*/  FFMA R0, R4, R3, RZ ;  /* 0x0000000304007223 */ /* 0x000fc800000000ff */
[----:B------:R-:W-:-:S04]  /*2ca0*/  FFMA R5, R0, -R22, R3 ;  /* 0x8000001600057223 */ /* 0x000fc80000000003 */
[----:B------:R-:W-:Y:S01]  /*2cb0*/  FFMA R4, R4, R5, R0 ;  /* 0x0000000504047223 */ /* 0x000fe20000000000 */
[----:B0-----:R-:W-:Y:S06]  /*2cc0*/  @!P0 BRA `(.L_x_222) ;  /* 0x0000000000148947 */ /* 0x001fec0003800000 */
[----:B------:R-:W-:Y:S01]  /*2cd0*/  IMAD.MOV.U32 R4, RZ, RZ, R3 ;  /* 0x000000ffff047224 */ /* 0x000fe200078e0003 */
[----:B------:R-:W-:Y:S01]  /*2ce0*/  MOV R5, R22 ;  /* 0x0000001600057202 */ /* 0x000fe20000000f00 */
[----:B------:R-:W-:Y:S01]  /*2cf0*/  IMAD.MOV.U32 R21, RZ, RZ, 0x0 ;  /* 0x00000000ff157424 */ /* 0x000fe200078e00ff */
[----:B------:R-:W-:-:S07]  /*2d00*/  MOV R20, 0x2d20 ;  /* 0x00002d2000147802 */ /* 0x000fce0000000f00 */
[----:B------:R-:W-:Y:S05]  /*2d10*/  CALL.REL.NOINC `($__internal_3_$__cuda_sm3x_div_rn_noftz_f32_slowpath) ;  /* 0x0000000000cc7944 */ /* 0x000fea0003c00000 */
.L_x_222:
[----:B------:R-:W-:Y:S05]  /*2d20*/  BSYNC.RECONVERGENT B6 ;  /* 0x0000000000067941 */ /* 0x000fea0003800200 */
.L_x_221:
[----:B------:R-:W-:Y:S02]  /*2d30*/  R2UR UR4, R46 ;  /* 0x000000002e0472ca */ /* 0x000fe400000e0000 */
[----:B------:R-:W-:Y:S02]  /*2d40*/  R2UR UR5, R47 ;  /* 0x000000002f0572ca */ /* 0x000fe400000e0000 */
[----:B------:R-:W-:Y:S02]  /*2d50*/  ISETP.NE.AND P1, PT, R28, RZ, PT ;  /* 0x000000ff1c00720c */ /* 0x000fe40003f25270 */
[----:B------:R-:W-:-:S05]  /*2d60*/  IADD3 R24, P0, PT, R24, 0x4, RZ ;  /* 0x0000000418187810 */ /* 0x000fca0007f1e0ff */
[----:B------:R-:W-:-:S04]  /*2d70*/  IMAD.X R23, RZ, RZ, R23, P0 ;  /* 0x000000ffff177224 */ /* 0x000fc800000e0617 */
[----:B------:R3:W-:Y:S02]  /*2d80*/  STG.E desc[UR4][R30.64], R4 ;  /* 0x000000041e007986 */ /* 0x0007e4000c101904 */
[----:B------:R-:W-:Y:S05]  /*2d90*/  @P1 BRA `(.L_x_223) ;  /* 0xfffffffc00781947 */ /* 0x000fea000383ffff */
.L_x_203:
[----:B------:R-:W-:Y:S05]  /*2da0*/  BSYNC.RECONVERGENT B8 ;  /* 0x0000000000087941 */ /* 0x000fea0003800200 */
.L_x_202:
[----:B------:R-:W-:-:S13]  /*2db0*/  ISETP.GE.AND P0, PT, R19, 0xb, PT ;  /* 0x0000000b1300780c */ /* 0x000fda0003f06270 */
[----:B------:R-:W-:Y:S05]  /*2dc0*/  @!P0 BRA `(.L_x_224) ;  /* 0x0000000000188947 */ /* 0x000fea0003800000 */
[----:B------:R-:W-:Y:S01]  /*2dd0*/  MOV R0, 0x8 ;  /* 0x0000000800007802 */ /* 0x000fe20000000f00 */
[----:B-1----:R-:W-:Y:S01]  /*2de0*/  IMAD.MOV.U32 R5, RZ, RZ, R27 ;  /* 0x000000ffff057224 */ /* 0x002fe200078e001b */
[----:B--23--:R-:W-:Y:S02]  /*2df0*/  MOV R4, R26 ;  /* 0x0000001a00047202 */ /* 0x00cfe40000000f00 */
[----:B0-----:R0:W1:Y:S05]  /*2e00*/  LDC.64 R6, c[0x4][R0] ;  /* 0x0100000000067b82 */ /* 0x00106a0000000a00 */
[----:B------:R-:W-:-:S07]  /*2e10*/  LEPC R20, `(.L_x_224) ;  /* 0x000000001014794e */ /* 0x000fce0000000000 */
[----:B01----:R-:W-:Y:S05]  /*2e20*/  CALL.ABS.NOINC R6 ;  /* 0x0000000006007343 */ /* 0x003fea0003c00000 */
.L_x_224:
[----:B------:R-:W-:Y:S05]  /*2e30*/  BSYNC.RECONVERGENT B9 ;  /* 0x0000000000097941 */ /* 0x000fea0003800200 */
.L_x_175:
[----:B------:R-:W0:Y:S01]  /*2e40*/  LDL R20, [R1+0x3c] ;  /* 0x00003c0001147983 */ /* 0x000e220000100800 */
[----:B------:R4:W-:Y:S05]  /*2e50*/  BMOV.32 B6, R2 ;  /* 0x0000000206007356 */ /* 0x0009ea0000000000 */
[----:B------:R-:W0:Y:S01]  /*2e60*/  LDL R21, [R1+0x40] ;  /* 0x0000400001157983 */ /* 0x000e220000100800 */
[----:B------:R5:W-:Y:S05]  /*2e70*/  BMOV.32 B7, R16 ;  /* 0x0000001007007356 */ /* 0x000bea0000000000 */
[----:B------:R1:W-:Y:S05]  /*2e80*/  BMOV.32 B8, R17 ;  /* 0x0000001108007356 */ /* 0x0003ea0000000000 */
[----:B------:R2:W-:Y:S05]  /*2e90*/  BMOV.32 B9, R18 ;  /* 0x0000001209007356 */ /* 0x0005ea0000000000 */
[----:B----4-:R-:W0:Y:S04]  /*2ea0*/  LDL R2, [R1+0x28] ;  /* 0x0000280001027983 */ /* 0x010e280000100800 */
[----:B-----5:R-:W0:Y:S04]  /*2eb0*/  LDL R16, [R1+0x2c] ;  /* 0x00002c0001107983 */ /* 0x020e280000100800 */
[----:B-1----:R-:W0:Y:S04]  /*2ec0*/  LDL R17, [R1+0x30] ;  /* 0x0000300001117983 */ /* 0x002e280000100800 */
[----:B--2---:R-:W0:Y:S04]  /*2ed0*/  LDL R18, [R1+0x34] ;  /* 0x0000340001127983 */ /* 0x004e280000100800 */
[----:B------:R-:W0:Y:S04]  /*2ee0*/  LDL R19, [R1+0x38] ;  /* 0x0000380001137983 */ /* 0x000e280000100800 */
        /* <DEDUP_REMOVED lines=8> */
[----:B---3--:R-:W0:Y:S04]  /*2f70*/  LDL R30, [R1+0x64] ;  /* 0x00006400011e7983 */ /* 0x008e280000100800 */
        /* <DEDUP_REMOVED lines=10> */
[----:B------:R1:W0:Y:S02]  /*3020*/  LDL R53, [R1+0x90] ;  /* 0x0000900001357983 */ /* 0x0002240000100800 */
[----:B-1----:R-:W-:Y:S01]  /*3030*/  VIADD R1, R1, 0x98 ;  /* 0x0000009801017836 */ /* 0x002fe20000000000 */
[----:B0-----:R-:W-:Y:S06]  /*3040*/  RET.REL.NODEC R20 `(ComputeSoftmaxWithHierarchy) ;  /* 0xffffffcc14ec7950 */ /* 0x001fec0003c3ffff */
        .weak           $__internal_3_$__cuda_sm3x_div_rn_noftz_f32_slowpath
        .type           $__internal_3_$__cuda_sm3x_div_rn_noftz_f32_slowpath,@function
        .size           $__internal_3_$__cuda_sm3x_div_rn_noftz_f32_slowpath,(.L_x_285 - $__internal_3_$__cuda_sm3x_div_rn_noftz_f32_slowpath)
$__internal_3_$__cuda_sm3x_div_rn_noftz_f32_slowpath:
[----:B------:R-:W-:-:S05]  /*3050*/  IADD3 R1, PT, PT, R1, -0x8, RZ ;  /* 0xfffffff801017810 */ /* 0x000fca0007ffe0ff */
[----:B------:R0:W-:Y:S02]  /*3060*/  STL [R1], R2 ;  /* 0x0000000201007387 */ /* 0x0001e40000100800 */
[----:B0-----:R-:W-:Y:S01]  /*3070*/  SHF.R.U32.HI R2, RZ, 0x17, R5 ;  /* 0x00000017ff027819 */ /* 0x001fe20000011605 */
[----:B------:R-:W-:Y:S01]  /*3080*/  BSSY.RECONVERGENT B0, `(.L_x_225) ;  /* 0x0000062000007945 */ /* 0x000fe20003800200 */
[----:B------:R-:W-:Y:S02]  /*3090*/  SHF.R.U32.HI R0, RZ, 0x17, R4 ;  /* 0x00000017ff007819 */ /* 0x000fe40000011604 */
[----:B------:R-:W-:Y:S02]  /*30a0*/  LOP3.LUT R8, R2, 0xff, RZ, 0xc0, !PT ;  /* 0x000000ff02087812 */ /* 0x000fe400078ec0ff */
[----:B------:R-:W-:-:S03]  /*30b0*/  LOP3.LUT R3, R0, 0xff, RZ, 0xc0, !PT ;  /* 0x000000ff00037812 */ /* 0x000fc600078ec0ff */
[----:B------:R-:W-:Y:S02]  /*30c0*/  VIADD R6, R8, 0xffffffff ;  /* 0xffffffff08067836 */ /* 0x000fe40000000000 */
[----:B------:R-:W-:-:S03]  /*30d0*/  VIADD R0, R3, 0xffffffff ;  /* 0xffffffff03007836 */ /* 0x000fc60000000000 */
        /* <DEDUP_REMOVED lines=25> */
[----:B------:R-:W-:-:S03]  /*3270*/  @!P1 FFMA R5, R5, 1.84467440737095516160e+19, RZ ;  /* 0x5f80000005059823 */ /* 0x000fc600000000ff */
[----:B------:R-:W-:-:S07]  /*3280*/  @!P1 IADD3 R2, PT, PT, R2, 0x40, RZ ;  /* 0x0000004002029810 */ /* 0x000fce0007ffe0ff */
.L_x_226:
[----:B------:R-:W-:Y:S01]  /*3290*/  LEA R0, R8, 0xc0800000, 0x17 ;  /* 0xc080000008007811 */ /* 0x000fe200078eb8ff */
[----:B------:R-:W-:Y:S01]  /*32a0*/  VIADD R3, R3, 0xffffff81 ;  /* 0xffffff8103037836 */ /* 0x000fe20000000000 */
[----:B------:R-:W-:Y:S03]  /*32b0*/  BSSY.RECONVERGENT B1, `(.L_x_231) ;  /* 0x0000035000017945 */ /* 0x000fe60003800200 */
[----:B------:R-:W-:Y:S02]  /*32c0*/  IMAD.IADD R5, R5, 0x1, -R0 ;  /* 0x0000000105057824 */ /* 0x000fe400078e0a00 */
[C---:B------:R-:W-:Y:S01]  /*32d0*/  IMAD R0, R3.reuse, -0x800000, R4 ;  /* 0xff80000003007824 */ /* 0x040fe200078e0204 */
[----:B------:R-:W-:Y:S01]  /*32e0*/  IADD3 R3, PT, PT, R3, 0x7f, -R8 ;  /* 0x0000007f03037810 */ /* 0x000fe20007ffe808 */
[----:B------:R-:W0:Y:S01]  /*32f0*/  MUFU.RCP R6, R5 ;  /* 0x0000000500067308 */ /* 0x000e220000001000 */
[----:B------:R-:W-:-:S02]  /*3300*/  FADD.FTZ R7, -R5, -RZ ;  /* 0x800000ff05077221 */ /* 0x000fc40000010100 */
[----:B------:R-:W-:Y:S02]  /*3310*/  IADD3 R3, PT, PT, R3, R2, RZ ;  /* 0x0000000203037210 */ /* 0x000fe40007ffe0ff */
        /* <DEDUP_REMOVED lines=21> */
[C---:B------:R-:W-:Y:S01]  /*3470*/  IADD3 R5, PT, PT, R8.reuse, 0x20, RZ ;  /* 0x0000002008057810 */ /* 0x040fe20007ffe0ff */
[CCC-:B------:R-:W-:Y:S01]  /*3480*/  FFMA.RM R3, R11.reuse, R7.reuse, R6.reuse ;  /* 0x000000070b037223 */ /* 0x1c0fe20000004006 */
[----:B------:R-:W-:Y:S02]  /*3490*/  ISETP.NE.AND P2, PT, R8, RZ, PT ;  /* 0x000000ff0800720c */ /* 0x000fe40003f45270 */
[----:B------:R-:W-:Y:S01]  /*34a0*/  LOP3.LUT R2, R0, 0x7fffff, RZ, 0xc0, !PT ;  /* 0x007fffff00027812 */ /* 0x000fe200078ec0ff */
[----:B------:R-:W-:Y:S01]  /*34b0*/  FFMA.RP R0, R11, R7, R6 ;  /* 0x000000070b007223 */ /* 0x000fe20000008006 */
[----:B------:R-:W-:Y:S01]  /*34c0*/  IMAD.MOV R6, RZ, RZ, -R8 ;  /* 0x000000ffff067224 */ /* 0x000fe200078e0a08 */
[----:B------:R-:W-:Y:S02]  /*34d0*/  ISETP.NE.AND P1, PT, R8, RZ, PT ;  /* 0x000000ff0800720c */ /* 0x000fe40003f25270 */
[----:B------:R-:W-:-:S02]  /*34e0*/  LOP3.LUT R2, R2, 0x800000, RZ, 0xfc, !PT ;  /* 0x0080000002027812 */ /* 0x000fc400078efcff */
[----:B------:R-:W-:Y:S02]  /*34f0*/  FSETP.NEU.FTZ.AND P0, PT, R0, R3, PT ;  /* 0x000000030000720b */ /* 0x000fe40003f1d000 */
[----:B------:R-:W-:Y:S02]  /*3500*/  SHF.L.U32 R5, R2, R5, RZ ;  /* 0x0000000502057219 */ /* 0x000fe400000006ff */
[----:B------:R-:W-:Y:S02]  /*3510*/  SEL R3, R6, RZ, P2 ;  /* 0x000000ff06037207 */ /* 0x000fe40001000000 */
[----:B------:R-:W-:Y:S02]  /*3520*/  ISETP.NE.AND P1, PT, R5, RZ, P1 ;  /* 0x000000ff0500720c */ /* 0x000fe40000f25270 */
[----:B------:R-:W-:Y:S02]  /*3530*/  SHF.R.U32.HI R3, RZ, R3, R2 ;  /* 0x00000003ff037219 */ /* 0x000fe40000011602 */
[----:B------:R-:W-:-:S02]  /*3540*/  PLOP3.LUT P0, PT, P0, P1, PT, 0xf8, 0x8f ;  /* 0x00000000008f781c */ /* 0x000fc40000703f70 */
[----:B------:R-:W-:Y:S02]  /*3550*/  SHF.R.U32.HI R5, RZ, 0x1, R3 ;  /* 0x00000001ff057819 */ /* 0x000fe40000011603 */
[----:B------:R-:W-:-:S04]  /*3560*/  SEL R0, RZ, 0x1, !P0 ;  /* 0x00000001ff007807 */ /* 0x000fc80004000000 */
[----:B------:R-:W-:-:S04]  /*3570*/  LOP3.LUT R0, R0, 0x1, R5, 0xf8, !PT ;  /* 0x0000000100007812 */ /* 0x000fc800078ef805 */
[----:B------:R-:W-:-:S05]  /*3580*/  LOP3.LUT R0, R0, R3, RZ, 0xc0, !PT ;  /* 0x0000000300007212 */ /* 0x000fca00078ec0ff */
[----:B------:R-:W-:-:S05]  /*3590*/  IMAD.IADD R5, R5, 0x1, R0 ;  /* 0x0000000105057824 */ /* 0x000fca00078e0200 */
[----:B------:R-:W-:Y:S01]  /*35a0*/  LOP3.LUT R4, R5, R4, RZ, 0xfc, !PT ;  /* 0x0000000405047212 */ /* 0x000fe200078efcff */
[----:B------:R-:W-:Y:S06]  /*35b0*/  BRA `(.L_x_234) ;  /* 0x0000000000107947 */ /* 0x000fec0003800000 */
.L_x_233:
[----:B------:R-:W-:-:S04]  /*35c0*/  LOP3.LUT R4, R4, 0x80000000, RZ, 0xc0, !PT ;  /* 0x8000000004047812 */ /* 0x000fc800078ec0ff */
[----:B------:R-:W-:Y:S01]  /*35d0*/  LOP3.LUT R4, R4, 0x7f800000, RZ, 0xfc, !PT ;  /* 0x7f80000004047812 */ /* 0x000fe200078efcff */
[----:B------:R-:W-:Y:S06]  /*35e0*/  BRA `(.L_x_234) ;  /* 0x0000000000047947 */ /* 0x000fec0003800000 */
.L_x_232:
[----:B------:R-:W-:-:S07]  /*35f0*/  LEA R4, R3, R4, 0x17 ;  /* 0x0000000403047211 */ /* 0x000fce00078eb8ff */
.L_x_234:
[----:B------:R-:W-:Y:S05]  /*3600*/  BSYNC.RECONVERGENT B1 ;  /* 0x0000000000017941 */ /* 0x000fea0003800200 */
.L_x_231:
[----:B------:R-:W-:Y:S05]  /*3610*/  BRA `(.L_x_235) ;  /* 0x0000000000207947 */ /* 0x000fea0003800000 */
.L_x_230:
[----:B------:R-:W-:-:S04]  /*3620*/  LOP3.LUT R4, R5, 0x80000000, R4, 0x48, !PT ;  /* 0x8000000005047812 */ /* 0x000fc800078e4804 */
[----:B------:R-:W-:Y:S01]  /*3630*/  LOP3.LUT R4, R4, 0x7f800000, RZ, 0xfc, !PT ;  /* 0x7f80000004047812 */ /* 0x000fe200078efcff */
[----:B------:R-:W-:Y:S06]  /*3640*/  BRA `(.L_x_235) ;  /* 0x0000000000147947 */ /* 0x000fec0003800000 */
.L_x_229:
[----:B------:R-:W-:Y:S01]  /*3650*/  LOP3.LUT R4, R5, 0x80000000, R4, 0x48, !PT ;  /* 0x8000000005047812 */ /* 0x000fe200078e4804 */
[----:B------:R-:W-:Y:S06]  /*3660*/  BRA `(.L_x_235) ;  /* 0x00000000000c7947 */ /* 0x000fec0003800000 */
.L_x_228:
[----:B------:R-:W0:Y:S01]  /*3670*/  MUFU.RSQ R4, -QNAN ;  /* 0xffc0000000047908 */ /* 0x000e220000001400 */
[----:B------:R-:W-:Y:S05]  /*3680*/  BRA `(.L_x_235) ;  /* 0x0000000000047947 */ /* 0x000fea0003800000 */
.L_x_227:
[----:B------:R-:W-:-:S07]  /*3690*/  FADD.FTZ R4, R4, R5 ;  /* 0x0000000504047221 */ /* 0x000fce0000010000 */
.L_x_235:
[----:B------:R-:W-:Y:S05]  /*36a0*/  BSYNC.RECONVERGENT B0 ;  /* 0x0000000000007941 */ /* 0x000fea0003800200 */
.L_x_225:
[----:B------:R1:W0:Y:S02]  /*36b0*/  LDL R2, [R1] ;  /* 0x0000000001027983 */ /* 0x0002240000100800 */
[----:B-1----:R-:W-:Y:S01]  /*36c0*/  VIADD R1, R1, 0x8 ;  /* 0x0000000801017836 */ /* 0x002fe20000000000 */
[----:B0-----:R-:W-:Y:S06]  /*36d0*/  RET.REL.NODEC R20 `(ComputeSoftmaxWithHierarchy) ;  /* 0xffffffc814487950 */ /* 0x001fec0003c3ffff */
.L_x_236:
        /* <DEDUP_REMOVED lines=10> */
.L_x_285:


//--------------------- .text.ComputeSingleAccuracyForCategoricalCrossentropyWithHierarchy --------------------------
	.section	.text.ComputeSingleAccuracyForCategoricalCrossentropyWithHierarchy,"ax",@progbits
	.align	128
        .global         ComputeSingleAccuracyForCategoricalCrossentropyWithHierarchy
        .type           ComputeSingleAccuracyForCategoricalCrossentropyWithHierarchy,@function
        .size           ComputeSingleAccuracyForCategoricalCrossentropyWithHierarchy,(.L_x_286 - ComputeSingleAccuracyForCategoricalCrossentropyWithHierarchy)
        .other          ComputeSingleAccuracyForCategoricalCrossentropyWithHierarchy,@"STO_CUDA_ENTRY STV_DEFAULT"
ComputeSingleAccuracyForCategoricalCrossentropyWithHierarchy:
.text.ComputeSingleAccuracyForCategoricalCrossentropyWithHierarchy:
        /* <DEDUP_REMOVED lines=16> */
[----:B------:R-:W-:Y:S01]  /*0100*/  IMAD.MOV.U32 R9, RZ, RZ, 0x989680 ;  /* 0x00989680ff097424 */ /* 0x000fe200078e00ff */
[----:B------:R-:W-:Y:S01]  /*0110*/  MOV R20, 0x1b0 ;  /* 0x000001b000147802 */ /* 0x000fe20000000f00 */
[----:B------:R-:W3:Y:S01]  /*0120*/  LDCU UR5, c[0x0][0x384] ;  /* 0x00007080ff0577ac */ /* 0x000ee20008000800 */
[----:B------:R-:W-:Y:S02]  /*0130*/  IMAD.MOV.U32 R21, RZ, RZ, 0x0 ;  /* 0x00000000ff157424 */ /* 0x000fe400078e00ff */
[----:B------:R-:W4:Y:S01]  /*0140*/  LDC.64 R6, c[0x0][0x398] ;  /* 0x0000e600ff067b82 */ /* 0x000f220000000a00 */
[----:B------:R-:W0:Y:S01]  /*0150*/  LDCU.64 UR36, c[0x0][0x358] ;  /* 0x00006b00ff2477ac */ /* 0x000e220008000a00 */
[----:B-1----:R-:W-:-:S02]  /*0160*/  IMAD R0, R2, UR4, RZ ;  /* 0x0000000402007c24 */ /* 0x002fc4000f8e02ff */
[----:B---3--:R-:W-:Y:S02]  /*0170*/  IMAD.U32 R8, RZ, RZ, UR5 ;  /* 0x00000005ff087e24 */ /* 0x008fe4000f8e00ff */
[----:B0-----:R-:W-:-:S04]  /*0180*/  IMAD.WIDE R4, R0, 0x4, R4 ;  /* 0x0000000400047825 */ /* 0x001fc800078e0204 */
[----:B--2-4-:R-:W-:-:S07]  /*0190*/  IMAD.WIDE R6, R0, 0x4, R6 ;  /* 0x0000000400067825 */ /* 0x014fce00078e0206 */
[----:B------:R-:W-:Y:S05]  /*01a0*/  CALL.REL.NOINC `($ComputeSingleAccuracyForCategoricalCrossentropyWithHierarchy$IsAccuratePredictionForCategoricalCrossentropyWithHierarchy) ;  /* 0x00000000001c7944 */ /* 0x000fea0003c00000 */
[----:B------:R-:W0:Y:S01]  /*01b0*/  LDC.64 R6, c[0x0][0x388] ;  /* 0x0000e200ff067b82 */ /* 0x000e220000000a00 */
[----:B------:R-:W-:-:S04]  /*01c0*/  PRMT R4, R4, 0x9910, RZ ;  /* 0x0000991004047816 */ /* 0x000fc800000000ff */
[----:B------:R-:W-:-:S04]  /*01d0*/  ISETP.NE.AND P0, PT, R4, RZ, PT ;  /* 0x000000ff0400720c */ /* 0x000fc80003f05270 */
[----:B------:R-:W-:Y:S01]  /*01e0*/  FSEL R5, RZ, 1, !P0 ;  /* 0x3f800000ff057808 */ /* 0x000fe20004000000 */
[----:B0-----:R-:W-:-:S05]  /*01f0*/  IMAD.WIDE R2, R2, 0x4, R6 ;  /* 0x0000000402027825 */ /* 0x001fca00078e0206 */
[----:B------:R-:W-:Y:S01]  /*0200*/  STG.E desc[UR36][R2.64], R5 ;  /* 0x0000000502007986 */ /* 0x000fe2000c101924 */
[----:B------:R-:W-:Y:S05]  /*0210*/  EXIT ;  /* 0x000000000000794d */ /* 0x000fea0003800000 */
        .type           $ComputeSingleAccuracyForCategoricalCrossentropyWithHierarchy$IsAccuratePredictionForCategoricalCrossentropyWithHierarchy,@function
        .size           $ComputeSingleAccuracyForCategoricalCrossentropyWithHierarchy$IsAccuratePredictionForCategoricalCrossentropyWithHierarchy,(.L_x_286 - $ComputeSingleAccuracyForCategoricalCrossentropyWithHierarchy$IsAccuratePredictionForCategoricalCrossentropyWithHierarchy)
$ComputeSingleAccuracyForCategoricalCrossentropyWithHierarchy$IsAccuratePredictionForCategoricalCrossentropyWithHierarchy:
[----:B------:R-:W-:-:S05]  /*0220*/  IADD3 R1, PT, PT, R1, -0x60, RZ ;  /* 0xffffffa001017810 */ /* 0x000fca0007ffe0ff */
        /* <DEDUP_REMOVED lines=11> */
[----:B------:R-:W-:Y:S04]  /*02e0*/  STL [R1], R2 ;  /* 0x0000000201007387 */ /* 0x000fe80000100800 */
        /* <DEDUP_REMOVED lines=8> */
[----:B------:R4:W-:Y:S04]  /*0370*/  STL [R1+0x54], R45 ;  /* 0x0000542d01007387 */ /* 0x0009e80000100800 */
[----:B------:R5:W-:Y:S04]  /*0380*/  STL [R1+0x50], R44 ;  /* 0x0000502c01007387 */ /* 0x000be80000100800 */
[----:B------:R0:W-:Y:S01]  /*0390*/  STL [R1+0x20], R23 ;  /* 0x0000201701007387 */ /* 0x0001e20000100800 */
[----:B----4-:R-:W-:-:S03]  /*03a0*/  IMAD.MOV.U32 R45, RZ, RZ, R5 ;  /* 0x000000ffff2d7224 */ /* 0x010fc600078e0005 */
[----:B------:R4:W-:Y:S01]  /*03b0*/  STL [R1+0x1c], R22 ;  /* 0x00001c1601007387 */ /* 0x0009e20000100800 */
[----:B-----5:R-:W-:-:S03]  /*03c0*/  IMAD.MOV.U32 R44, RZ, RZ, R4 ;  /* 0x000000ffff2c7224 */ /* 0x020fc600078e0004 */
[----:B------:R5:W-:Y:S01]  /*03d0*/  STL [R1+0x10], R19 ;  /* 0x0000101301007387 */ /* 0x000be20000100800 */
[----:B0-----:R-:W-:-:S03]  /*03e0*/  MOV R23, R6 ;  /* 0x0000000600177202 */ /* 0x001fc60000000f00 */
[----:B------:R0:W-:Y:S01]  /*03f0*/  STL [R1+0xc], R18 ;  /* 0x00000c1201007387 */ /* 0x0001e20000100800 */
[----:B----4-:R-:W-:-:S03]  /*0400*/  IMAD.MOV.U32 R22, RZ, RZ, R7 ;  /* 0x000000ffff167224 */ /* 0x010fc600078e0007 */
[----:B------:R4:W-:Y:S01]  /*0410*/  STL [R1+0x8], R17 ;  /* 0x0000081101007387 */ /* 0x0009e20000100800 */
[----:B-----5:R-:W-:-:S03]  /*0420*/  IMAD.MOV.U32 R19, RZ, RZ, R8 ;  /* 0x000000ffff137224 */ /* 0x020fc600078e0008 */
[----:B------:R5:W-:Y:S01]  /*0430*/  STL [R1+0x4], R16 ;  /* 0x0000041001007387 */ /* 0x000be20000100800 */
[----:B0-----:R-:W-:Y:S02]  /*0440*/  IMAD.MOV.U32 R18, RZ, RZ, R10 ;  /* 0x000000ffff127224 */ /* 0x001fe400078e000a */
[----:B----4-:R-:W-:Y:S02]  /*0450*/  IMAD.MOV.U32 R17, RZ, RZ, R11 ;  /* 0x000000ffff117224 */ /* 0x010fe400078e000b */
[----:B-----5:R-:W-:-:S05]  /*0460*/  IMAD.MOV.U32 R16, RZ, RZ, R9 ;  /* 0x000000ffff107224 */ /* 0x020fca00078e0009 */
[----:B------:R-:W-:Y:S01]  /*0470*/  ISETP.GE.AND P1, PT, R16, 0x1, PT ;  /* 0x000000011000780c */ /* 0x000fe20003f26270 */
[----:B------:R-:W-:Y:S01]  /*0480*/  BSSY.RECONVERGENT B9, `(.L_x_237) ;  /* 0x0000051000097945 */ /* 0x000fe20003800200 */
[----:B------:R-:W-:Y:S01]  /*0490*/  PLOP3.LUT P0, PT, PT, PT, PT, 0x80, 0x8 ;  /* 0x000000000008781c */ /* 0x000fe20003f0f070 */
[----:B------:R-:W-:Y:S02]  /*04a0*/  IMAD.MOV.U32 R30, RZ, RZ, -0x1 ;  /* 0xffffffffff1e7424 */ /* 0x000fe400078e00ff */
[----:B------:R-:W-:-:S08]  /*04b0*/  IMAD.MOV.U32 R28, RZ, RZ, -0x1 ;  /* 0xffffffffff1c7424 */ /* 0x000fd000078e00ff */
[----:B-123--:R-:W-:Y:S05]  /*04c0*/  @!P1 BRA `(.L_x_238) ;  /* 0x0000000400309947 */ /* 0x00efea0003800000 */
[----:B------:R-:W0:Y:S01]  /*04d0*/  LDC.64 R46, c[0x0][0x358] ;  /* 0x0000d600ff2e7b82 */ /* 0x000e220000000a00 */
[----:B------:R-:W1:Y:S01]  /*04e0*/  LDCU UR4, c[0x0][0x2f8] ;  /* 0x00005f00ff0477ac */ /* 0x000e620008000800 */
[----:B------:R-:W-:Y:S01]  /*04f0*/  HFMA2 R29, -RZ, RZ, 0, 0 ;  /* 0x00000000ff1d7431 */ /* 0x000fe200000001ff */
[----:B------:R-:W-:Y:S01]  /*0500*/  BSSY.RECONVERGENT B8, `(.L_x_239) ;  /* 0x0000047000087945 */ /* 0x000fe20003800200 */
[----:B------:R-:W-:Y:S01]  /*0510*/  IMAD.MOV.U32 R26, RZ, RZ, 0x1 ;  /* 0x00000001ff1a7424 */ /* 0x000fe200078e00ff */
[----:B------:R-:W-:Y:S01]  /*0520*/  PRMT R25, RZ, 0x7610, R25 ;  /* 0x00007610ff197816 */ /* 0x000fe20000000019 */
[----:B------:R-:W-:Y:S02]  /*0530*/  IMAD.MOV.U32 R28, RZ, RZ, -0x1 ;  /* 0xffffffffff1c7424 */ /* 0x000fe400078e00ff */
[----:B------:R-:W-:Y:S02]  /*0540*/  IMAD.MOV.U32 R27, RZ, RZ, -0x40800000 ;  /* 0xbf800000ff1b7424 */ /* 0x000fe400078e00ff */
[----:B------:R-:W-:-:S02]  /*0550*/  IMAD.MOV.U32 R24, RZ, RZ, -0x40800000 ;  /* 0xbf800000ff187424 */ /* 0x000fc400078e00ff */
[----:B------:R-:W-:Y:S01]  /*0560*/  IMAD.MOV.U32 R30, RZ, RZ, -0x1 ;  /* 0xffffffffff1e7424 */ /* 0x000fe200078e00ff */
[----:B-1----:R-:W-:-:S07]  /*0570*/  IADD3 R2, PT, PT, R18, -UR4, RZ ;  /* 0x8000000412027c10 */ /* 0x002fce000fffe0ff */
.L_x_246:
[----:B------:R-:W2:Y:S02]  /*0580*/  LDL R6, [R2] ;  /* 0x0000000002067983 */ /* 0x000ea40000100800 */
[----:B--2---:R-:W-:-:S13]  /*0590*/  ISETP.GE.AND P0, PT, R6, R19, PT ;  /* 0x000000130600720c */ /* 0x004fda0003f06270 */
[----:B0-----:R-:W-:Y:S05]  /*05a0*/  @P0 BRA `(.L_x_240) ;  /* 0x0000000000f00947 */ /* 0x001fea0003800000 */
[----:B0-----:R-:W-:Y:S01]  /*05b0*/  R2UR UR4, R46 ;  /* 0x000000002e0472ca */ /* 0x001fe200000e0000 */
[----:B------:R-:W-:Y:S01]  /*05c0*/  IMAD.WIDE R4, R6, 0x4, R44 ;  /* 0x0000000406047825 */ /* 0x000fe200078e022c */
[----:B------:R-:W-:-:S13]  /*05d0*/  R2UR UR5, R47 ;  /* 0x000000002f0572ca */ /* 0x000fda00000e0000 */
[----:B------:R-:W2:Y:S01]  /*05e0*/  LDG.E R8, desc[UR4][R4.64] ;  /* 0x0000000404087981 */ /* 0x000ea2000c1e1900 */
[----:B------:R-:W-:Y:S01]  /*05f0*/  BSSY.RECONVERGENT B7, `(.L_x_241) ;  /* 0x0000035000077945 */ /* 0x000fe20003800200 */
[----:B--2---:R-:W-:-:S13]  /*0600*/  FSETP.GEU.AND P0, PT, |R8|, 9.5, PT ;  /* 0x411800000800780b */ /* 0x004fda0003f0e200 */
[----:B------:R-:W-:Y:S05]  /*0610*/  @P0 BRA `(.L_x_242) ;  /* 0x0000000000480947 */ /* 0x000fea0003800000 */
[----:B------:R-:W-:Y:S02]  /*0620*/  R2UR UR4, R46 ;  /* 0x000000002e0472ca */ /* 0x000fe400000e0000 */
[----:B------:R-:W-:Y:S02]  /*0630*/  R2UR UR5, R47 ;  /* 0x000000002f0572ca */ /* 0x000fe400000e0000 */
[----:B------:R-:W-:Y:S02]  /*0640*/  SHF.R.S32.HI R3, RZ, 0x1f, R6 ;  /* 0x0000001fff037819 */ /* 0x000fe40000011406 */
[----:B------:R-:W-:-:S04]  /*0650*/  LEA R4, P0, R6, R23, 0x2 ;  /* 0x0000001706047211 */ /* 0x000fc800078010ff */
[----:B------:R-:W-:-:S06]  /*0660*/  LEA.HI.X R5, R6, R22, R3, 0x2, P0 ;  /* 0x0000001606057211 */ /* 0x000fcc00000f1403 */
[----:B------:R-:W2:Y:S01]  /*0670*/  LDG.E R5, desc[UR4][R4.64] ;  /* 0x0000000404057981 */ /* 0x000ea2000c1e1900 */
[----:B------:R-:W-:Y:S01]  /*0680*/  VIADD R3, R6, 0x1 ;  /* 0x0000000106037836 */ /* 0x000fe20000000000 */
[CC--:B------:R-:W-:Y:S01]  /*0690*/  FSETP.GT.AND P0, PT, R8.reuse, R27.reuse, PT ;  /* 0x0000001b0800720b */ /* 0x0c0fe20003f04000 */
[C---:B------:R-:W-:Y:S02]  /*06a0*/  VIADD R0, R29.reuse, 0x1 ;  /* 0x000000011d007836 */ /* 0x040fe40000000000 */
[----:B------:R-:W-:Y:S01]  /*06b0*/  IMAD.MOV.U32 R25, RZ, RZ, 0x1 ;  /* 0x00000001ff197424 */ /* 0x000fe200078e00ff */
[----:B------:R0:W-:Y:S01]  /*06c0*/  STL [R2], R3 ;  /* 0x0000000302007387 */ /* 0x0001e20000100800 */
[----:B------:R-:W-:Y:S02]  /*06d0*/  SEL R28, R29, R28, P0 ;  /* 0x0000001c1d1c7207 */ /* 0x000fe40000000000 */
[----:B------:R-:W-:Y:S02]  /*06e0*/  FSEL R27, R8, R27, P0 ;  /* 0x0000001b081b7208 */ /* 0x000fe40000000000 */
[----:B--2---:R-:W-:-:S04]  /*06f0*/  FSETP.GT.AND P1, PT, R5, R24, PT ;  /* 0x000000180500720b */ /* 0x004fc80003f24000 */
[----:B------:R-:W-:Y:S01]  /*0700*/  SEL R30, R29, R30, P1 ;  /* 0x0000001e1d1e7207 */ /* 0x000fe20000800000 */
[----:B------:R-:W-:Y:S01]  /*0710*/  IMAD.MOV.U32 R29, RZ, RZ, R0 ;  /* 0x000000ffff1d7224 */ /* 0x000fe200078e0000 */
[----:B------:R-:W-:Y:S01]  /*0720*/  FSEL R24, R5, R24, P1 ;  /* 0x0000001805187208 */ /* 0x000fe20000800000 */
[----:B0-----:R-:W-:Y:S06]  /*0730*/  BRA `(.L_x_243) ;  /* 0x0000000000807947 */ /* 0x001fec0003800000 */
.L_x_242:
[C---:B------:R-:W-:Y:S01]  /*0740*/  FADD R0, |R8|.reuse, 0.5 ;  /* 0x3f00000008007421 */ /* 0x040fe20000000200 */
[----:B------:R-:W-:Y:S01]  /*0750*/  FSETP.GEU.AND P0, PT, R8, RZ, PT ;  /* 0x000000ff0800720b */ /* 0x000fe20003f0e000 */
[----:B------:R-:W-:Y:S04]  /*0760*/  BSSY.RECONVERGENT B6, `(.L_x_244) ;  /* 0x0000018000067945 */ /* 0x000fe80003800200 */
[----:B------:R-:W0:Y:S02]  /*0770*/  F2I.TRUNC.NTZ R0, R0 ;  /* 0x0000000000007305 */ /* 0x000e24000020f100 */
[----:B0-----:R-:W-:-:S05]  /*0780*/  IMAD.HI R9, R0, 0x66666667, RZ ;  /* 0x6666666700097827 */ /* 0x001fca00078e02ff */
[----:B------:R-:W-:-:S04]  /*0790*/  SHF.R.U32.HI R4, RZ, 0x1f, R9 ;  /* 0x0000001fff047819 */ /* 0x000fc80000011609 */
[----:B------:R-:W-:-:S04]  /*07a0*/  LEA.HI.SX32 R9, R9, R4, 0x1e ;  /* 0x0000000409097211 */ /* 0x000fc800078ff2ff */
[----:B------:R-:W-:-:S05]  /*07b0*/  @!P0 IADD3 R3, PT, PT, R6, R9, RZ ;  /* 0x0000000906038210 */ /* 0x000fca0007ffe0ff */
[----:B------:R0:W-:Y:S01]  /*07c0*/  @!P0 STL [R2], R3 ;  /* 0x0000000302008387 */ /* 0x0001e20000100800 */
[----:B------:R-:W-:Y:S05]  /*07d0*/  @!P0 BRA `(.L_x_245) ;  /* 0x0000000000408947 */ /* 0x000fea0003800000 */
[----:B0-----:R-:W-:Y:S01]  /*07e0*/  VIADD R3, R6, 0x1 ;  /* 0x0000000106037836 */ /* 0x001fe20000000000 */
[----:B------:R-:W-:Y:S01]  /*07f0*/  MOV R7, R22 ;  /* 0x0000001600077202 */ /* 0x000fe20000000f00 */
[----:B------:R-:W-:Y:S01]  /*0800*/  IMAD.MOV.U32 R4, RZ, RZ, R44 ;  /* 0x000000ffff047224 */ /* 0x000fe200078e002c */
[----:B------:R-:W-:Y:S01]  /*0810*/  MOV R20, 0x8a0 ;  /* 0x000008a000147802 */ /* 0x000fe20000000f00 */
[----:B------:R-:W-:Y:S01]  /*0820*/  IMAD.MOV.U32 R5, RZ, RZ, R45 ;  /* 0x000000ffff057224 */ /* 0x000fe200078e002d */
[----:B------:R0:W-:Y:S01]  /*0830*/  STL [R2], R3 ;  /* 0x0000000302007387 */ /* 0x0001e20000100800 */
[----:B------:R-:W-:Y:S02]  /*0840*/  IMAD.MOV.U32 R6, RZ, RZ, R23 ;  /* 0x000000ffff067224 */ /* 0x000fe400078e0017 */
[----:B------:R-:W-:Y:S02]  /*0850*/  IMAD.MOV.U32 R8, RZ, RZ, R19 ;  /* 0x000000ffff087224 */ /* 0x000fe400078e0013 */
[----:B------:R-:W-:-:S02]  /*0860*/  IMAD.MOV.U32 R10, RZ, RZ, R18 ;  /* 0x000000ffff0a7224 */ /* 0x000fc400078e0012 */
[----:B------:R-:W-:Y:S02]  /*0870*/  IMAD.MOV.U32 R11, RZ, RZ, R17 ;  /* 0x000000ffff0b7224 */ /* 0x000fe400078e0011 */
[----:B------:R-:W-:-:S07]  /*0880*/  IMAD.MOV.U32 R21, RZ, RZ, 0x0 ;  /* 0x00000000ff157424 */ /* 0x000fce00078e00ff */
[----:B0-----:R-:W-:Y:S05]  /*0890*/  CALL.REL.NOINC `($ComputeSingleAccuracyForCategoricalCrossentropyWithHierarchy$IsAccuratePredictionForCategoricalCrossentropyWithHierarchy) ;  /* 0xfffffff800607944 */ /* 0x001fea0003c3ffff */
[----:B------:R-:W-:Y:S02]  /*08a0*/  PRMT R0, R4, 0x9910, RZ ;  /* 0x0000991004007816 */ /* 0x000fe400000000ff */
[----:B------:R-:W-:-:S04]  /*08b0*/  LOP3.LUT P0, RZ, R26, 0xff, RZ, 0xc0, !PT ;  /* 0x000000ff1aff7812 */ /* 0x000fc8000780c0ff */
[----:B------:R-:W-:-:S04]  /*08c0*/  ISETP.NE.AND P0, PT, R0, RZ, P0 ;  /* 0x000000ff0000720c */ /* 0x000fc80000705270 */
[----:B------:R-:W-:-:S09]  /*08d0*/  SEL R26, RZ, 0x1, !P0 ;  /* 0x00000001ff1a7807 */ /* 0x000fd20004000000 */
.L_x_245:
[----:B------:R-:W-:Y:S05]  /*08e0*/  BSYNC.RECONVERGENT B6 ;  /* 0x0000000000067941 */ /* 0x000fea0003800200 */
.L_x_244:
[----:B------:R-:W-:Y:S02]  /*08f0*/  LOP3.LUT P0, RZ, R25, 0xff, RZ, 0xc0, !PT ;  /* 0x000000ff19ff7812 */ /* 0x000fe4000780c0ff */
[----:B------:R-:W-:Y:S02]  /*0900*/  IADD3 R0, PT, PT, R29, 0x1, RZ ;  /* 0x000000011d007810 */ /* 0x000fe40007ffe0ff */
[----:B------:R-:W-:-:S09]  /*0910*/  PRMT R25, RZ, 0x7610, R25 ;  /* 0x00007610ff197816 */ /* 0x000fd20000000019 */
[----:B------:R-:W-:-:S04]  /*0920*/  @P0 IMAD.MOV R0, RZ, RZ, R29 ;  /* 0x000000ffff000224 */ /* 0x000fc800078e021d */
[----:B------:R-:W-:-:S07]  /*0930*/  IMAD.MOV.U32 R29, RZ, RZ, R0 ;  /* 0x000000ffff1d7224 */ /* 0x000fce00078e0000 */
.L_x_243:
[----:B------:R-:W-:Y:S05]  /*0940*/  BSYNC.RECONVERGENT B7 ;  /* 0x0000000000077941 */ /* 0x000fea0003800200 */
.L_x_241:
[----:B------:R-:W-:-:S13]  /*0950*/  ISETP.GE.AND P0, PT, R29, R16, PT ;  /* 0x000000101d00720c */ /* 0x000fda0003f06270 */
[----:B------:R-:W-:Y:S05]  /*0960*/  @!P0 BRA `(.L_x_246) ;  /* 0xfffffffc00048947 */ /* 0x000fea000383ffff */
.L_x_240:
[----:B------:R-:W-:Y:S05]  /*0970*/  BSYNC.RECONVERGENT B8 ;  /* 0x0000000000087941 */ /* 0x000fea0003800200 */
.L_x_239:
[----:B------:R-:W-:-:S13]  /*0980*/  LOP3.LUT P0, RZ, R26, 0xff, RZ, 0xc0, !PT ;  /* 0x000000ff1aff7812 */ /* 0x000fda000780c0ff */
.L_x_238:
[----:B------:R-:W-:Y:S05]  /*0990*/  BSYNC.RECONVERGENT B9 ;  /* 0x0000000000097941 */ /* 0x000fea0003800200 */
.L_x_237:
[----:B------:R-:W2:Y:S01]  /*09a0*/  LDL R20, [R1+0x14] ;  /* 0x0000140001147983 */ /* 0x000ea20000100800 */
[----:B------:R-:W-:Y:S01]  /*09b0*/  ISETP.EQ.AND P0, PT, R28, R30, P0 ;  /* 0x0000001e1c00720c */ /* 0x000fe20000702270 */
[----:B------:R1:W-:Y:S05]  /*09c0*/  BMOV.32 B6, R31 ;  /* 0x0000001f06007356 */ /* 0x0003ea0000000000 */
[----:B------:R-:W2:Y:S01]  /*09d0*/  LDL R21, [R1+0x18] ;  /* 0x0000180001157983 */ /* 0x000ea20000100800 */
[----:B------:R3:W-:Y:S05]  /*09e0*/  BMOV.32 B7, R36 ;  /* 0x0000002407007356 */ /* 0x0007ea0000000000 */
[----:B------:R4:W-:Y:S05]  /*09f0*/  BMOV.32 B8, R37 ;  /* 0x0000002508007356 */ /* 0x0009ea0000000000 */
[----:B------:R5:W-:Y:S05]  /*0a00*/  BMOV.32 B9, R38 ;  /* 0x0000002609007356 */ /* 0x000bea0000000000 */
[----:B0-----:R-:W2:Y:S01]  /*0a10*/  LDL R2, [R1] ;  /* 0x0000000001027983 */ /* 0x001ea20000100800 */
[----:B------:R-:W-:-:S03]  /*0a20*/  SEL R4, RZ, 0x1, !P0 ;  /* 0x00000001ff047807 */ /* 0x000fc60004000000 */
[----:B------:R-:W2:Y:S04]  /*0a30*/  LDL R16, [R1+0x4] ;  /* 0x0000040001107983 */ /* 0x000ea80000100800 */
        /* <DEDUP_REMOVED lines=12> */
[----:B-1----:R-:W2:Y:S04]  /*0b00*/  LDL R31, [R1+0x40] ;  /* 0x00004000011f7983 */ /* 0x002ea80000100800 */
[----:B---3--:R-:W2:Y:S04]  /*0b10*/  LDL R36, [R1+0x44] ;  /* 0x0000440001247983 */ /* 0x008ea80000100800 */
[----:B----4-:R-:W2:Y:S04]  /*0b20*/  LDL R37, [R1+0x48] ;  /* 0x0000480001257983 */ /* 0x010ea80000100800 */
[----:B-----5:R-:W2:Y:S04]  /*0b30*/  LDL R38, [R1+0x4c] ;  /* 0x00004c0001267983 */ /* 0x020ea80000100800 */
[----:B------:R-:W2:Y:S04]  /*0b40*/  LDL R44, [R1+0x50] ;  /* 0x00005000012c7983 */ /* 0x000ea80000100800 */
[----:B------:R-:W2:Y:S04]  /*0b50*/  LDL R45, [R1+0x54] ;  /* 0x00005400012d7983 */ /* 0x000ea80000100800 */
[----:B------:R-:W2:Y:S04]  /*0b60*/  LDL R46, [R1+0x58] ;  /* 0x00005800012e7983 */ /* 0x000ea80000100800 */
[----:B------:R0:W2:Y:S02]  /*0b70*/  LDL R47, [R1+0x5c] ;  /* 0x00005c00012f7983 */ /* 0x0000a40000100800 */
[----:B0-----:R-:W-:Y:S01]  /*0b80*/  VIADD R1, R1, 0x60 ;  /* 0x0000006001017836 */ /* 0x001fe20000000000 */
[----:B--2---:R-:W-:Y:S06]  /*0b90*/  RET.REL.NODEC R20 `(ComputeSingleAccuracyForCategoricalCrossentropyWithHierarchy) ;  /* 0xfffffff414187950 */ /* 0x004fec0003c3ffff */
.L_x_247:
        /* <DEDUP_REMOVED lines=14> */
.L_x_286:


//--------------------- .text.ComputeAccuracy     --------------------------
	.section	.text.ComputeAccuracy,"ax",@progbits
	.align	128
        .global         ComputeAccuracy
        .type           ComputeAccuracy,@function
        .size           ComputeAccuracy,(.L_x_309 - ComputeAccuracy)
        .other          ComputeAccuracy,@"STO_CUDA_ENTRY STV_DEFAULT"
ComputeAccuracy:
.text.ComputeAccuracy:
        /* <DEDUP_REMOVED lines=9> */
[----:B------:R-:W1:Y:S01]  /*0090*/  LDCU.64 UR4, c[0x0][0x358] ;  /* 0x00006b00ff0477ac */ /* 0x000e620008000a00 */
[----:B0-----:R-:W-:-:S09]  /*00a0*/  UISETP.NE.AND UP0, UPT, UR6, 0x1, UPT ;  /* 0x000000010600788c */ /* 0x001fd2000bf05270 */
[----:B-1----:R-:W-:Y:S05]  /*00b0*/  BRA.U UP0, `(.L_x_248) ;  /* 0x0000000100307547 */ /* 0x002fea000b800000 */
[----:B------:R-:W0:Y:S08]  /*00c0*/  LDC.64 R2, c[0x0][0x390] ;  /* 0x0000e400ff027b82 */ /* 0x000e300000000a00 */
[----:B------:R-:W1:Y:S08]  /*00d0*/  LDC.64 R4, c[0x0][0x398] ;  /* 0x0000e600ff047b82 */ /* 0x000e700000000a00 */
[----:B------:R-:W2:Y:S01]  /*00e0*/  LDC.64 R6, c[0x0][0x388] ;  /* 0x0000e200ff067b82 */ /* 0x000ea20000000a00 */
[----:B0-----:R-:W-:-:S06]  /*00f0*/  IMAD.WIDE R2, R0, 0x4, R2 ;  /* 0x0000000400027825 */ /* 0x001fcc00078e0202 */
[----:B------:R-:W3:Y:S01]  /*0100*/  LDG.E.CONSTANT R2, desc[UR4][R2.64] ;  /* 0x0000000402027981 */ /* 0x000ee2000c1e9900 */
[----:B-1----:R-:W-:-:S06]  /*0110*/  IMAD.WIDE R4, R0, 0x4, R4 ;  /* 0x0000000400047825 */ /* 0x002fcc00078e0204 */
[----:B------:R-:W3:Y:S01]  /*0120*/  LDG.E.CONSTANT R5, desc[UR4][R4.64] ;  /* 0x0000000404057981 */ /* 0x000ee2000c1e9900 */
[----:B--2---:R-:W-:-:S04]  /*0130*/  IMAD.WIDE R6, R0, 0x4, R6 ;  /* 0x0000000400067825 */ /* 0x004fc800078e0206 */
[----:B---3--:R-:W-:-:S05]  /*0140*/  FADD R8, R2, -R5 ;  /* 0x8000000502087221 */ /* 0x008fca0000000000 */
[----:B------:R-:W-:-:S05]  /*0150*/  FSET.BF.LT.AND R9, |R8|, 0.5, PT ;  /* 0x3f0000000809780a */ /* 0x000fca0003801200 */
[----:B------:R-:W-:Y:S01]  /*0160*/  STG.E desc[UR4][R6.64], R9 ;  /* 0x0000000906007986 */ /* 0x000fe2000c101904 */
[----:B------:R-:W-:Y:S05]  /*0170*/  EXIT ;  /* 0x000000000000794d */ /* 0x000fea0003800000 */
.L_x_248:
[----:B------:R-:W-:Y:S02]  /*0180*/  UISETP.GE.AND UP0, UPT, UR6, 0x2, UPT ;  /* 0x000000020600788c */ /* 0x000fe4000bf06270 */
[----:B------:R-:W-:-:S04]  /*0190*/  IMAD R3, R0, UR6, RZ ;  /* 0x0000000600037c24 */ /* 0x000fc8000f8e02ff */
[----:B------:R-:W-:-:S03]  /*01a0*/  IMAD.MOV.U32 R12, RZ, RZ, R3 ;  /* 0x000000ffff0c7224 */ /* 0x000fc600078e0003 */
[----:B------:R-:W-:Y:S05]  /*01b0*/  BRA.U !UP0, `(.L_x_249) ;  /* 0x0000000d08707547 */ /* 0x000fea000b800000 */
[C---:B------:R-:W-:Y:S01]  /*01c0*/  VIADD R2, R3.reuse, 0x2 ;  /* 0x0000000203027836 */ /* 0x040fe20000000000 */
[----:B------:R-:W-:Y:S01]  /*01d0*/  LOP3.LUT R5, RZ, R3, RZ, 0x33, !PT ;  /* 0x00000003ff057212 */ /* 0x000fe200078e33ff */
[----:B------:R-:W-:Y:S01]  /*01e0*/  BSSY.RECONVERGENT B0, `(.L_x_250) ;  /* 0x000006f000007945 */ /* 0x000fe20003800200 */
[C---:B------:R-:W-:Y:S02]  /*01f0*/  VIADD R13, R3.reuse, 0x1 ;  /* 0x00000001030d7836 */ /* 0x040fe40000000000 */
[----:B------:R-:W-:Y:S01]  /*0200*/  VIADDMNMX R2, R3, UR6, R2, !PT ;  /* 0x0000000603027c46 */ /* 0x000fe2000f800102 */
[----:B------:R-:W-:-:S03]  /*0210*/  IMAD.MOV.U32 R12, RZ, RZ, R3 ;  /* 0x000000ffff0c7224 */ /* 0x000fc600078e0003 */
[C---:B------:R-:W-:Y:S01]  /*0220*/  IADD3 R4, PT, PT, R2.reuse, -0x2, -R3 ;  /* 0xfffffffe02047810 */ /* 0x040fe20007ffe803 */
[----:B------:R-:W-:-:S03]  /*0230*/  IMAD.IADD R2, R2, 0x1, R5 ;  /* 0x0000000102027824 */ /* 0x000fc600078e0205 */
[----:B------:R-:W-:Y:S02]  /*0240*/  ISETP.GE.U32.AND P0, PT, R4, 0x7, PT ;  /* 0x000000070400780c */ /* 0x000fe40003f06070 */
[----:B------:R-:W-:-:S11]  /*0250*/  LOP3.LUT R15, R2, 0x7, RZ, 0xc0, !PT ;  /* 0x00000007020f7812 */ /* 0x000fd600078ec0ff */
[----:B------:R-:W-:Y:S05]  /*0260*/  @!P0 BRA `(.L_x_251) ;  /* 0x0000000400988947 */ /* 0x000fea0003800000 */
[----:B------:R-:W-:Y:S01]  /*0270*/  LOP3.LUT R14, R2, 0xfffffff8, RZ, 0xc0, !PT ;  /* 0xfffffff8020e7812 */ /* 0x000fe200078ec0ff */
[----:B------:R-:W-:Y:S01]  /*0280*/  BSSY.RECONVERGENT B1, `(.L_x_252) ;  /* 0x0000063000017945 */ /* 0x000fe20003800200 */
[----:B------:R-:W-:Y:S02]  /*0290*/  VIADD R13, R3, 0x4 ;  /* 0x00000004030d7836 */ /* 0x000fe40000000000 */
[----:B------:R-:W-:Y:S02]  /*02a0*/  IMAD.MOV.U32 R12, RZ, RZ, R3 ;  /* 0x000000ffff0c7224 */ /* 0x000fe400078e0003 */
[----:B------:R-:W-:-:S07]  /*02b0*/  IMAD.MOV R14, RZ, RZ, -R14 ;  /* 0x000000ffff0e7224 */ /* 0x000fce00078e0a0e */
.L_x_253:
[----:B------:R-:W0:Y:S01]  /*02c0*/  LDC.64 R4, c[0x0][0x398] ;  /* 0x0000e600ff047b82 */ /* 0x000e220000000a00 */
[----:B------:R-:W-:-:S07]  /*02d0*/  VIADD R19, R13, 0xfffffffd ;  /* 0xfffffffd0d137836 */ /* 0x000fce0000000000 */
[----:B------:R-:W1:Y:S01]  /*02e0*/  LDC.64 R8, c[0x0][0x390] ;  /* 0x0000e400ff087b82 */ /* 0x000e620000000a00 */
[----:B0-----:R-:W-:-:S04]  /*02f0*/  IMAD.WIDE R20, R3, 0x4, R4 ;  /* 0x0000000403147825 */ /* 0x001fc800078e0204 */
[C---:B------:R-:W-:Y:S02]  /*0300*/  IMAD.WIDE R6, R19.reuse, 0x4, R4 ;  /* 0x0000000413067825 */ /* 0x040fe400078e0204 */
[----:B------:R-:W2:Y:S02]  /*0310*/  LDG.E.CONSTANT R21, desc[UR4][R20.64] ;  /* 0x0000000414157981 */ /* 0x000ea4000c1e9900 */
[--C-:B-1----:R-:W-:Y:S02]  /*0320*/  IMAD.WIDE R16, R12, 0x4, R8.reuse ;  /* 0x000000040c107825 */ /* 0x102fe400078e0208 */
[----:B------:R-:W2:Y:S02]  /*0330*/  LDG.E.CONSTANT R18, desc[UR4][R6.64] ;  /* 0x0000000406127981 */ /* 0x000ea4000c1e9900 */
[----:B------:R-:W-:Y:S02]  /*0340*/  IMAD.WIDE R10, R19, 0x4, R8 ;  /* 0x00000004130a7825 */ /* 0x000fe400078e0208 */
[----:B------:R-:W3:Y:S04]  /*0350*/  LDG.E.CONSTANT R17, desc[UR4][R16.64] ;  /* 0x0000000410117981 */ /* 0x000ee8000c1e9900 */
[----:B------:R-:W3:Y:S04]  /*0360*/  LDG.E.CONSTANT R22, desc[UR4][R10.64] ;  /* 0x000000040a167981 */ /* 0x000ee8000c1e9900 */
[----:B------:R-:W4:Y:S04]  /*0370*/  LDG.E.CONSTANT R24, desc[UR4][R6.64+0xc] ;  /* 0x00000c0406187981 */ /* 0x000f28000c1e9900 */
[----:B------:R-:W5:Y:S01]  /*0380*/  LDG.E.CONSTANT R16, desc[UR4][R10.64+0x4] ;  /* 0x000004040a107981 */ /* 0x000f62000c1e9900 */
[----:B--2---:R-:W-:-:S04]  /*0390*/  FSETP.GT.AND P0, PT, R18, R21, PT ;  /* 0x000000151200720b */ /* 0x004fc80003f04000 */
[----:B------:R-:W-:Y:S02]  /*03a0*/  SEL R3, R19, R3, P0 ;  /* 0x0000000313037207 */ /* 0x000fe40000000000 */
[----:B---3--:R-:W-:-:S03]  /*03b0*/  FSETP.GT.AND P1, PT, R22, R17, PT ;  /* 0x000000111600720b */ /* 0x008fc60003f24000 */
[----:B------:R-:W-:Y:S01]  /*03c0*/  IMAD.WIDE R22, R3, 0x4, R4 ;  /* 0x0000000403167825 */ /* 0x000fe200078e0204 */
[----:B------:R-:W-:Y:S02]  /*03d0*/  SEL R25, R19, R12, P1 ;  /* 0x0000000c13197207 */ /* 0x000fe40000800000 */
[----:B------:R-:W2:Y:S04]  /*03e0*/  LDG.E.CONSTANT R12, desc[UR4][R6.64+0x4] ;  /* 0x00000404060c7981 */ /* 0x000ea8000c1e9900 */
[----:B------:R-:W2:Y:S01]  /*03f0*/  LDG.E.CONSTANT R23, desc[UR4][R22.64] ;  /* 0x0000000416177981 */ /* 0x000ea2000c1e9900 */
[----:B------:R-:W-:-:S06]  /*0400*/  IMAD.WIDE R18, R25, 0x4, R8 ;  /* 0x0000000419127825 */ /* 0x000fcc00078e0208 */
[----:B------:R-:W5:Y:S04]  /*0410*/  LDG.E.CONSTANT R19, desc[UR4][R18.64] ;  /* 0x0000000412137981 */ /* 0x000f68000c1e9900 */
[----:B------:R-:W3:Y:S01]  /*0420*/  LDG.E.CONSTANT R18, desc[UR4][R10.64+0x8] ;  /* 0x000008040a127981 */ /* 0x000ee2000c1e9900 */
[----:B--2---:R-:W-:Y:S01]  /*0430*/  FSETP.GT.AND P0, PT, R12, R23, PT ;  /* 0x000000170c00720b */ /* 0x004fe20003f04000 */
[----:B------:R-:W-:-:S05]  /*0440*/  VIADD R12, R13, 0xfffffffe ;  /* 0xfffffffe0d0c7836 */ /* 0x000fca0000000000 */
[----:B------:R-:W-:Y:S02]  /*0450*/  SEL R3, R12, R3, P0 ;  /* 0x000000030c037207 */ /* 0x000fe40000000000 */
[----:B-----5:R-:W-:-:S03]  /*0460*/  FSETP.GT.AND P1, PT, R16, R19, PT ;  /* 0x000000131000720b */ /* 0x020fc60003f24000 */
[----:B------:R-:W-:Y:S01]  /*0470*/  IMAD.WIDE R20, R3, 0x4, R4 ;  /* 0x0000000403147825 */ /* 0x000fe200078e0204 */
[----:B------:R-:W-:Y:S02]  /*0480*/  SEL R25, R12, R25, P1 ;  /* 0x000000190c197207 */ /* 0x000fe40000800000 */
[----:B------:R-:W2:Y:S04]  /*0490*/  LDG.E.CONSTANT R12, desc[UR4][R6.64+0x8] ;  /* 0x00000804060c7981 */ /* 0x000ea8000c1e9900 */
[----:B------:R-:W2:Y:S01]  /*04a0*/  LDG.E.CONSTANT R21, desc[UR4][R20.64] ;  /* 0x0000000414157981 */ /* 0x000ea2000c1e9900 */
[----:B------:R-:W-:-:S06]  /*04b0*/  IMAD.WIDE R16, R25, 0x4, R8 ;  /* 0x0000000419107825 */ /* 0x000fcc00078e0208 */
[----:B------:R-:W3:Y:S04]  /*04c0*/  LDG.E.CONSTANT R17, desc[UR4][R16.64] ;  /* 0x0000000410117981 */ /* 0x000ee8000c1e9900 */
[----:B------:R-:W5:Y:S01]  /*04d0*/  LDG.E.CONSTANT R16, desc[UR4][R10.64+0xc] ;  /* 0x00000c040a107981 */ /* 0x000f62000c1e9900 */
[----:B--2---:R-:W-:Y:S01]  /*04e0*/  FSETP.GT.AND P0, PT, R12, R21, PT ;  /* 0x000000150c00720b */ /* 0x004fe20003f04000 */
[----:B------:R-:W-:-:S05]  /*04f0*/  VIADD R12, R13, 0xffffffff ;  /* 0xffffffff0d0c7836 */ /* 0x000fca0000000000 */
[----:B------:R-:W-:Y:S02]  /*0500*/  SEL R3, R12, R3, P0 ;  /* 0x000000030c037207 */ /* 0x000fe40000000000 */
[----:B---3--:R-:W-:-:S03]  /*0510*/  FSETP.GT.AND P1, PT, R18, R17, PT ;  /* 0x000000111200720b */ /* 0x008fc60003f24000 */
[----:B------:R-:W-:Y:S01]  /*0520*/  IMAD.WIDE R22, R3, 0x4, R4 ;  /* 0x0000000403167825 */ /* 0x000fe200078e0204 */
[----:B------:R-:W-:-:S05]  /*0530*/  SEL R12, R12, R25, P1 ;  /* 0x000000190c0c7207 */ /* 0x000fca0000800000 */
[----:B------:R-:W-:Y:S01]  /*0540*/  IMAD.WIDE R18, R12, 0x4, R8 ;  /* 0x000000040c127825 */ /* 0x000fe200078e0208 */
[----:B------:R-:W4:Y:S05]  /*0550*/  LDG.E.CONSTANT R23, desc[UR4][R22.64] ;  /* 0x0000000416177981 */ /* 0x000f2a000c1e9900 */
[----:B------:R-:W5:Y:S04]  /*0560*/  LDG.E.CONSTANT R19, desc[UR4][R18.64] ;  /* 0x0000000412137981 */ /* 0x000f68000c1e9900 */
[----:B------:R-:W2:Y:S01]  /*0570*/  LDG.E.CONSTANT R18, desc[UR4][R10.64+0x10] ;  /* 0x000010040a127981 */ /* 0x000ea2000c1e9900 */
[----:B----4-:R-:W-:-:S04]  /*0580*/  FSETP.GT.AND P0, PT, R24, R23, PT ;  /* 0x000000171800720b */ /* 0x010fc80003f04000 */
[----:B------:R-:W-:Y:S02]  /*0590*/  SEL R3, R13, R3, P0 ;  /* 0x000000030d037207 */ /* 0x000fe40000000000 */
[----:B-----5:R-:W-:-:S03]  /*05a0*/  FSETP.GT.AND P1, PT, R16, R19, PT ;  /* 0x000000131000720b */ /* 0x020fc60003f24000 */
[----:B------:R-:W-:Y:S01]  /*05b0*/  IMAD.WIDE R20, R3, 0x4, R4 ;  /* 0x0000000403147825 */ /* 0x000fe200078e0204 */
[----:B------:R-:W-:Y:S02]  /*05c0*/  SEL R25, R13, R12, P1 ;  /* 0x0000000c0d197207 */ /* 0x000fe40000800000 */
[----:B------:R-:W3:Y:S03]  /*05d0*/  LDG.E.CONSTANT R12, desc[UR4][R6.64+0x10] ;  /* 0x00001004060c7981 */ /* 0x000ee6000c1e9900 */
[----:B------:R-:W-:Y:S01]  /*05e0*/  IMAD.WIDE R16, R25, 0x4, R8 ;  /* 0x0000000419107825 */ /* 0x000fe200078e0208 */
[----:B------:R-:W3:Y:S05]  /*05f0*/  LDG.E.CONSTANT R21, desc[UR4][R20.64] ;  /* 0x0000000414157981 */ /* 0x000eea000c1e9900 */
[----:B------:R-:W2:Y:S04]  /*0600*/  LDG.E.CONSTANT R17, desc[UR4][R16.64] ;  /* 0x0000000410117981 */ /* 0x000ea8000c1e9900 */
[----:B------:R-:W4:Y:S01]  /*0610*/  LDG.E.CONSTANT R16, desc[UR4][R10.64+0x14] ;  /* 0x000014040a107981 */ /* 0x000f22000c1e9900 */
[----:B---3--:R-:W-:Y:S01]  /*0620*/  FSETP.GT.AND P0, PT, R12, R21, PT ;  /* 0x000000150c00720b */ /* 0x008fe20003f04000 */
[----:B------:R-:W-:Y:S01]  /*0630*/  VIADD R12, R13, 0x1 ;  /* 0x000000010d0c7836 */ /* 0x000fe20000000000 */
[----:B--2---:R-:W-:-:S04]  /*0640*/  FSETP.GT.AND P1, PT, R18, R17, PT ;  /* 0x000000111200720b */ /* 0x004fc80003f24000 */
[C---:B------:R-:W-:Y:S02]  /*0650*/  SEL R3, R12.reuse, R3, P0 ;  /* 0x000000030c037207 */ /* 0x040fe40000000000 */
[----:B------:R-:W-:Y:S02]  /*0660*/  SEL R25, R12, R25, P1 ;  /* 0x000000190c197207 */ /* 0x000fe40000800000 */
[----:B------:R-:W2:Y:S01]  /*0670*/  LDG.E.CONSTANT R12, desc[UR4][R6.64+0x14] ;  /* 0x00001404060c7981 */ /* 0x000ea2000c1e9900 */
[----:B------:R-:W-:-:S04]  /*0680*/  IMAD.WIDE R22, R3, 0x4, R4 ;  /* 0x0000000403167825 */ /* 0x000fc800078e0204 */
[----:B------:R-:W-:Y:S02]  /*0690*/  IMAD.WIDE R18, R25, 0x4, R8 ;  /* 0x0000000419127825 */ /* 0x000fe400078e0208 */
[----:B------:R-:W2:Y:S04]  /*06a0*/  LDG.E.CONSTANT R23, desc[UR4][R22.64] ;  /* 0x0000000416177981 */ /* 0x000ea8000c1e9900 */
[----:B------:R-:W4:Y:S04]  /*06b0*/  LDG.E.CONSTANT R19, desc[UR4][R18.64] ;  /* 0x0000000412137981 */ /* 0x000f28000c1e9900 */
[----:B------:R-:W3:Y:S01]  /*06c0*/  LDG.E.CONSTANT R18, desc[UR4][R10.64+0x18] ;  /* 0x000018040a127981 */ /* 0x000ee2000c1e9900 */
[----:B--2---:R-:W-:Y:S01]  /*06d0*/  FSETP.GT.AND P0, PT, R12, R23, PT ;  /* 0x000000170c00720b */ /* 0x004fe20003f04000 */
[----:B------:R-:W-:Y:S01]  /*06e0*/  VIADD R12, R13, 0x2 ;  /* 0x000000020d0c7836 */ /* 0x000fe20000000000 */
[----:B----4-:R-:W-:-:S04]  /*06f0*/  FSETP.GT.AND P1, PT, R16, R19, PT ;  /* 0x000000131000720b */ /* 0x010fc80003f24000 */
[C---:B------:R-:W-:Y:S02]  /*0700*/  SEL R3, R12.reuse, R3, P0 ;  /* 0x000000030c037207 */ /* 0x040fe40000000000 */
[----:B------:R-:W-:Y:S02]  /*0710*/  SEL R25, R12, R25, P1 ;  /* 0x000000190c197207 */ /* 0x000fe40000800000 */
[----:B------:R-:W2:Y:S01]  /*0720*/  LDG.E.CONSTANT R12, desc[UR4][R6.64+0x18] ;  /* 0x00001804060c7981 */ /* 0x000ea2000c1e9900 */
[----:B------:R-:W-:-:S04]  /*0730*/  IMAD.WIDE R20, R3, 0x4, R4 ;  /* 0x0000000403147825 */ /* 0x000fc800078e0204 */
[----:B------:R-:W-:Y:S02]  /*0740*/  IMAD.WIDE R16, R25, 0x4, R8 ;  /* 0x0000000419107825 */ /* 0x000fe400078e0208 */
[----:B------:R-:W2:Y:S04]  /*0750*/  LDG.E.CONSTANT R21, desc[UR4][R20.64] ;  /* 0x0000000414157981 */ /* 0x000ea8000c1e9900 */
[----:B------:R-:W3:Y:S04]  /*0760*/  LDG.E.CONSTANT R17, desc[UR4][R16.64] ;  /* 0x0000000410117981 */ /* 0x000ee8000c1e9900 */
[----:B------:R-:W4:Y:S01]  /*0770*/  LDG.E.CONSTANT R6, desc[UR4][R6.64+0x1c] ;  /* 0x00001c0406067981 */ /* 0x000f22000c1e9900 */
[----:B--2---:R-:W-:Y:S01]  /*0780*/  FSETP.GT.AND P0, PT, R12, R21, PT ;  /* 0x000000150c00720b */ /* 0x004fe20003f04000 */
[----:B------:R-:W-:Y:S01]  /*0790*/  VIADD R12, R13, 0x3 ;  /* 0x000000030d0c7836 */ /* 0x000fe20000000000 */
[----:B---3--:R-:W-:-:S04]  /*07a0*/  FSETP.GT.AND P1, PT, R18, R17, PT ;  /* 0x000000111200720b */ /* 0x008fc80003f24000 */
[C---:B------:R-:W-:Y:S02]  /*07b0*/  SEL R3, R12.reuse, R3, P0 ;  /* 0x000000030c037207 */ /* 0x040fe40000000000 */
[----:B------:R-:W-:Y:S02]  /*07c0*/  SEL R25, R12, R25, P1 ;  /* 0x000000190c197207 */ /* 0x000fe40000800000 */
[----:B------:R-:W2:Y:S01]  /*07d0*/  LDG.E.CONSTANT R12, desc[UR4][R10.64+0x1c] ;  /* 0x00001c040a0c7981 */ /* 0x000ea2000c1e9900 */
[----:B------:R-:W-:-:S04]  /*07e0*/  IMAD.WIDE R4, R3, 0x4, R4 ;  /* 0x0000000403047825 */ /* 0x000fc800078e0204 */
[----:B------:R-:W-:Y:S02]  /*07f0*/  IMAD.WIDE R8, R25, 0x4, R8 ;  /* 0x0000000419087825 */ /* 0x000fe400078e0208 */
[----:B------:R-:W4:Y:S04]  /*0800*/  LDG.E.CONSTANT R5, desc[UR4][R4.64] ;  /* 0x0000000404057981 */ /* 0x000f28000c1e9900 */
[----:B------:R-:W2:Y:S01]  /*0810*/  LDG.E.CONSTANT R9, desc[UR4][R8.64] ;  /* 0x0000000408097981 */ /* 0x000ea2000c1e9900 */
[----:B------:R-:W-:-:S05]  /*0820*/  VIADD R14, R14, 0x8 ;  /* 0x000000080e0e7836 */ /* 0x000fca0000000000 */
[----:B------:R-:W-:Y:S02]  /*0830*/  ISETP.NE.AND P2, PT, R14, RZ, PT ;  /* 0x000000ff0e00720c */ /* 0x000fe40003f45270 */
[----:B----4-:R-:W-:Y:S02]  /*0840*/  FSETP.GT.AND P0, PT, R6, R5, PT ;  /* 0x000000050600720b */ /* 0x010fe40003f04000 */
[----:B--2---:R-:W-:Y:S01]  /*0850*/  FSETP.GT.AND P1, PT, R12, R9, PT ;  /* 0x000000090c00720b */ /* 0x004fe20003f24000 */
[C---:B------:R-:W-:Y:S02]  /*0860*/  VIADD R12, R13.reuse, 0x4 ;  /* 0x000000040d0c7836 */ /* 0x040fe40000000000 */
[----:B------:R-:W-:-:S03]  /*0870*/  VIADD R13, R13, 0x8 ;  /* 0x000000080d0d7836 */ /* 0x000fc60000000000 */
[C---:B------:R-:W-:Y:S02]  /*0880*/  SEL R3, R12.reuse, R3, P0 ;  /* 0x000000030c037207 */ /* 0x040fe40000000000 */
[----:B------:R-:W-:Y:S01]  /*0890*/  SEL R12, R12, R25, P1 ;  /* 0x000000190c0c7207 */ /* 0x000fe20000800000 */
[----:B------:R-:W-:Y:S06]  /*08a0*/  @P2 BRA `(.L_x_253) ;  /* 0xfffffff800842947 */ /* 0x000fec000383ffff */
[----:B------:R-:W-:Y:S05]  /*08b0*/  BSYNC.RECONVERGENT B1 ;  /* 0x0000000000017941 */ /* 0x000fea0003800200 */
.L_x_252:
[----:B------:R-:W-:-:S07]  /*08c0*/  VIADD R13, R13, 0xfffffffd ;  /* 0xfffffffd0d0d7836 */ /* 0x000fce0000000000 */
.L_x_251:
[----:B------:R-:W-:Y:S05]  /*08d0*/  BSYNC.RECONVERGENT B0 ;  /* 0x0000000000007941 */ /* 0x000fea0003800200 */
.L_x_250:
[----:B------:R-:W-:Y:S01]  /*08e0*/  ISETP.NE.AND P0, PT, R15, RZ, PT ;  /* 0x000000ff0f00720c */ /* 0x000fe20003f05270 */
[----:B------:R-:W-:-:S12]  /*08f0*/  BSSY.RECONVERGENT B0, `(.L_x_249) ;  /* 0x0000068000007945 */ /* 0x000fd80003800200 */
        /* <DEDUP_REMOVED lines=16> */
[----:B------:R-:W4:Y:S01]  /*0a00*/  LDG.E.CONSTANT R14, desc[UR4][R8.64+0x4] ;  /* 0x00000404080e7981 */ /* 0x000f22000c1e9900 */
[----:B--2---:R-:W-:-:S04]  /*0a10*/  FSETP.GT.AND P1, PT, R18, R15, PT ;  /* 0x0000000f1200720b */ /* 0x004fc80003f24000 */
[----:B------:R-:W-:Y:S02]  /*0a20*/  SEL R3, R13, R3, P1 ;  /* 0x000000030d037207 */ /* 0x000fe40000800000 */
[----:B---3--:R-:W-:-:S03]  /*0a30*/  FSETP.GT.AND P2, PT, R19, R16, PT ;  /* 0x000000101300720b */ /* 0x008fc60003f44000 */
[----:B------:R-:W-:Y:S01]  /*0a40*/  IMAD.WIDE R18, R3, 0x4, R4 ;  /* 0x0000000403127825 */ /* 0x000fe200078e0204 */
[----:B------:R-:W-:Y:S02]  /*0a50*/  SEL R23, R13, R12, P2 ;  /* 0x0000000c0d177207 */ /* 0x000fe40001000000 */
[----:B------:R-:W2:Y:S03]  /*0a60*/  LDG.E.CONSTANT R12, desc[UR4][R6.64+0x4] ;  /* 0x00000404060c7981 */ /* 0x000ea6000c1e9900 */
[----:B------:R-:W-:Y:S01]  /*0a70*/  IMAD.WIDE R20, R23, 0x4, R10 ;  /* 0x0000000417147825 */ /* 0x000fe200078e020a */
[----:B------:R-:W2:Y:S05]  /*0a80*/  LDG.E.CONSTANT R19, desc[UR4][R18.64] ;  /* 0x0000000412137981 */ /* 0x000eaa000c1e9900 */
        /* <DEDUP_REMOVED lines=23> */
[----:B----4-:R-:W-:Y:S02]  /*0c00*/  FSETP.GT.AND P1, PT, R6, R5, PT ;  /* 0x000000050600720b */ /* 0x010fe40003f24000 */
[----:B--2---:R-:W-:Y:S01]  /*0c10*/  FSETP.GT.AND P2, PT, R12, R11, PT ;  /* 0x0000000b0c00720b */ /* 0x004fe20003f44000 */
[----:B------:R-:W-:-:S02]  /*0c20*/  VIADD R12, R13, 0x3 ;  /* 0x000000030d0c7836 */ /* 0x000fc40000000000 */
[----:B------:R-:W-:-:S03]  /*0c30*/  VIADD R13, R13, 0x4 ;  /* 0x000000040d0d7836 */ /* 0x000fc60000000000 */
[C---:B------:R-:W-:Y:S02]  /*0c40*/  SEL R3, R12.reuse, R3, P1 ;  /* 0x000000030c037207 */ /* 0x040fe40000800000 */
[----:B------:R-:W-:-:S07]  /*0c50*/  SEL R12, R12, R23, P2 ;  /* 0x000000170c0c7207 */ /* 0x000fce0001000000 */
.L_x_256:
[----:B------:R-:W-:Y:S05]  /*0c60*/  BSYNC.RECONVERGENT B1 ;  /* 0x0000000000017941 */ /* 0x000fea0003800200 */
.L_x_255:
        /* <DEDUP_REMOVED lines=15> */
[----:B------:R-:W3:Y:S01]  /*0d60*/  LDG.E.CONSTANT R18, desc[UR4][R4.64] ;  /* 0x0000000404127981 */ /* 0x000ee2000c1e9900 */
[----:B--2---:R-:W-:-:S03]  /*0d70*/  FSETP.GT.AND P1, PT, R2, R15, PT ;  /* 0x0000000f0200720b */ /* 0x004fc60003f24000 */
[----:B------:R-:W2:Y:S01]  /*0d80*/  LDG.E.CONSTANT R2, desc[UR4][R6.64+0x4] ;  /* 0x0000040406027981 */ /* 0x000ea2000c1e9900 */
[----:B------:R-:W-:Y:S02]  /*0d90*/  SEL R3, R13, R3, P1 ;  /* 0x000000030d037207 */ /* 0x000fe40000800000 */
[----:B---3--:R-:W-:-:S03]  /*0da0*/  FSETP.GT.AND P2, PT, R18, R17, PT ;  /* 0x000000111200720b */ /* 0x008fc60003f44000 */
[----:B------:R-:W-:Y:S01]  /*0db0*/  IMAD.WIDE R8, R3, 0x4, R8 ;  /* 0x0000000403087825 */ /* 0x000fe200078e0208 */
[----:B------:R-:W-:Y:S02]  /*0dc0*/  SEL R19, R13, R12, P2 ;  /* 0x0000000c0d137207 */ /* 0x000fe40001000000 */
[----:B------:R-:W3:Y:S03]  /*0dd0*/  LDG.E.CONSTANT R12, desc[UR4][R4.64+0x4] ;  /* 0x00000404040c7981 */ /* 0x000ee6000c1e9900 */
[----:B------:R-:W-:Y:S01]  /*0de0*/  IMAD.WIDE R10, R19, 0x4, R10 ;  /* 0x00000004130a7825 */ /* 0x000fe200078e020a */
[----:B------:R-:W2:Y:S05]  /*0df0*/  LDG.E.CONSTANT R9, desc[UR4][R8.64] ;  /* 0x0000000408097981 */ /* 0x000eaa000c1e9900 */
[----:B------:R-:W3:Y:S01]  /*0e00*/  LDG.E.CONSTANT R11, desc[UR4][R10.64] ;  /* 0x000000040a0b7981 */ /* 0x000ee2000c1e9900 */
[----:B--2---:R-:W-:Y:S01]  /*0e10*/  FSETP.GT.AND P1, PT, R2, R9, PT ;  /* 0x000000090200720b */ /* 0x004fe20003f24000 */
[C---:B------:R-:W-:Y:S01]  /*0e20*/  VIADD R2, R13.reuse, 0x1 ;  /* 0x000000010d027836 */ /* 0x040fe20000000000 */
[----:B---3--:R-:W-:Y:S01]  /*0e30*/  FSETP.GT.AND P2, PT, R12, R11, PT ;  /* 0x0000000b0c00720b */ /* 0x008fe20003f44000 */
[----:B------:R-:W-:-:S03]  /*0e40*/  VIADD R13, R13, 0x2 ;  /* 0x000000020d0d7836 */ /* 0x000fc60000000000 */
[C---:B------:R-:W-:Y:S02]  /*0e50*/  SEL R3, R2.reuse, R3, P1 ;  /* 0x0000000302037207 */ /* 0x040fe40000800000 */
[----:B------:R-:W-:-:S07]  /*0e60*/  SEL R12, R2, R19, P2 ;  /* 0x00000013020c7207 */ /* 0x000fce0001000000 */
.L_x_258:
[----:B------:R-:W-:Y:S05]  /*0e70*/  BSYNC.RECONVERGENT B1 ;  /* 0x0000000000017941 */ /* 0x000fea0003800200 */
.L_x_257:
[----:B------:R-:W-:Y:S05]  /*0e80*/  @P0 BRA `(.L_x_254) ;  /* 0x0000000000380947 */ /* 0x000fea0003800000 */
[----:B------:R-:W0:Y:S08]  /*0e90*/  LDC.64 R4, c[0x0][0x390] ;  /* 0x0000e400ff047b82 */ /* 0x000e300000000a00 */
[----:B------:R-:W1:Y:S01]  /*0ea0*/  LDC.64 R8, c[0x0][0x398] ;  /* 0x0000e600ff087b82 */ /* 0x000e620000000a00 */
[----:B0-----:R-:W-:-:S04]  /*0eb0*/  IMAD.WIDE R6, R13, 0x4, R4 ;  /* 0x000000040d067825 */ /* 0x001fc800078e0204 */
[----:B------:R-:W-:Y:S02]  /*0ec0*/  IMAD.WIDE R10, R12, 0x4, R4 ;  /* 0x000000040c0a7825 */ /* 0x000fe400078e0204 */
[----:B------:R-:W2:Y:S02]  /*0ed0*/  LDG.E.CONSTANT R6, desc[UR4][R6.64] ;  /* 0x0000000406067981 */ /* 0x000ea4000c1e9900 */
[--C-:B-1----:R-:W-:Y:S02]  /*0ee0*/  IMAD.WIDE R4, R13, 0x4, R8.reuse ;  /* 0x000000040d047825 */ /* 0x102fe400078e0208 */
[----:B------:R-:W2:Y:S02]  /*0ef0*/  LDG.E.CONSTANT R11, desc[UR4][R10.64] ;  /* 0x000000040a0b7981 */ /* 0x000ea4000c1e9900 */
[----:B------:R-:W-:Y:S02]  /*0f00*/  IMAD.WIDE R8, R3, 0x4, R8 ;  /* 0x0000000403087825 */ /* 0x000fe400078e0208 */
[----:B------:R-:W3:Y:S04]  /*0f10*/  LDG.E.CONSTANT R4, desc[UR4][R4.64] ;  /* 0x0000000404047981 */ /* 0x000ee8000c1e9900 */
[----:B------:R-:W3:Y:S01]  /*0f20*/  LDG.E.CONSTANT R9, desc[UR4][R8.64] ;  /* 0x0000000408097981 */ /* 0x000ee2000c1e9900 */
[----:B--2---:R-:W-:-:S04]  /*0f30*/  FSETP.GT.AND P1, PT, R6, R11, PT ;  /* 0x0000000b0600720b */ /* 0x004fc80003f24000 */
[----:B------:R-:W-:Y:S02]  /*0f40*/  SEL R12, R13, R12, P1 ;  /* 0x0000000c0d0c7207 */ /* 0x000fe40000800000 */
[----:B---3--:R-:W-:-:S04]  /*0f50*/  FSETP.GT.AND P0, PT, R4, R9, PT ;  /* 0x000000090400720b */ /* 0x008fc80003f04000 */
[----:B------:R-:W-:-:S09]  /*0f60*/  SEL R3, R13, R3, P0 ;  /* 0x000000030d037207 */ /* 0x000fd20000000000 */
.L_x_254:
[----:B------:R-:W-:Y:S05]  /*0f70*/  BSYNC.RECONVERGENT B0 ;  /* 0x0000000000007941 */ /* 0x000fea0003800200 */
.L_x_249:
[----:B------:R-:W0:Y:S01]  /*0f80*/  LDC.64 R4, c[0x0][0x388] ;  /* 0x0000e200ff047b82 */ /* 0x000e220000000a00 */
[----:B------:R-:W-:-:S04]  /*0f90*/  ISETP.NE.AND P0, PT, R3, R12, PT ;  /* 0x0000000c0300720c */ /* 0x000fc80003f05270 */
[----:B------:R-:W-:Y:S01]  /*0fa0*/  FSEL R3, RZ, 1, P0 ;  /* 0x3f800000ff037808 */ /* 0x000fe20000000000 */
[----:B0-----:R-:W-:-:S05]  /*0fb0*/  IMAD.WIDE R4, R0, 0x4, R4 ;  /* 0x0000000400047825 */ /* 0x001fca00078e0204 */
[----:B------:R-:W-:Y:S01]  /*0fc0*/  STG.E desc[UR4][R4.64], R3 ;  /* 0x0000000304007986 */ /* 0x000fe2000c101904 */
[----:B------:R-:W-:Y:S05]  /*0fd0*/  EXIT ;  /* 0x000000000000794d */ /* 0x000fea0003800000 */
.L_x_259:
        /* <DEDUP_REMOVED lines=10> */
.L_x_309:


//--------------------- .text.UpdateAdamOptimizer --------------------------
	.section	.text.UpdateAdamOptimizer,"ax",@progbits
	.align	128
        .global         UpdateAdamOptimizer
        .type           UpdateAdamOptimizer,@function
        .size           UpdateAdamOptimizer,(.L_x_288 - UpdateAdamOptimizer)
        .other          UpdateAdamOptimizer,@"STO_CUDA_ENTRY STV_DEFAULT"
UpdateAdamOptimizer:
.text.UpdateAdamOptimizer:
        /* <DEDUP_REMOVED lines=10> */
[----:B------:R-:W2:Y:S06]  /*00a0*/  LDCU.64 UR6, c[0x0][0x358] ;  /* 0x00006b00ff0677ac */ /* 0x000eac0008000a00 */
[----:B------:R-:W3:Y:S01]  /*00b0*/  LDC R12, c[0x0][0x388] ;  /* 0x0000e200ff0c7b82 */ /* 0x000ee20000000800 */
[----:B------:R-:W4:Y:S01]  /*00c0*/  LDCU UR9, c[0x0][0x388] ;  /* 0x00007100ff0977ac */ /* 0x000f220008000800 */
[----:B------:R-:W0:Y:S06]  /*00d0*/  LDCU UR5, c[0x0][0x390] ;  /* 0x00007200ff0577ac */ /* 0x000e2c0008000800 */
[----:B------:R-:W2:Y:S01]  /*00e0*/  LDC.64 R4, c[0x0][0x398] ;  /* 0x0000e600ff047b82 */ /* 0x000ea20000000a00 */
[----:B------:R-:W0:Y:S01]  /*00f0*/  LDCU UR8, c[0x0][0x38c] ;  /* 0x00007180ff0877ac */ /* 0x000e220008000800 */
[----:B-1----:R-:W-:Y:S01]  /*0100*/  IMAD R14, R14, UR4, RZ ;  /* 0x000000040e0e7c24 */ /* 0x002fe2000f8e02ff */
[----:B------:R-:W1:Y:S05]  /*0110*/  LDCU.64 UR10, c[0x0][0x380] ;  /* 0x00007000ff0a77ac */ /* 0x000e6a0008000a00 */
[----:B------:R-:W1:Y:S01]  /*0120*/  LDC.64 R6, c[0x0][0x3a8] ;  /* 0x0000ea00ff067b82 */ /* 0x000e620000000a00 */
[----:B0-----:R-:W-:-:S07]  /*0130*/  FADD R13, -R13, 1 ;  /* 0x3f8000000d0d7421 */ /* 0x001fce0000000100 */
[----:B------:R-:W0:Y:S01]  /*0140*/  LDC.64 R8, c[0x0][0x3b0] ;  /* 0x0000ec00ff087b82 */ /* 0x000e220000000a00 */
[----:B---3--:R-:W-:-:S07]  /*0150*/  FADD R12, -R12, 1 ;  /* 0x3f8000000c0c7421 */ /* 0x008fce0000000100 */
[----:B----4-:R-:W3:Y:S02]  /*0160*/  LDC.64 R10, c[0x0][0x3a0] ;  /* 0x0000e800ff0a7b82 */ /* 0x010ee40000000a00 */
.L_x_265:
[----:B-1--4-:R-:W-:-:S04]  /*0170*/  IMAD.WIDE R2, R15, 0x4, R6 ;  /* 0x000000040f027825 */ /* 0x012fc800078e0206 */
[C---:B--2---:R-:W-:Y:S01]  /*0180*/  IMAD.WIDE R20, R15.reuse, 0x4, R4 ;  /* 0x000000040f147825 */ /* 0x044fe200078e0204 */
[----:B------:R-:W2:Y:S05]  /*0190*/  LDG.E R0, desc[UR6][R2.64] ;  /* 0x0000000602007981 */ /* 0x000eaa000c1e1900 */
[----:B------:R-:W4:Y:S01]  /*01a0*/  LDG.E.CONSTANT R20, desc[UR6][R20.64] ;  /* 0x0000000614147981 */ /* 0x000f22000c1e9900 */
[----:B0-----:R-:W-:-:S04]  /*01b0*/  IMAD.WIDE R18, R15, 0x4, R8 ;  /* 0x000000040f127825 */ /* 0x001fc800078e0208 */
[----:B--2---:R-:W-:-:S04]  /*01c0*/  FMUL R0, R0, UR11 ;  /* 0x0000000b00007c20 */ /* 0x004fc80008400000 */
[----:B----4-:R-:W-:-:S05]  /*01d0*/  FFMA R23, R13, R20, R0 ;  /* 0x000000140d177223 */ /* 0x010fca0000000000 */
[----:B------:R0:W-:Y:S04]  /*01e0*/  STG.E desc[UR6][R2.64], R23 ;  /* 0x0000001702007986 */ /* 0x0001e8000c101906 */
[----:B------:R-:W2:Y:S01]  /*01f0*/  LDG.E R0, desc[UR6][R18.64] ;  /* 0x0000000612007981 */ /* 0x000ea2000c1e1900 */
[----:B------:R-:W-:Y:S01]  /*0200*/  FMUL R16, R12, R20 ;  /* 0x000000140c107220 */ /* 0x000fe20000400000 */
[----:B------:R-:W-:Y:S01]  /*0210*/  BSSY.RECONVERGENT B0, `(.L_x_260) ;  /* 0x0000014000007945 */ /* 0x000fe20003800200 */
[----:B--2---:R-:W-:-:S04]  /*0220*/  FMUL R17, R0, UR9 ;  /* 0x0000000900117c20 */ /* 0x004fc80008400000 */
[----:B------:R-:W-:Y:S01]  /*0230*/  FFMA R22, R20, R16, R17 ;  /* 0x0000001014167223 */ /* 0x000fe20000000011 */
[--C-:B------:R-:W-:Y:S02]  /*0240*/  IMAD.MOV.U32 R17, RZ, RZ, R15.reuse ;  /* 0x000000ffff117224 */ /* 0x100fe400078e000f */
[----:B------:R-:W-:Y:S01]  /*0250*/  IMAD.IADD R15, R14, 0x1, R15 ;  /* 0x000000010e0f7824 */ /* 0x000fe200078e020f */
[----:B------:R0:W1:Y:S01]  /*0260*/  MUFU.RSQ R21, R22 ;  /* 0x0000001600157308 */ /* 0x0000620000001400 */
[----:B------:R0:W-:Y:S01]  /*0270*/  STG.E desc[UR6][R18.64], R22 ;  /* 0x0000001612007986 */ /* 0x0001e2000c101906 */
[----:B------:R-:W-:Y:S02]  /*0280*/  IADD3 R0, PT, PT, R22, -0xd000000, RZ ;  /* 0xf300000016007810 */ /* 0x000fe40007ffe0ff */
[----:B------:R-:W-:Y:S02]  /*0290*/  ISETP.GE.AND P2, PT, R15, UR10, PT ;  /* 0x0000000a0f007c0c */ /* 0x000fe4000bf46270 */
[----:B------:R-:W-:Y:S01]  /*02a0*/  ISETP.GT.U32.AND P0, PT, R0, 0x727fffff, PT ;  /* 0x727fffff0000780c */ /* 0x000fe20003f04070 */
[----:B------:R-:W-:-:S12]  /*02b0*/  FMUL R0, R23, UR5 ;  /* 0x0000000517007c20 */ /* 0x000fd80008400000 */
[----:B01----:R-:W-:Y:S05]  /*02c0*/  @!P0 BRA `(.L_x_261) ;  /* 0x0000000000108947 */ /* 0x003fea0003800000 */
[----:B------:R-:W-:-:S07]  /*02d0*/  MOV R21, 0x2f0 ;  /* 0x000002f000157802 */ /* 0x000fce0000000f00 */
[----:B---3--:R-:W-:Y:S05]  /*02e0*/  CALL.REL.NOINC `($__internal_4_$__cuda_sm20_sqrt_rn_f32_slowpath) ;  /* 0x00000000006c7944 */ /* 0x008fea0003c00000 */
[----:B------:R-:W-:Y:S01]  /*02f0*/  IMAD.MOV.U32 R3, RZ, RZ, R16 ;  /* 0x000000ffff037224 */ /* 0x000fe200078e0010 */
[----:B------:R-:W-:Y:S06]  /*0300*/  BRA `(.L_x_262) ;  /* 0x0000000000107947 */ /* 0x000fec0003800000 */
.L_x_261:
[----:B------:R-:W-:Y:S01]  /*0310*/  FMUL.FTZ R3, R22, R21 ;  /* 0x0000001516037220 */ /* 0x000fe20000410000 */
[----:B------:R-:W-:-:S03]  /*0320*/  FMUL.FTZ R16, R21, 0.5 ;  /* 0x3f00000015107820 */ /* 0x000fc60000410000 */
[----:B------:R-:W-:-:S04]  /*0330*/  FFMA R2, -R3, R3, R22 ;  /* 0x0000000303027223 */ /* 0x000fc80000000116 */
[----:B------:R-:W-:-:S07]  /*0340*/  FFMA R3, R2, R16, R3 ;  /* 0x0000001002037223 */ /* 0x000fce0000000003 */
.L_x_262:
[----:B------:R-:W-:Y:S05]  /*0350*/  BSYNC.RECONVERGENT B0 ;  /* 0x0000000000007941 */ /* 0x000fea0003800200 */
.L_x_260:
[----:B------:R-:W-:Y:S01]  /*0360*/  FADD R3, R3, UR8 ;  /* 0x0000000803037e21 */ /* 0x000fe20008000000 */
[----:B------:R-:W-:Y:S03]  /*0370*/  BSSY.RECONVERGENT B0, `(.L_x_263) ;  /* 0x000000c000007945 */ /* 0x000fe60003800200 */
[----:B------:R-:W0:Y:S08]  /*0380*/  MUFU.RCP R2, R3 ;  /* 0x0000000300027308 */ /* 0x000e300000001000 */
[----:B------:R-:W1:Y:S01]  /*0390*/  FCHK P0, R0, R3 ;  /* 0x0000000300007302 */ /* 0x000e620000000000 */
[----:B0-----:R-:W-:-:S04]  /*03a0*/  FFMA R19, -R3, R2, 1 ;  /* 0x3f80000003137423 */ /* 0x001fc80000000102 */
[----:B------:R-:W-:-:S04]  /*03b0*/  FFMA R19, R2, R19, R2 ;  /* 0x0000001302137223 */ /* 0x000fc80000000002 */
[----:B------:R-:W-:-:S04]  /*03c0*/  FFMA R2, R0, R19, RZ ;  /* 0x0000001300027223 */ /* 0x000fc800000000ff */
[----:B------:R-:W-:-:S04]  /*03d0*/  FFMA R16, -R3, R2, R0 ;  /* 0x0000000203107223 */ /* 0x000fc80000000100 */
[----:B------:R-:W-:Y:S01]  /*03e0*/  FFMA R16, R19, R16, R2 ;  /* 0x0000001013107223 */ /* 0x000fe20000000002 */
[----:B-1----:R-:W-:Y:S06]  /*03f0*/  @!P0 BRA `(.L_x_264) ;  /* 0x00000000000c8947 */ /* 0x002fec0003800000 */
[----:B------:R-:W-:-:S07]  /*0400*/  MOV R2, 0x420 ;  /* 0x0000042000027802 */ /* 0x000fce0000000f00 */
[----:B---3--:R-:W-:Y:S05]  /*0410*/  CALL.REL.NOINC `($__internal_5_$__cuda_sm3x_div_rn_noftz_f32_slowpath) ;  /* 0x0000000000807944 */ /* 0x008fea0003c00000 */
[----:B------:R-:W-:-:S07]  /*0420*/  IMAD.MOV.U32 R16, RZ, RZ, R0 ;  /* 0x000000ffff107224 */ /* 0x000fce00078e0000 */
.L_x_264:
[----:B------:R-:W-:Y:S05]  /*0430*/  BSYNC.RECONVERGENT B0 ;  /* 0x0000000000007941 */ /* 0x000fea0003800200 */
.L_x_263:
[----:B---3--:R-:W-:-:S05]  /*0440*/  IMAD.WIDE R2, R17, 0x4, R10 ;  /* 0x0000000411027825 */ /* 0x008fca00078e020a */
[----:B------:R-:W2:Y:S02]  /*0450*/  LDG.E R17, desc[UR6][R2.64] ;  /* 0x0000000602117981 */ /* 0x000ea4000c1e1900 */
[----:B--2---:R-:W-:-:S05]  /*0460*/  FADD R17, R17, -R16 ;  /* 0x8000001011117221 */ /* 0x004fca0000000000 */
[----:B------:R4:W-:Y:S01]  /*0470*/  STG.E desc[UR6][R2.64], R17 ;  /* 0x0000001102007986 */ /* 0x0009e2000c101906 */
[----:B------:R-:W-:Y:S05]  /*0480*/  @!P2 BRA `(.L_x_265) ;  /* 0xfffffffc0038a947 */ /* 0x000fea000383ffff */
[----:B------:R-:W-:Y:S05]  /*0490*/  EXIT ;  /* 0x000000000000794d */ /* 0x000fea0003800000 */
        .weak           $__internal_4_$__cuda_sm20_sqrt_rn_f32_slowpath
        .type           $__internal_4_$__cuda_sm20_sqrt_rn_f32_slowpath,@function
        .size           $__internal_4_$__cuda_sm20_sqrt_rn_f32_slowpath,($__internal_5_$__cuda_sm3x_div_rn_noftz_f32_slowpath - $__internal_4_$__cuda_sm20_sqrt_rn_f32_slowpath)
$__internal_4_$__cuda_sm20_sqrt_rn_f32_slowpath:
[----:B------:R-:W-:-:S13]  /*04a0*/  LOP3.LUT P0, RZ, R22, 0x7fffffff, RZ, 0xc0, !PT ;  /* 0x7fffffff16ff7812 */ /* 0x000fda000780c0ff */
[----:B------:R-:W-:Y:S01]  /*04b0*/  @!P0 MOV R3, R22 ;  /* 0x0000001600038202 */ /* 0x000fe20000000f00 */
[----:B------:R-:W-:Y:S06]  /*04c0*/  @!P0 BRA `(.L_x_266) ;  /* 0x0000000000448947 */ /* 0x000fec0003800000 */
[----:B------:R-:W-:Y:S01]  /*04d0*/  FSETP.GEU.FTZ.AND P0, PT, R22, RZ, PT ;  /* 0x000000ff1600720b */ /* 0x000fe20003f1e000 */
[----:B------:R-:W-:-:S12]  /*04e0*/  IMAD.MOV.U32 R2, RZ, RZ, R22 ;  /* 0x000000ffff027224 */ /* 0x000fd800078e0016 */
[----:B------:R-:W-:Y:S01]  /*04f0*/  @!P0 IMAD.MOV.U32 R3, RZ, RZ, 0x7fffffff ;  /* 0x7fffffffff038424 */ /* 0x000fe200078e00ff */
[----:B------:R-:W-:Y:S06]  /*0500*/  @!P0 BRA `(.L_x_266) ;  /* 0x0000000000348947 */ /* 0x000fec0003800000 */
[----:B------:R-:W-:-:S13]  /*0510*/  FSETP.GTU.FTZ.AND P0, PT, |R2|, +INF , PT ;  /* 0x7f8000000200780b */ /* 0x000fda0003f1c200 */
[----:B------:R-:W-:Y:S01]  /*0520*/  @P0 FADD.FTZ R3, R2, 1 ;  /* 0x3f80000002030421 */ /* 0x000fe20000010000 */
[----:B------:R-:W-:Y:S06]  /*0530*/  @P0 BRA `(.L_x_266) ;  /* 0x0000000000280947 */ /* 0x000fec0003800000 */
[----:B------:R-:W-:-:S13]  /*0540*/  FSETP.NEU.FTZ.AND P0, PT, |R2|, +INF , PT ;  /* 0x7f8000000200780b */ /* 0x000fda0003f1d200 */
[----:B------:R-:W-:-:S04]  /*0550*/  @P0 FFMA R16, R2, 1.84467440737095516160e+19, RZ ;  /* 0x5f80000002100823 */ /* 0x000fc800000000ff */
[----:B------:R-:W0:Y:S02]  /*0560*/  @P0 MUFU.RSQ R3, R16 ;  /* 0x0000001000030308 */ /* 0x000e240000001400 */
[----:B0-----:R-:W-:Y:S01]  /*0570*/  @P0 FMUL.FTZ R19, R16, R3 ;  /* 0x0000000310130220 */ /* 0x001fe20000410000 */
[----:B------:R-:W-:Y:S01]  /*0580*/  @P0 FMUL.FTZ R20, R3, 0.5 ;  /* 0x3f00000003140820 */ /* 0x000fe20000410000 */
[----:B------:R-:W-:Y:S02]  /*0590*/  @!P0 MOV R3, R2 ;  /* 0x0000000200038202 */ /* 0x000fe40000000f00 */
[----:B------:R-:W-:-:S04]  /*05a0*/  @P0 FADD.FTZ R18, -R19, -RZ ;  /* 0x800000ff13120221 */ /* 0x000fc80000010100 */
[----:B------:R-:W-:-:S04]  /*05b0*/  @P0 FFMA R18, R19, R18, R16 ;  /* 0x0000001213120223 */ /* 0x000fc80000000010 */
[----:B------:R-:W-:-:S04]  /*05c0*/  @P0 FFMA R18, R18, R20, R19 ;  /* 0x0000001412120223 */ /* 0x000fc80000000013 */
[----:B------:R-:W-:-:S07]  /*05d0*/  @P0 FMUL.FTZ R3, R18, 2.3283064365386962891e-10 ;  /* 0x2f80000012030820 */ /* 0x000fce0000410000 */
.L_x_266:
[----:B------:R-:W-:Y:S02]  /*05e0*/  IMAD.MOV.U32 R16, RZ, RZ, R3 ;  /* 0x000000ffff107224 */ /* 0x000fe400078e0003 */
[----:B------:R-:W-:Y:S02]  /*05f0*/  HFMA2 R3, -RZ, RZ, 0, 0 ;  /* 0x00000000ff037431 */ /* 0x000fe400000001ff */
[----:B------:R-:W-:-:S04]  /*0600*/  IMAD.MOV.U32 R2, RZ, RZ, R21 ;  /* 0x000000ffff027224 */ /* 0x000fc800078e0015 */
[----:B------:R-:W-:Y:S05]  /*0610*/  RET.REL.NODEC R2 `(UpdateAdamOptimizer) ;  /* 0xfffffff802787950 */ /* 0x000fea0003c3ffff */
        .weak           $__internal_5_$__cuda_sm3x_div_rn_noftz_f32_slowpath
        .type           $__internal_5_$__cuda_sm3x_div_rn_noftz_f32_slowpath,@function
        .size           $__internal_5_$__cuda_sm3x_div_rn_noftz_f32_slowpath,(.L_x_288 - $__internal_5_$__cuda_sm3x_div_rn_noftz_f32_slowpath)
$__internal_5_$__cuda_sm3x_div_rn_noftz_f32_slowpath:
[--C-:B------:R-:W-:Y:S01]  /*0620*/  SHF.R.U32.HI R16, RZ, 0x17, R3.reuse ;  /* 0x00000017ff107819 */ /* 0x100fe20000011603 */
[----:B------:R-:W-:Y:S01]  /*0630*/  BSSY.RECONVERGENT B1, `(.L_x_267) ;  /* 0x0000064000017945 */ /* 0x000fe20003800200 */
[----:B------:R-:W-:Y:S01]  /*0640*/  SHF.R.U32.HI R18, RZ, 0x17, R0 ;  /* 0x00000017ff127819 */ /* 0x000fe20000011600 */
[----:B------:R-:W-:Y:S01]  /*0650*/  IMAD.MOV.U32 R20, RZ, RZ, R3 ;  /* 0x000000ffff147224 */ /* 0x000fe200078e0003 */
[----:B------:R-:W-:Y:S02]  /*0660*/  LOP3.LUT R16, R16, 0xff, RZ, 0xc0, !PT ;  /* 0x000000ff10107812 */ /* 0x000fe400078ec0ff */
[----:B------:R-:W-:Y:S02]  /*0670*/  LOP3.LUT R21, R18, 0xff, RZ, 0xc0, !PT ;  /* 0x000000ff12157812 */ /* 0x000fe400078ec0ff */
[----:B------:R-:W-:Y:S01]  /*0680*/  MOV R19, R0 ;  /* 0x0000000000137202 */ /* 0x000fe20000000f00 */
        /* <DEDUP_REMOVED lines=29> */
.L_x_268:
[----:B------:R-:W-:Y:S01]  /*0860*/  LEA R3, R16, 0xc0800000, 0x17 ;  /* 0xc080000010037811 */ /* 0x000fe200078eb8ff */
[----:B------:R-:W-:Y:S01]  /*0870*/  BSSY.RECONVERGENT B2, `(.L_x_273) ;  /* 0x0000036000027945 */ /* 0x000fe20003800200 */
[----:B------:R-:W-:-:S03]  /*0880*/  IADD3 R21, PT, PT, R21, -0x7f, RZ ;  /* 0xffffff8115157810 */ /* 0x000fc60007ffe0ff */
[----:B------:R-:W-:Y:S02]  /*0890*/  IMAD.IADD R22, R20, 0x1, -R3 ;  /* 0x0000000114167824 */ /* 0x000fe400078e0a03 */
[C---:B------:R-:W-:Y:S01]  /*08a0*/  IMAD R0, R21.reuse, -0x800000, R19 ;  /* 0xff80000015007824 */ /* 0x040fe200078e0213 */
[----:B------:R-:W-:Y:S01]  /*08b0*/  IADD3 R21, PT, PT, R21, 0x7f, -R16 ;  /* 0x0000007f15157810 */ /* 0x000fe20007ffe810 */
[----:B------:R-:W0:Y:S01]  /*08c0*/  MUFU.RCP R3, R22 ;  /* 0x0000001600037308 */ /* 0x000e220000001000 */
[----:B------:R-:W-:-:S03]  /*08d0*/  FADD.FTZ R23, -R22, -RZ ;  /* 0x800000ff16177221 */ /* 0x000fc60000010100 */
        /* <DEDUP_REMOVED lines=10> */
[----:B------:R-:W-:-:S05]  /*0980*/  IADD3 R22, PT, PT, R16, R21, RZ ;  /* 0x0000001510167210 */ /* 0x000fca0007ffe0ff */
        /* <DEDUP_REMOVED lines=11> */
[C---:B------:R-:W-:Y:S02]  /*0a40*/  ISETP.NE.AND P3, PT, R22.reuse, RZ, PT ;  /* 0x000000ff1600720c */ /* 0x040fe40003f65270 */
[----:B------:R-:W-:Y:S02]  /*0a50*/  ISETP.NE.AND P1, PT, R22, RZ, PT ;  /* 0x000000ff1600720c */ /* 0x000fe40003f25270 */
[----:B------:R-:W-:Y:S01]  /*0a60*/  LOP3.LUT R18, R16, 0x7fffff, RZ, 0xc0, !PT ;  /* 0x007fffff10127812 */ /* 0x000fe200078ec0ff */
[CCC-:B------:R-:W-:Y:S01]  /*0a70*/  FFMA.RP R16, R3.reuse, R19.reuse, R20.reuse ;  /* 0x0000001303107223 */ /* 0x1c0fe20000008014 */
[----:B------:R-:W-:Y:S01]  /*0a80*/  FFMA.RM R3, R3, R19, R20 ;  /* 0x0000001303037223 */ /* 0x000fe20000004014 */
[----:B------:R-:W-:Y:S01]  /*0a90*/  IADD3 R19, PT, PT, R22, 0x20, RZ ;  /* 0x0000002016137810 */ /* 0x000fe20007ffe0ff */
[----:B------:R-:W-:Y:S01]  /*0aa0*/  IMAD.MOV R20, RZ, RZ, -R22 ;  /* 0x000000ffff147224 */ /* 0x000fe200078e0a16 */
        /* <DEDUP_REMOVED lines=14> */
.L_x_275:
[----:B------:R-:W-:-:S04]  /*0b90*/  LOP3.LUT R0, R0, 0x80000000, RZ, 0xc0, !PT ;  /* 0x8000000000007812 */ /* 0x000fc800078ec0ff */
[----:B------:R-:W-:Y:S01]  /*0ba0*/  LOP3.LUT R0, R0, 0x7f800000, RZ, 0xfc, !PT ;  /* 0x7f80000000007812 */ /* 0x000fe200078efcff */
[----:B------:R-:W-:Y:S06]  /*0bb0*/  BRA `(.L_x_276) ;  /* 0x0000000000047947 */ /* 0x000fec0003800000 */
.L_x_274:
[----:B------:R-:W-:-:S07]  /*0bc0*/  IMAD R0, R21, 0x800000, R0 ;  /* 0x0080000015007824 */ /* 0x000fce00078e0200 */
.L_x_276:
[----:B------:R-:W-:Y:S05]  /*0bd0*/  BSYNC.RECONVERGENT B2 ;  /* 0x0000000000027941 */ /* 0x000fea0003800200 */
.L_x_273:
[----:B------:R-:W-:Y:S05]  /*0be0*/  BRA `(.L_x_277) ;  /* 0x0000000000207947 */ /* 0x000fea0003800000 */
.L_x_272:
[----:B------:R-:W-:-:S04]  /*0bf0*/  LOP3.LUT R0, R20, 0x80000000, R19, 0x48, !PT ;  /* 0x8000000014007812 */ /* 0x000fc800078e4813 */
[----:B------:R-:W-:Y:S01]  /*0c00*/  LOP3.LUT R0, R0, 0x7f800000, RZ, 0xfc, !PT ;  /* 0x7f80000000007812 */ /* 0x000fe200078efcff */
[----:B------:R-:W-:Y:S06]  /*0c10*/  BRA `(.L_x_277) ;  /* 0x0000000000147947 */ /* 0x000fec0003800000 */
.L_x_271:
[----:B------:R-:W-:Y:S01]  /*0c20*/  LOP3.LUT R0, R20, 0x80000000, R19, 0x48, !PT ;  /* 0x8000000014007812 */ /* 0x000fe200078e4813 */
[----:B------:R-:W-:Y:S06]  /*0c30*/  BRA `(.L_x_277) ;  /* 0x00000000000c7947 */ /* 0x000fec0003800000 */
.L_x_270:
[----:B------:R-:W0:Y:S01]  /*0c40*/  MUFU.RSQ R0, -QNAN ;  /* 0xffc0000000007908 */ /* 0x000e220000001400 */
[----:B------:R-:W-:Y:S05]  /*0c50*/  BRA `(.L_x_277) ;  /* 0x0000000000047947 */ /* 0x000fea0003800000 */
.L_x_269:
[----:B------:R-:W-:-:S07]  /*0c60*/  FADD.FTZ R0, R0, R3 ;  /* 0x0000000300007221 */ /* 0x000fce0000010000 */
.L_x_277:
[----:B------:R-:W-:Y:S05]  /*0c70*/  BSYNC.RECONVERGENT B1 ;  /* 0x0000000000017941 */ /* 0x000fea0003800200 */
.L_x_267:
[----:B------:R-:W-:-:S04]  /*0c80*/  HFMA2 R3, -RZ, RZ, 0, 0 ;  /* 0x00000000ff037431 */ /* 0x000fc800000001ff */
[----:B0-----:R-:W-:Y:S05]  /*0c90*/  RET.REL.NODEC R2 `(UpdateAdamOptimizer) ;  /* 0xfffffff002d87950 */ /* 0x001fea0003c3ffff */
.L_x_278:
        /* <DEDUP_REMOVED lines=14> */
.L_x_288:


//--------------------- .text.Sum                 --------------------------
	.section	.text.Sum,"ax",@progbits
	.align	128
        .global         Sum
        .type           Sum,@function
        .size           Sum,(.L_x_311 - Sum)
        .other          Sum,@"STO_CUDA_ENTRY STV_DEFAULT"
Sum:
.text.Sum:
        /* <DEDUP_REMOVED lines=9> */
[----:B------:R-:W1:Y:S01]  /*0090*/  LDCU UR4, c[0x0][0x370] ;  /* 0x00006e00ff0477ac */ /* 0x000e620008000800 */
[----:B------:R-:W2:Y:S06]  /*00a0*/  LDCU.64 UR6, c[0x0][0x358] ;  /* 0x00006b00ff0677ac */ /* 0x000eac0008000a00 */
[----:B------:R-:W3:Y:S08]  /*00b0*/  LDC.64 R10, c[0x0][0x390] ;  /* 0x0000e400ff0a7b82 */ /* 0x000ef00000000a00 */
[----:B------:R-:W4:Y:S01]  /*00c0*/  LDC.64 R12, c[0x0][0x398] ;  /* 0x0000e600ff0c7b82 */ /* 0x000f220000000a00 */
[----:B-1----:R-:W-:-:S07]  /*00d0*/  IMAD R15, R15, UR4, RZ ;  /* 0x000000040f0f7c24 */ /* 0x002fce000f8e02ff */
.L_x_279:
[----:B0-----:R-:W-:-:S04]  /*00e0*/  IMAD.WIDE R2, R0, 0x4, R8 ;  /* 0x0000000400027825 */ /* 0x001fc800078e0208 */
[C---:B---3--:R-:W-:Y:S02]  /*00f0*/  IMAD.WIDE R4, R0.reuse, 0x4, R10 ;  /* 0x0000000400047825 */ /* 0x048fe400078e020a */
[----:B--2---:R-:W2:Y:S04]  /*0100*/  LDG.E.CONSTANT R2, desc[UR6][R2.64] ;  /* 0x0000000602027981 */ /* 0x004ea8000c1e9900 */
[----:B------:R-:W2:Y:S01]  /*0110*/  LDG.E.CONSTANT R5, desc[UR6][R4.64] ;  /* 0x0000000604057981 */ /* 0x000ea2000c1e9900 */
[----:B-1--4-:R-:W-:Y:S01]  /*0120*/  IMAD.WIDE R6, R0, 0x4, R12 ;  /* 0x0000000400067825 */ /* 0x012fe200078e020c */
[----:B------:R-:W-:-:S04]  /*0130*/  IADD3 R0, PT, PT, R15, R0, RZ ;  /* 0x000000000f007210 */ /* 0x000fc80007ffe0ff */
[----:B------:R-:W-:Y:S01]  /*0140*/  ISETP.GE.AND P0, PT, R0, UR5, PT ;  /* 0x0000000500007c0c */ /* 0x000fe2000bf06270 */
[----:B--2---:R-:W-:-:S05]  /*0150*/  FADD R17, R2, R5 ;  /* 0x0000000502117221 */ /* 0x004fca0000000000 */
[----:B------:R1:W-:Y:S07]  /*0160*/  STG.E desc[UR6][R6.64], R17 ;  /* 0x0000001106007986 */ /* 0x0003ee000c101906 */
[----:B------:R-:W-:Y:S05]  /*0170*/  @!P0 BRA `(.L_x_279) ;  /* 0xfffffffc00d88947 */ /* 0x000fea000383ffff */
[----:B------:R-:W-:Y:S05]  /*0180*/  EXIT ;  /* 0x000000000000794d */ /* 0x000fea0003800000 */
.L_x_280:
        /* <DEDUP_REMOVED lines=15> */
.L_x_311:


//--------------------- .nv.shared.reserved.0     --------------------------
	.section	.nv.shared.reserved.0,"aw",@nobits
	.weak		__nv_reservedSMEM_offset_0_alias
	.size		__nv_reservedSMEM_offset_0_alias, 0, 64
	.other		__nv_reservedSMEM_offset_0_alias,@"STO_CUDA_RESERVED_SHARED STV_DEFAULT"
__nv_reservedSMEM_offset_0_alias:
	.zero		0
	.zero		64


//--------------------- .nv.constant0.Split3      --------------------------
	.section	.nv.constant0.Split3,"a",@progbits
	.sectionflags	@""
	.align	4
.nv.constant0.Split3:
	.zero		964


//--------------------- .nv.constant0.Split       --------------------------
	.section	.nv.constant0.Split,"a",@progbits
	.sectionflags	@""
	.align	4
.nv.constant0.Split:
	.zero		948


//--------------------- .nv.constant0.Concatenate3 --------------------------
	.section	.nv.constant0.Concatenate3,"a",@progbits
	.sectionflags	@""
	.align	4
.nv.constant0.Concatenate3:
	.zero		964


//--------------------- .nv.constant0.Concatenate --------------------------
	.section	.nv.constant0.Concatenate,"a",@progbits
	.sectionflags	@""
	.align	4
.nv.constant0.Concatenate:
	.zero		948


//--------------------- .nv.constant0.ComputeBinaryCrossentropyLoss --------------------------
	.section	.nv.constant0.ComputeBinaryCrossentropyLoss,"a",@progbits
	.sectionflags	@""
	.align	4
.nv.constant0.ComputeBinaryCrossentropyLoss:
	.zero		928


//--------------------- .nv.constant0.ComputeBackwardPropagationLossHuber --------------------------
	.section	.nv.constant0.ComputeBackwardPropagationLossHuber,"a",@progbits
	.sectionflags	@""
	.align	4
.nv.constant0.ComputeBackwardPropagationLossHuber:
	.zero		936


//--------------------- .nv.constant0.ComputeBackwardPropagationLossCategoricalCrossentropyWithHierarchy --------------------------
	.section	.nv.constant0.ComputeBackwardPropagationLossCategoricalCrossentropyWithHierarchy,"a",@progbits
	.sectionflags	@""
	.align	4
.nv.constant0.ComputeBackwardPropagationLossCategoricalCrossentropyWithHierarchy:
	.zero		928


//--------------------- .nv.constant0.ComputeLossForCategoricalCrossentropyWithHierarchy --------------------------
	.section	.nv.constant0.ComputeLossForCategoricalCrossentropyWithHierarchy,"a",@progbits
	.sectionflags	@""
	.align	4
.nv.constant0.ComputeLossForCategoricalCrossentropyWithHierarchy:
	.zero		928


//--------------------- .nv.constant0.ComputeHuberLoss --------------------------
	.section	.nv.constant0.ComputeHuberLoss,"a",@progbits
	.sectionflags	@""
	.align	4
.nv.constant0.ComputeHuberLoss:
	.zero		936


//--------------------- .nv.constant0.ComputeCategoricalCrossentropyLoss --------------------------
	.section	.nv.constant0.ComputeCategoricalCrossentropyLoss,"a",@progbits
	.sectionflags	@""
	.align	4
.nv.constant0.ComputeCategoricalCrossentropyLoss:
	.zero		928


//--------------------- .nv.constant0.UpSampling2D --------------------------
	.section	.nv.constant0.UpSampling2D,"a",@progbits
	.sectionflags	@""
	.align	4
.nv.constant0.UpSampling2D:
	.zero		937


//--------------------- .nv.constant0.YOLOV3Forward --------------------------
	.section	.nv.constant0.YOLOV3Forward,"a",@progbits
	.sectionflags	@""
	.align	4
.nv.constant0.YOLOV3Forward:
	.zero		964


//--------------------- .nv.constant0.WordEmbeddingBackwardPropagation --------------------------
	.section	.nv.constant0.WordEmbeddingBackwardPropagation,"a",@progbits
	.sectionflags	@""
	.align	4
.nv.constant0.WordEmbeddingBackwardPropagation:
	.zero		944


//--------------------- .nv.constant0.WordEmbeddingForwardPropagation --------------------------
	.section	.nv.constant0.WordEmbeddingForwardPropagation,"a",@progbits
	.sectionflags	@""
	.align	4
.nv.constant0.WordEmbeddingForwardPropagation:
	.zero		944


//--------------------- .nv.constant0.ApplyZeroPaddingForRowId --------------------------
	.section	.nv.constant0.ApplyZeroPaddingForRowId,"a",@progbits
	.sectionflags	@""
	.align	4
.nv.constant0.ApplyZeroPaddingForRowId:
	.zero		945


//--------------------- .nv.constant0.MultiplyEachRowIntoSingleValue --------------------------
	.section	.nv.constant0.MultiplyEachRowIntoSingleValue,"a",@progbits
	.sectionflags	@""
	.align	4
.nv.constant0.MultiplyEachRowIntoSingleValue:
	.zero		928


//--------------------- .nv.constant0.SwishGradient --------------------------
	.section	.nv.constant0.SwishGradient,"a",@progbits
	.sectionflags	@""
	.align	4
.nv.constant0.SwishGradient:
	.zero		936


//--------------------- .nv.constant0.ComputeSoftmaxGradientWitHierarchy --------------------------
	.section	.nv.constant0.ComputeSoftmaxGradientWitHierarchy,"a",@progbits
	.sectionflags	@""
	.align	4
.nv.constant0.ComputeSoftmaxGradientWitHierarchy:
	.zero		936


//--------------------- .nv.constant0.ComputeSoftmaxWithHierarchy --------------------------
	.section	.nv.constant0.ComputeSoftmaxWithHierarchy,"a",@progbits
	.sectionflags	@""
	.align	4
.nv.constant0.ComputeSoftmaxWithHierarchy:
	.zero		920


//--------------------- .nv.constant0.ComputeSingleAccuracyForCategoricalCrossentropyWithHierarchy --------------------------
	.section	.nv.constant0.ComputeSingleAccuracyForCategoricalCrossentropyWithHierarchy,"a",@progbits
	.sectionflags	@""
	.align	4
.nv.constant0.ComputeSingleAccuracyForCategoricalCrossentropyWithHierarchy:
	.zero		928


//--------------------- .nv.constant0.ComputeAccuracy --------------------------
	.section	.nv.constant0.ComputeAccuracy,"a",@progbits
	.sectionflags	@""
	.align	4
.nv.constant0.ComputeAccuracy:
	.zero		928


//--------------------- .nv.constant0.UpdateAdamOptimizer --------------------------
	.section	.nv.constant0.UpdateAdamOptimizer,"a",@progbits
	.sectionflags	@""
	.align	4
.nv.constant0.UpdateAdamOptimizer:
	.zero		952


//--------------------- .nv.constant0.Sum         --------------------------
	.section	.nv.constant0.Sum,"a",@progbits
	.sectionflags	@""
	.align	4
.nv.constant0.Sum:
	.zero		928


//--------------------- SYMBOLS --------------------------

	.type		.nv.reservedSmem.offset0,@object
	.size		.nv.reservedSmem.offset0,0x4
	.type		malloc,@function
	.type		free,@function
